//
// Generated by NVIDIA NVVM Compiler
//
// Compiler Build ID: CL-36424714
// Cuda compilation tools, release 13.0, V13.0.88
// Based on NVVM 20.0.0
//

.version 9.0
.target sm_100
.address_size 64

	// .globl	sum_i32_pass1
// _ZZ13sum_i32_pass1E10shared_sum has been demoted
// _ZZ13sum_i32_pass2E10shared_sum has been demoted
// _ZZ7sum_i32E10shared_sum has been demoted
// _ZZ15count_all_pass1E12shared_count has been demoted
// _ZZ15count_all_pass2E12shared_count has been demoted
// _ZZ9count_allE12shared_count has been demoted
// _ZZ16group_by_sum_i32E10local_keys has been demoted
// _ZZ16group_by_sum_i32E10local_sums has been demoted
// _ZZ16group_by_sum_i32E12local_counts has been demoted
// _ZZ18group_by_count_i32E10local_keys has been demoted
// _ZZ18group_by_count_i32E12local_counts has been demoted
// _ZZ13merge_sum_i32E10shared_sum has been demoted
// _ZZ19radix_histogram_i32E10local_hist has been demoted
// _ZZ19radix_sort_pass_i32E10local_hist has been demoted
// _ZZ19radix_sort_pass_i32E12local_prefix has been demoted
// _ZZ20histogram_reduce_sumE10shared_sum has been demoted
.extern .shared .align 16 .b8 shared_histogram[];

.visible .entry sum_i32_pass1(
	.param .u64 .ptr .align 1 sum_i32_pass1_param_0,
	.param .u64 .ptr .align 1 sum_i32_pass1_param_1,
	.param .u32 sum_i32_pass1_param_2
)
{
	.reg .pred 	%p<27>;
	.reg .b32 	%r<60>;
	.reg .b64 	%rd<43>;
	// demoted variable
	.shared .align 8 .b8 _ZZ13sum_i32_pass1E10shared_sum[256];
	ld.param.u64 	%rd9, [sum_i32_pass1_param_0];
	ld.param.u64 	%rd10, [sum_i32_pass1_param_1];
	ld.param.u32 	%r9, [sum_i32_pass1_param_2];
	mov.u32 	%r1, %tid.x;
	mov.u32 	%r2, %ctaid.x;
	mov.u32 	%r3, %ntid.x;
	mad.lo.s32 	%r59, %r2, %r3, %r1;
	and.b32  	%r5, %r1, 31;
	setp.ge.s32 	%p1, %r59, %r9;
	mov.b64 	%rd41, 0;
	@%p1 bra 	$L__BB0_3;
	mov.u32 	%r10, %nctaid.x;
	mul.lo.s32 	%r6, %r3, %r10;
	cvta.to.global.u64 	%rd1, %rd9;
	mov.b64 	%rd41, 0;
$L__BB0_2:
	mul.wide.s32 	%rd13, %r59, 4;
	add.s64 	%rd14, %rd1, %rd13;
	ld.global.s32 	%rd15, [%rd14];
	add.s64 	%rd41, %rd41, %rd15;
	add.s32 	%r59, %r59, %r6;
	setp.lt.s32 	%p2, %r59, %r9;
	@%p2 bra 	$L__BB0_2;
$L__BB0_3:
	// begin inline asm
	mov.b64 {%r11,%r12}, %rd41;
	// end inline asm
	shfl.sync.down.b32	%r14|%p3, %r12, 16, 31, -1;
	shfl.sync.down.b32	%r13|%p4, %r11, 16, 31, -1;
	// begin inline asm
	mov.b64 %rd17, {%r13,%r14};
	// end inline asm
	add.s64 	%rd18, %rd17, %rd41;
	// begin inline asm
	mov.b64 {%r15,%r16}, %rd18;
	// end inline asm
	shfl.sync.down.b32	%r18|%p5, %r16, 8, 31, -1;
	shfl.sync.down.b32	%r17|%p6, %r15, 8, 31, -1;
	// begin inline asm
	mov.b64 %rd19, {%r17,%r18};
	// end inline asm
	add.s64 	%rd20, %rd19, %rd18;
	// begin inline asm
	mov.b64 {%r19,%r20}, %rd20;
	// end inline asm
	shfl.sync.down.b32	%r22|%p7, %r20, 4, 31, -1;
	shfl.sync.down.b32	%r21|%p8, %r19, 4, 31, -1;
	// begin inline asm
	mov.b64 %rd21, {%r21,%r22};
	// end inline asm
	add.s64 	%rd22, %rd21, %rd20;
	// begin inline asm
	mov.b64 {%r23,%r24}, %rd22;
	// end inline asm
	shfl.sync.down.b32	%r26|%p9, %r24, 2, 31, -1;
	shfl.sync.down.b32	%r25|%p10, %r23, 2, 31, -1;
	// begin inline asm
	mov.b64 %rd23, {%r25,%r26};
	// end inline asm
	add.s64 	%rd24, %rd23, %rd22;
	// begin inline asm
	mov.b64 {%r27,%r28}, %rd24;
	// end inline asm
	shfl.sync.down.b32	%r30|%p11, %r28, 1, 31, -1;
	shfl.sync.down.b32	%r29|%p12, %r27, 1, 31, -1;
	// begin inline asm
	mov.b64 %rd25, {%r29,%r30};
	// end inline asm
	add.s64 	%rd5, %rd25, %rd24;
	setp.ne.s32 	%p13, %r5, 0;
	@%p13 bra 	$L__BB0_5;
	shr.u32 	%r31, %r1, 2;
	and.b32  	%r32, %r31, 248;
	mov.u32 	%r33, _ZZ13sum_i32_pass1E10shared_sum;
	add.s32 	%r34, %r33, %r32;
	st.shared.u64 	[%r34], %rd5;
$L__BB0_5:
	bar.sync 	0;
	setp.gt.u32 	%p14, %r1, 31;
	@%p14 bra 	$L__BB0_10;
	shr.u32 	%r35, %r3, 5;
	setp.ge.u32 	%p15, %r1, %r35;
	mov.b64 	%rd42, 0;
	@%p15 bra 	$L__BB0_8;
	shl.b32 	%r36, %r5, 3;
	mov.u32 	%r37, _ZZ13sum_i32_pass1E10shared_sum;
	add.s32 	%r38, %r37, %r36;
	ld.shared.u64 	%rd42, [%r38];
$L__BB0_8:
	// begin inline asm
	mov.b64 {%r39,%r40}, %rd42;
	// end inline asm
	shfl.sync.down.b32	%r42|%p16, %r40, 16, 31, -1;
	shfl.sync.down.b32	%r41|%p17, %r39, 16, 31, -1;
	// begin inline asm
	mov.b64 %rd28, {%r41,%r42};
	// end inline asm
	add.s64 	%rd29, %rd28, %rd42;
	// begin inline asm
	mov.b64 {%r43,%r44}, %rd29;
	// end inline asm
	shfl.sync.down.b32	%r46|%p18, %r44, 8, 31, -1;
	shfl.sync.down.b32	%r45|%p19, %r43, 8, 31, -1;
	// begin inline asm
	mov.b64 %rd30, {%r45,%r46};
	// end inline asm
	add.s64 	%rd31, %rd30, %rd29;
	// begin inline asm
	mov.b64 {%r47,%r48}, %rd31;
	// end inline asm
	shfl.sync.down.b32	%r50|%p20, %r48, 4, 31, -1;
	shfl.sync.down.b32	%r49|%p21, %r47, 4, 31, -1;
	// begin inline asm
	mov.b64 %rd32, {%r49,%r50};
	// end inline asm
	add.s64 	%rd33, %rd32, %rd31;
	// begin inline asm
	mov.b64 {%r51,%r52}, %rd33;
	// end inline asm
	shfl.sync.down.b32	%r54|%p22, %r52, 2, 31, -1;
	shfl.sync.down.b32	%r53|%p23, %r51, 2, 31, -1;
	// begin inline asm
	mov.b64 %rd34, {%r53,%r54};
	// end inline asm
	add.s64 	%rd35, %rd34, %rd33;
	// begin inline asm
	mov.b64 {%r55,%r56}, %rd35;
	// end inline asm
	shfl.sync.down.b32	%r58|%p24, %r56, 1, 31, -1;
	shfl.sync.down.b32	%r57|%p25, %r55, 1, 31, -1;
	// begin inline asm
	mov.b64 %rd36, {%r57,%r58};
	// end inline asm
	add.s64 	%rd8, %rd36, %rd35;
	setp.ne.s32 	%p26, %r1, 0;
	@%p26 bra 	$L__BB0_10;
	cvta.to.global.u64 	%rd37, %rd10;
	mul.wide.u32 	%rd38, %r2, 8;
	add.s64 	%rd39, %rd37, %rd38;
	st.global.u64 	[%rd39], %rd8;
$L__BB0_10:
	ret;

}
	// .globl	sum_i32_pass2
.visible .entry sum_i32_pass2(
	.param .u64 .ptr .align 1 sum_i32_pass2_param_0,
	.param .u64 .ptr .align 1 sum_i32_pass2_param_1,
	.param .u32 sum_i32_pass2_param_2
)
{
	.reg .pred 	%p<27>;
	.reg .b32 	%r<57>;
	.reg .b64 	%rd<41>;
	// demoted variable
	.shared .align 8 .b8 _ZZ13sum_i32_pass2E10shared_sum[256];
	ld.param.u64 	%rd9, [sum_i32_pass2_param_0];
	ld.param.u64 	%rd10, [sum_i32_pass2_param_1];
	ld.param.u32 	%r6, [sum_i32_pass2_param_2];
	mov.u32 	%r1, %tid.x;
	and.b32  	%r2, %r1, 31;
	setp.ge.s32 	%p1, %r1, %r6;
	mov.b64 	%rd39, 0;
	@%p1 bra 	$L__BB1_3;
	mov.u32 	%r3, %ntid.x;
	cvta.to.global.u64 	%rd1, %rd9;
	mov.b64 	%rd39, 0;
	mov.u32 	%r56, %r1;
$L__BB1_2:
	mul.wide.s32 	%rd13, %r56, 8;
	add.s64 	%rd14, %rd1, %rd13;
	ld.global.u64 	%rd15, [%rd14];
	add.s64 	%rd39, %rd15, %rd39;
	add.s32 	%r56, %r56, %r3;
	setp.lt.s32 	%p2, %r56, %r6;
	@%p2 bra 	$L__BB1_2;
$L__BB1_3:
	// begin inline asm
	mov.b64 {%r7,%r8}, %rd39;
	// end inline asm
	shfl.sync.down.b32	%r10|%p3, %r8, 16, 31, -1;
	shfl.sync.down.b32	%r9|%p4, %r7, 16, 31, -1;
	// begin inline asm
	mov.b64 %rd17, {%r9,%r10};
	// end inline asm
	add.s64 	%rd18, %rd17, %rd39;
	// begin inline asm
	mov.b64 {%r11,%r12}, %rd18;
	// end inline asm
	shfl.sync.down.b32	%r14|%p5, %r12, 8, 31, -1;
	shfl.sync.down.b32	%r13|%p6, %r11, 8, 31, -1;
	// begin inline asm
	mov.b64 %rd19, {%r13,%r14};
	// end inline asm
	add.s64 	%rd20, %rd19, %rd18;
	// begin inline asm
	mov.b64 {%r15,%r16}, %rd20;
	// end inline asm
	shfl.sync.down.b32	%r18|%p7, %r16, 4, 31, -1;
	shfl.sync.down.b32	%r17|%p8, %r15, 4, 31, -1;
	// begin inline asm
	mov.b64 %rd21, {%r17,%r18};
	// end inline asm
	add.s64 	%rd22, %rd21, %rd20;
	// begin inline asm
	mov.b64 {%r19,%r20}, %rd22;
	// end inline asm
	shfl.sync.down.b32	%r22|%p9, %r20, 2, 31, -1;
	shfl.sync.down.b32	%r21|%p10, %r19, 2, 31, -1;
	// begin inline asm
	mov.b64 %rd23, {%r21,%r22};
	// end inline asm
	add.s64 	%rd24, %rd23, %rd22;
	// begin inline asm
	mov.b64 {%r23,%r24}, %rd24;
	// end inline asm
	shfl.sync.down.b32	%r26|%p11, %r24, 1, 31, -1;
	shfl.sync.down.b32	%r25|%p12, %r23, 1, 31, -1;
	// begin inline asm
	mov.b64 %rd25, {%r25,%r26};
	// end inline asm
	add.s64 	%rd5, %rd25, %rd24;
	setp.ne.s32 	%p13, %r2, 0;
	@%p13 bra 	$L__BB1_5;
	shr.u32 	%r27, %r1, 2;
	and.b32  	%r28, %r27, 248;
	mov.u32 	%r29, _ZZ13sum_i32_pass2E10shared_sum;
	add.s32 	%r30, %r29, %r28;
	st.shared.u64 	[%r30], %rd5;
$L__BB1_5:
	bar.sync 	0;
	setp.gt.u32 	%p14, %r1, 31;
	@%p14 bra 	$L__BB1_10;
	mov.u32 	%r31, %ntid.x;
	shr.u32 	%r32, %r31, 5;
	setp.ge.u32 	%p15, %r1, %r32;
	mov.b64 	%rd40, 0;
	@%p15 bra 	$L__BB1_8;
	shl.b32 	%r33, %r2, 3;
	mov.u32 	%r34, _ZZ13sum_i32_pass2E10shared_sum;
	add.s32 	%r35, %r34, %r33;
	ld.shared.u64 	%rd40, [%r35];
$L__BB1_8:
	// begin inline asm
	mov.b64 {%r36,%r37}, %rd40;
	// end inline asm
	shfl.sync.down.b32	%r39|%p16, %r37, 16, 31, -1;
	shfl.sync.down.b32	%r38|%p17, %r36, 16, 31, -1;
	// begin inline asm
	mov.b64 %rd28, {%r38,%r39};
	// end inline asm
	add.s64 	%rd29, %rd28, %rd40;
	// begin inline asm
	mov.b64 {%r40,%r41}, %rd29;
	// end inline asm
	shfl.sync.down.b32	%r43|%p18, %r41, 8, 31, -1;
	shfl.sync.down.b32	%r42|%p19, %r40, 8, 31, -1;
	// begin inline asm
	mov.b64 %rd30, {%r42,%r43};
	// end inline asm
	add.s64 	%rd31, %rd30, %rd29;
	// begin inline asm
	mov.b64 {%r44,%r45}, %rd31;
	// end inline asm
	shfl.sync.down.b32	%r47|%p20, %r45, 4, 31, -1;
	shfl.sync.down.b32	%r46|%p21, %r44, 4, 31, -1;
	// begin inline asm
	mov.b64 %rd32, {%r46,%r47};
	// end inline asm
	add.s64 	%rd33, %rd32, %rd31;
	// begin inline asm
	mov.b64 {%r48,%r49}, %rd33;
	// end inline asm
	shfl.sync.down.b32	%r51|%p22, %r49, 2, 31, -1;
	shfl.sync.down.b32	%r50|%p23, %r48, 2, 31, -1;
	// begin inline asm
	mov.b64 %rd34, {%r50,%r51};
	// end inline asm
	add.s64 	%rd35, %rd34, %rd33;
	// begin inline asm
	mov.b64 {%r52,%r53}, %rd35;
	// end inline asm
	shfl.sync.down.b32	%r55|%p24, %r53, 1, 31, -1;
	shfl.sync.down.b32	%r54|%p25, %r52, 1, 31, -1;
	// begin inline asm
	mov.b64 %rd36, {%r54,%r55};
	// end inline asm
	add.s64 	%rd8, %rd36, %rd35;
	setp.ne.s32 	%p26, %r1, 0;
	@%p26 bra 	$L__BB1_10;
	cvta.to.global.u64 	%rd37, %rd10;
	st.global.u64 	[%rd37], %rd8;
$L__BB1_10:
	ret;

}
	// .globl	sum_i32
.visible .entry sum_i32(
	.param .u64 .ptr .align 1 sum_i32_param_0,
	.param .u64 .ptr .align 1 sum_i32_param_1,
	.param .u32 sum_i32_param_2
)
{
	.reg .pred 	%p<27>;
	.reg .b32 	%r<60>;
	.reg .b64 	%rd<42>;
	// demoted variable
	.shared .align 8 .b8 _ZZ7sum_i32E10shared_sum[256];
	ld.param.u64 	%rd9, [sum_i32_param_0];
	ld.param.u64 	%rd10, [sum_i32_param_1];
	ld.param.u32 	%r8, [sum_i32_param_2];
	mov.u32 	%r1, %tid.x;
	mov.u32 	%r9, %ctaid.x;
	mov.u32 	%r2, %ntid.x;
	mad.lo.s32 	%r59, %r9, %r2, %r1;
	and.b32  	%r4, %r1, 31;
	setp.ge.s32 	%p1, %r59, %r8;
	mov.b64 	%rd40, 0;
	@%p1 bra 	$L__BB2_3;
	mov.u32 	%r10, %nctaid.x;
	mul.lo.s32 	%r5, %r2, %r10;
	cvta.to.global.u64 	%rd1, %rd9;
	mov.b64 	%rd40, 0;
$L__BB2_2:
	mul.wide.s32 	%rd13, %r59, 4;
	add.s64 	%rd14, %rd1, %rd13;
	ld.global.s32 	%rd15, [%rd14];
	add.s64 	%rd40, %rd40, %rd15;
	add.s32 	%r59, %r59, %r5;
	setp.lt.s32 	%p2, %r59, %r8;
	@%p2 bra 	$L__BB2_2;
$L__BB2_3:
	// begin inline asm
	mov.b64 {%r11,%r12}, %rd40;
	// end inline asm
	shfl.sync.down.b32	%r14|%p3, %r12, 16, 31, -1;
	shfl.sync.down.b32	%r13|%p4, %r11, 16, 31, -1;
	// begin inline asm
	mov.b64 %rd17, {%r13,%r14};
	// end inline asm
	add.s64 	%rd18, %rd17, %rd40;
	// begin inline asm
	mov.b64 {%r15,%r16}, %rd18;
	// end inline asm
	shfl.sync.down.b32	%r18|%p5, %r16, 8, 31, -1;
	shfl.sync.down.b32	%r17|%p6, %r15, 8, 31, -1;
	// begin inline asm
	mov.b64 %rd19, {%r17,%r18};
	// end inline asm
	add.s64 	%rd20, %rd19, %rd18;
	// begin inline asm
	mov.b64 {%r19,%r20}, %rd20;
	// end inline asm
	shfl.sync.down.b32	%r22|%p7, %r20, 4, 31, -1;
	shfl.sync.down.b32	%r21|%p8, %r19, 4, 31, -1;
	// begin inline asm
	mov.b64 %rd21, {%r21,%r22};
	// end inline asm
	add.s64 	%rd22, %rd21, %rd20;
	// begin inline asm
	mov.b64 {%r23,%r24}, %rd22;
	// end inline asm
	shfl.sync.down.b32	%r26|%p9, %r24, 2, 31, -1;
	shfl.sync.down.b32	%r25|%p10, %r23, 2, 31, -1;
	// begin inline asm
	mov.b64 %rd23, {%r25,%r26};
	// end inline asm
	add.s64 	%rd24, %rd23, %rd22;
	// begin inline asm
	mov.b64 {%r27,%r28}, %rd24;
	// end inline asm
	shfl.sync.down.b32	%r30|%p11, %r28, 1, 31, -1;
	shfl.sync.down.b32	%r29|%p12, %r27, 1, 31, -1;
	// begin inline asm
	mov.b64 %rd25, {%r29,%r30};
	// end inline asm
	add.s64 	%rd5, %rd25, %rd24;
	setp.ne.s32 	%p13, %r4, 0;
	@%p13 bra 	$L__BB2_5;
	shr.u32 	%r31, %r1, 2;
	and.b32  	%r32, %r31, 248;
	mov.u32 	%r33, _ZZ7sum_i32E10shared_sum;
	add.s32 	%r34, %r33, %r32;
	st.shared.u64 	[%r34], %rd5;
$L__BB2_5:
	bar.sync 	0;
	setp.gt.u32 	%p14, %r1, 31;
	@%p14 bra 	$L__BB2_10;
	shr.u32 	%r35, %r2, 5;
	setp.ge.u32 	%p15, %r1, %r35;
	mov.b64 	%rd41, 0;
	@%p15 bra 	$L__BB2_8;
	shl.b32 	%r36, %r4, 3;
	mov.u32 	%r37, _ZZ7sum_i32E10shared_sum;
	add.s32 	%r38, %r37, %r36;
	ld.shared.u64 	%rd41, [%r38];
$L__BB2_8:
	// begin inline asm
	mov.b64 {%r39,%r40}, %rd41;
	// end inline asm
	shfl.sync.down.b32	%r42|%p16, %r40, 16, 31, -1;
	shfl.sync.down.b32	%r41|%p17, %r39, 16, 31, -1;
	// begin inline asm
	mov.b64 %rd28, {%r41,%r42};
	// end inline asm
	add.s64 	%rd29, %rd28, %rd41;
	// begin inline asm
	mov.b64 {%r43,%r44}, %rd29;
	// end inline asm
	shfl.sync.down.b32	%r46|%p18, %r44, 8, 31, -1;
	shfl.sync.down.b32	%r45|%p19, %r43, 8, 31, -1;
	// begin inline asm
	mov.b64 %rd30, {%r45,%r46};
	// end inline asm
	add.s64 	%rd31, %rd30, %rd29;
	// begin inline asm
	mov.b64 {%r47,%r48}, %rd31;
	// end inline asm
	shfl.sync.down.b32	%r50|%p20, %r48, 4, 31, -1;
	shfl.sync.down.b32	%r49|%p21, %r47, 4, 31, -1;
	// begin inline asm
	mov.b64 %rd32, {%r49,%r50};
	// end inline asm
	add.s64 	%rd33, %rd32, %rd31;
	// begin inline asm
	mov.b64 {%r51,%r52}, %rd33;
	// end inline asm
	shfl.sync.down.b32	%r54|%p22, %r52, 2, 31, -1;
	shfl.sync.down.b32	%r53|%p23, %r51, 2, 31, -1;
	// begin inline asm
	mov.b64 %rd34, {%r53,%r54};
	// end inline asm
	add.s64 	%rd35, %rd34, %rd33;
	// begin inline asm
	mov.b64 {%r55,%r56}, %rd35;
	// end inline asm
	shfl.sync.down.b32	%r58|%p24, %r56, 1, 31, -1;
	shfl.sync.down.b32	%r57|%p25, %r55, 1, 31, -1;
	// begin inline asm
	mov.b64 %rd36, {%r57,%r58};
	// end inline asm
	add.s64 	%rd8, %rd36, %rd35;
	setp.ne.s32 	%p26, %r1, 0;
	@%p26 bra 	$L__BB2_10;
	cvta.to.global.u64 	%rd37, %rd10;
	atom.global.add.u64 	%rd38, [%rd37], %rd8;
$L__BB2_10:
	ret;

}
	// .globl	count_all_pass1
.visible .entry count_all_pass1(
	.param .u64 .ptr .align 1 count_all_pass1_param_0,
	.param .u64 .ptr .align 1 count_all_pass1_param_1,
	.param .u32 count_all_pass1_param_2
)
{
	.reg .pred 	%p<27>;
	.reg .b32 	%r<60>;
	.reg .b64 	%rd<38>;
	// demoted variable
	.shared .align 8 .b8 _ZZ15count_all_pass1E12shared_count[256];
	ld.param.u64 	%rd8, [count_all_pass1_param_1];
	ld.param.u32 	%r9, [count_all_pass1_param_2];
	mov.u32 	%r1, %tid.x;
	mov.u32 	%r2, %ctaid.x;
	mov.u32 	%r3, %ntid.x;
	mad.lo.s32 	%r59, %r2, %r3, %r1;
	and.b32  	%r5, %r1, 31;
	setp.ge.s32 	%p1, %r59, %r9;
	mov.b64 	%rd36, 0;
	@%p1 bra 	$L__BB3_3;
	mov.u32 	%r10, %nctaid.x;
	mul.lo.s32 	%r6, %r3, %r10;
	mov.b64 	%rd36, 0;
$L__BB3_2:
	add.s64 	%rd36, %rd36, 1;
	add.s32 	%r59, %r59, %r6;
	setp.lt.s32 	%p2, %r59, %r9;
	@%p2 bra 	$L__BB3_2;
$L__BB3_3:
	// begin inline asm
	mov.b64 {%r11,%r12}, %rd36;
	// end inline asm
	shfl.sync.down.b32	%r14|%p3, %r12, 16, 31, -1;
	shfl.sync.down.b32	%r13|%p4, %r11, 16, 31, -1;
	// begin inline asm
	mov.b64 %rd12, {%r13,%r14};
	// end inline asm
	add.s64 	%rd13, %rd12, %rd36;
	// begin inline asm
	mov.b64 {%r15,%r16}, %rd13;
	// end inline asm
	shfl.sync.down.b32	%r18|%p5, %r16, 8, 31, -1;
	shfl.sync.down.b32	%r17|%p6, %r15, 8, 31, -1;
	// begin inline asm
	mov.b64 %rd14, {%r17,%r18};
	// end inline asm
	add.s64 	%rd15, %rd14, %rd13;
	// begin inline asm
	mov.b64 {%r19,%r20}, %rd15;
	// end inline asm
	shfl.sync.down.b32	%r22|%p7, %r20, 4, 31, -1;
	shfl.sync.down.b32	%r21|%p8, %r19, 4, 31, -1;
	// begin inline asm
	mov.b64 %rd16, {%r21,%r22};
	// end inline asm
	add.s64 	%rd17, %rd16, %rd15;
	// begin inline asm
	mov.b64 {%r23,%r24}, %rd17;
	// end inline asm
	shfl.sync.down.b32	%r26|%p9, %r24, 2, 31, -1;
	shfl.sync.down.b32	%r25|%p10, %r23, 2, 31, -1;
	// begin inline asm
	mov.b64 %rd18, {%r25,%r26};
	// end inline asm
	add.s64 	%rd19, %rd18, %rd17;
	// begin inline asm
	mov.b64 {%r27,%r28}, %rd19;
	// end inline asm
	shfl.sync.down.b32	%r30|%p11, %r28, 1, 31, -1;
	shfl.sync.down.b32	%r29|%p12, %r27, 1, 31, -1;
	// begin inline asm
	mov.b64 %rd20, {%r29,%r30};
	// end inline asm
	add.s64 	%rd4, %rd20, %rd19;
	setp.ne.s32 	%p13, %r5, 0;
	@%p13 bra 	$L__BB3_5;
	shr.u32 	%r31, %r1, 2;
	and.b32  	%r32, %r31, 248;
	mov.u32 	%r33, _ZZ15count_all_pass1E12shared_count;
	add.s32 	%r34, %r33, %r32;
	st.shared.u64 	[%r34], %rd4;
$L__BB3_5:
	bar.sync 	0;
	setp.gt.u32 	%p14, %r1, 31;
	@%p14 bra 	$L__BB3_10;
	shr.u32 	%r35, %r3, 5;
	setp.ge.u32 	%p15, %r1, %r35;
	mov.b64 	%rd37, 0;
	@%p15 bra 	$L__BB3_8;
	shl.b32 	%r36, %r5, 3;
	mov.u32 	%r37, _ZZ15count_all_pass1E12shared_count;
	add.s32 	%r38, %r37, %r36;
	ld.shared.u64 	%rd37, [%r38];
$L__BB3_8:
	// begin inline asm
	mov.b64 {%r39,%r40}, %rd37;
	// end inline asm
	shfl.sync.down.b32	%r42|%p16, %r40, 16, 31, -1;
	shfl.sync.down.b32	%r41|%p17, %r39, 16, 31, -1;
	// begin inline asm
	mov.b64 %rd23, {%r41,%r42};
	// end inline asm
	add.s64 	%rd24, %rd23, %rd37;
	// begin inline asm
	mov.b64 {%r43,%r44}, %rd24;
	// end inline asm
	shfl.sync.down.b32	%r46|%p18, %r44, 8, 31, -1;
	shfl.sync.down.b32	%r45|%p19, %r43, 8, 31, -1;
	// begin inline asm
	mov.b64 %rd25, {%r45,%r46};
	// end inline asm
	add.s64 	%rd26, %rd25, %rd24;
	// begin inline asm
	mov.b64 {%r47,%r48}, %rd26;
	// end inline asm
	shfl.sync.down.b32	%r50|%p20, %r48, 4, 31, -1;
	shfl.sync.down.b32	%r49|%p21, %r47, 4, 31, -1;
	// begin inline asm
	mov.b64 %rd27, {%r49,%r50};
	// end inline asm
	add.s64 	%rd28, %rd27, %rd26;
	// begin inline asm
	mov.b64 {%r51,%r52}, %rd28;
	// end inline asm
	shfl.sync.down.b32	%r54|%p22, %r52, 2, 31, -1;
	shfl.sync.down.b32	%r53|%p23, %r51, 2, 31, -1;
	// begin inline asm
	mov.b64 %rd29, {%r53,%r54};
	// end inline asm
	add.s64 	%rd30, %rd29, %rd28;
	// begin inline asm
	mov.b64 {%r55,%r56}, %rd30;
	// end inline asm
	shfl.sync.down.b32	%r58|%p24, %r56, 1, 31, -1;
	shfl.sync.down.b32	%r57|%p25, %r55, 1, 31, -1;
	// begin inline asm
	mov.b64 %rd31, {%r57,%r58};
	// end inline asm
	add.s64 	%rd7, %rd31, %rd30;
	setp.ne.s32 	%p26, %r1, 0;
	@%p26 bra 	$L__BB3_10;
	cvta.to.global.u64 	%rd32, %rd8;
	mul.wide.u32 	%rd33, %r2, 8;
	add.s64 	%rd34, %rd32, %rd33;
	st.global.u64 	[%rd34], %rd7;
$L__BB3_10:
	ret;

}
	// .globl	count_all_pass2
.visible .entry count_all_pass2(
	.param .u64 .ptr .align 1 count_all_pass2_param_0,
	.param .u64 .ptr .align 1 count_all_pass2_param_1,
	.param .u32 count_all_pass2_param_2
)
{
	.reg .pred 	%p<27>;
	.reg .b32 	%r<57>;
	.reg .b64 	%rd<41>;
	// demoted variable
	.shared .align 8 .b8 _ZZ15count_all_pass2E12shared_count[256];
	ld.param.u64 	%rd9, [count_all_pass2_param_0];
	ld.param.u64 	%rd10, [count_all_pass2_param_1];
	ld.param.u32 	%r6, [count_all_pass2_param_2];
	mov.u32 	%r1, %tid.x;
	and.b32  	%r2, %r1, 31;
	setp.ge.s32 	%p1, %r1, %r6;
	mov.b64 	%rd39, 0;
	@%p1 bra 	$L__BB4_3;
	mov.u32 	%r3, %ntid.x;
	cvta.to.global.u64 	%rd1, %rd9;
	mov.b64 	%rd39, 0;
	mov.u32 	%r56, %r1;
$L__BB4_2:
	mul.wide.s32 	%rd13, %r56, 8;
	add.s64 	%rd14, %rd1, %rd13;
	ld.global.u64 	%rd15, [%rd14];
	add.s64 	%rd39, %rd15, %rd39;
	add.s32 	%r56, %r56, %r3;
	setp.lt.s32 	%p2, %r56, %r6;
	@%p2 bra 	$L__BB4_2;
$L__BB4_3:
	// begin inline asm
	mov.b64 {%r7,%r8}, %rd39;
	// end inline asm
	shfl.sync.down.b32	%r10|%p3, %r8, 16, 31, -1;
	shfl.sync.down.b32	%r9|%p4, %r7, 16, 31, -1;
	// begin inline asm
	mov.b64 %rd17, {%r9,%r10};
	// end inline asm
	add.s64 	%rd18, %rd17, %rd39;
	// begin inline asm
	mov.b64 {%r11,%r12}, %rd18;
	// end inline asm
	shfl.sync.down.b32	%r14|%p5, %r12, 8, 31, -1;
	shfl.sync.down.b32	%r13|%p6, %r11, 8, 31, -1;
	// begin inline asm
	mov.b64 %rd19, {%r13,%r14};
	// end inline asm
	add.s64 	%rd20, %rd19, %rd18;
	// begin inline asm
	mov.b64 {%r15,%r16}, %rd20;
	// end inline asm
	shfl.sync.down.b32	%r18|%p7, %r16, 4, 31, -1;
	shfl.sync.down.b32	%r17|%p8, %r15, 4, 31, -1;
	// begin inline asm
	mov.b64 %rd21, {%r17,%r18};
	// end inline asm
	add.s64 	%rd22, %rd21, %rd20;
	// begin inline asm
	mov.b64 {%r19,%r20}, %rd22;
	// end inline asm
	shfl.sync.down.b32	%r22|%p9, %r20, 2, 31, -1;
	shfl.sync.down.b32	%r21|%p10, %r19, 2, 31, -1;
	// begin inline asm
	mov.b64 %rd23, {%r21,%r22};
	// end inline asm
	add.s64 	%rd24, %rd23, %rd22;
	// begin inline asm
	mov.b64 {%r23,%r24}, %rd24;
	// end inline asm
	shfl.sync.down.b32	%r26|%p11, %r24, 1, 31, -1;
	shfl.sync.down.b32	%r25|%p12, %r23, 1, 31, -1;
	// begin inline asm
	mov.b64 %rd25, {%r25,%r26};
	// end inline asm
	add.s64 	%rd5, %rd25, %rd24;
	setp.ne.s32 	%p13, %r2, 0;
	@%p13 bra 	$L__BB4_5;
	shr.u32 	%r27, %r1, 2;
	and.b32  	%r28, %r27, 248;
	mov.u32 	%r29, _ZZ15count_all_pass2E12shared_count;
	add.s32 	%r30, %r29, %r28;
	st.shared.u64 	[%r30], %rd5;
$L__BB4_5:
	bar.sync 	0;
	setp.gt.u32 	%p14, %r1, 31;
	@%p14 bra 	$L__BB4_10;
	mov.u32 	%r31, %ntid.x;
	shr.u32 	%r32, %r31, 5;
	setp.ge.u32 	%p15, %r1, %r32;
	mov.b64 	%rd40, 0;
	@%p15 bra 	$L__BB4_8;
	shl.b32 	%r33, %r2, 3;
	mov.u32 	%r34, _ZZ15count_all_pass2E12shared_count;
	add.s32 	%r35, %r34, %r33;
	ld.shared.u64 	%rd40, [%r35];
$L__BB4_8:
	// begin inline asm
	mov.b64 {%r36,%r37}, %rd40;
	// end inline asm
	shfl.sync.down.b32	%r39|%p16, %r37, 16, 31, -1;
	shfl.sync.down.b32	%r38|%p17, %r36, 16, 31, -1;
	// begin inline asm
	mov.b64 %rd28, {%r38,%r39};
	// end inline asm
	add.s64 	%rd29, %rd28, %rd40;
	// begin inline asm
	mov.b64 {%r40,%r41}, %rd29;
	// end inline asm
	shfl.sync.down.b32	%r43|%p18, %r41, 8, 31, -1;
	shfl.sync.down.b32	%r42|%p19, %r40, 8, 31, -1;
	// begin inline asm
	mov.b64 %rd30, {%r42,%r43};
	// end inline asm
	add.s64 	%rd31, %rd30, %rd29;
	// begin inline asm
	mov.b64 {%r44,%r45}, %rd31;
	// end inline asm
	shfl.sync.down.b32	%r47|%p20, %r45, 4, 31, -1;
	shfl.sync.down.b32	%r46|%p21, %r44, 4, 31, -1;
	// begin inline asm
	mov.b64 %rd32, {%r46,%r47};
	// end inline asm
	add.s64 	%rd33, %rd32, %rd31;
	// begin inline asm
	mov.b64 {%r48,%r49}, %rd33;
	// end inline asm
	shfl.sync.down.b32	%r51|%p22, %r49, 2, 31, -1;
	shfl.sync.down.b32	%r50|%p23, %r48, 2, 31, -1;
	// begin inline asm
	mov.b64 %rd34, {%r50,%r51};
	// end inline asm
	add.s64 	%rd35, %rd34, %rd33;
	// begin inline asm
	mov.b64 {%r52,%r53}, %rd35;
	// end inline asm
	shfl.sync.down.b32	%r55|%p24, %r53, 1, 31, -1;
	shfl.sync.down.b32	%r54|%p25, %r52, 1, 31, -1;
	// begin inline asm
	mov.b64 %rd36, {%r54,%r55};
	// end inline asm
	add.s64 	%rd8, %rd36, %rd35;
	setp.ne.s32 	%p26, %r1, 0;
	@%p26 bra 	$L__BB4_10;
	cvta.to.global.u64 	%rd37, %rd10;
	st.global.u64 	[%rd37], %rd8;
$L__BB4_10:
	ret;

}
	// .globl	count_all
.visible .entry count_all(
	.param .u64 .ptr .align 1 count_all_param_0,
	.param .u64 .ptr .align 1 count_all_param_1,
	.param .u32 count_all_param_2
)
{
	.reg .pred 	%p<27>;
	.reg .b32 	%r<60>;
	.reg .b64 	%rd<37>;
	// demoted variable
	.shared .align 8 .b8 _ZZ9count_allE12shared_count[256];
	ld.param.u64 	%rd8, [count_all_param_1];
	ld.param.u32 	%r8, [count_all_param_2];
	mov.u32 	%r1, %tid.x;
	mov.u32 	%r9, %ctaid.x;
	mov.u32 	%r2, %ntid.x;
	mad.lo.s32 	%r59, %r9, %r2, %r1;
	and.b32  	%r4, %r1, 31;
	setp.ge.s32 	%p1, %r59, %r8;
	mov.b64 	%rd35, 0;
	@%p1 bra 	$L__BB5_3;
	mov.u32 	%r10, %nctaid.x;
	mul.lo.s32 	%r5, %r2, %r10;
	mov.b64 	%rd35, 0;
$L__BB5_2:
	add.s64 	%rd35, %rd35, 1;
	add.s32 	%r59, %r59, %r5;
	setp.lt.s32 	%p2, %r59, %r8;
	@%p2 bra 	$L__BB5_2;
$L__BB5_3:
	// begin inline asm
	mov.b64 {%r11,%r12}, %rd35;
	// end inline asm
	shfl.sync.down.b32	%r14|%p3, %r12, 16, 31, -1;
	shfl.sync.down.b32	%r13|%p4, %r11, 16, 31, -1;
	// begin inline asm
	mov.b64 %rd12, {%r13,%r14};
	// end inline asm
	add.s64 	%rd13, %rd12, %rd35;
	// begin inline asm
	mov.b64 {%r15,%r16}, %rd13;
	// end inline asm
	shfl.sync.down.b32	%r18|%p5, %r16, 8, 31, -1;
	shfl.sync.down.b32	%r17|%p6, %r15, 8, 31, -1;
	// begin inline asm
	mov.b64 %rd14, {%r17,%r18};
	// end inline asm
	add.s64 	%rd15, %rd14, %rd13;
	// begin inline asm
	mov.b64 {%r19,%r20}, %rd15;
	// end inline asm
	shfl.sync.down.b32	%r22|%p7, %r20, 4, 31, -1;
	shfl.sync.down.b32	%r21|%p8, %r19, 4, 31, -1;
	// begin inline asm
	mov.b64 %rd16, {%r21,%r22};
	// end inline asm
	add.s64 	%rd17, %rd16, %rd15;
	// begin inline asm
	mov.b64 {%r23,%r24}, %rd17;
	// end inline asm
	shfl.sync.down.b32	%r26|%p9, %r24, 2, 31, -1;
	shfl.sync.down.b32	%r25|%p10, %r23, 2, 31, -1;
	// begin inline asm
	mov.b64 %rd18, {%r25,%r26};
	// end inline asm
	add.s64 	%rd19, %rd18, %rd17;
	// begin inline asm
	mov.b64 {%r27,%r28}, %rd19;
	// end inline asm
	shfl.sync.down.b32	%r30|%p11, %r28, 1, 31, -1;
	shfl.sync.down.b32	%r29|%p12, %r27, 1, 31, -1;
	// begin inline asm
	mov.b64 %rd20, {%r29,%r30};
	// end inline asm
	add.s64 	%rd4, %rd20, %rd19;
	setp.ne.s32 	%p13, %r4, 0;
	@%p13 bra 	$L__BB5_5;
	shr.u32 	%r31, %r1, 2;
	and.b32  	%r32, %r31, 248;
	mov.u32 	%r33, _ZZ9count_allE12shared_count;
	add.s32 	%r34, %r33, %r32;
	st.shared.u64 	[%r34], %rd4;
$L__BB5_5:
	bar.sync 	0;
	setp.gt.u32 	%p14, %r1, 31;
	@%p14 bra 	$L__BB5_10;
	shr.u32 	%r35, %r2, 5;
	setp.ge.u32 	%p15, %r1, %r35;
	mov.b64 	%rd36, 0;
	@%p15 bra 	$L__BB5_8;
	shl.b32 	%r36, %r4, 3;
	mov.u32 	%r37, _ZZ9count_allE12shared_count;
	add.s32 	%r38, %r37, %r36;
	ld.shared.u64 	%rd36, [%r38];
$L__BB5_8:
	// begin inline asm
	mov.b64 {%r39,%r40}, %rd36;
	// end inline asm
	shfl.sync.down.b32	%r42|%p16, %r40, 16, 31, -1;
	shfl.sync.down.b32	%r41|%p17, %r39, 16, 31, -1;
	// begin inline asm
	mov.b64 %rd23, {%r41,%r42};
	// end inline asm
	add.s64 	%rd24, %rd23, %rd36;
	// begin inline asm
	mov.b64 {%r43,%r44}, %rd24;
	// end inline asm
	shfl.sync.down.b32	%r46|%p18, %r44, 8, 31, -1;
	shfl.sync.down.b32	%r45|%p19, %r43, 8, 31, -1;
	// begin inline asm
	mov.b64 %rd25, {%r45,%r46};
	// end inline asm
	add.s64 	%rd26, %rd25, %rd24;
	// begin inline asm
	mov.b64 {%r47,%r48}, %rd26;
	// end inline asm
	shfl.sync.down.b32	%r50|%p20, %r48, 4, 31, -1;
	shfl.sync.down.b32	%r49|%p21, %r47, 4, 31, -1;
	// begin inline asm
	mov.b64 %rd27, {%r49,%r50};
	// end inline asm
	add.s64 	%rd28, %rd27, %rd26;
	// begin inline asm
	mov.b64 {%r51,%r52}, %rd28;
	// end inline asm
	shfl.sync.down.b32	%r54|%p22, %r52, 2, 31, -1;
	shfl.sync.down.b32	%r53|%p23, %r51, 2, 31, -1;
	// begin inline asm
	mov.b64 %rd29, {%r53,%r54};
	// end inline asm
	add.s64 	%rd30, %rd29, %rd28;
	// begin inline asm
	mov.b64 {%r55,%r56}, %rd30;
	// end inline asm
	shfl.sync.down.b32	%r58|%p24, %r56, 1, 31, -1;
	shfl.sync.down.b32	%r57|%p25, %r55, 1, 31, -1;
	// begin inline asm
	mov.b64 %rd31, {%r57,%r58};
	// end inline asm
	add.s64 	%rd7, %rd31, %rd30;
	setp.ne.s32 	%p26, %r1, 0;
	@%p26 bra 	$L__BB5_10;
	cvta.to.global.u64 	%rd32, %rd8;
	atom.global.add.u64 	%rd33, [%rd32], %rd7;
$L__BB5_10:
	ret;

}
	// .globl	min_i32
.visible .entry min_i32(
	.param .u64 .ptr .align 1 min_i32_param_0,
	.param .u64 .ptr .align 1 min_i32_param_1,
	.param .u32 min_i32_param_2
)
{
	.reg .pred 	%p<2>;
	.reg .b32 	%r<8>;
	.reg .b64 	%rd<7>;

	ld.param.u64 	%rd1, [min_i32_param_0];
	ld.param.u64 	%rd2, [min_i32_param_1];
	ld.param.u32 	%r2, [min_i32_param_2];
	mov.u32 	%r3, %ctaid.x;
	mov.u32 	%r4, %ntid.x;
	mov.u32 	%r5, %tid.x;
	mad.lo.s32 	%r1, %r3, %r4, %r5;
	setp.ge.s32 	%p1, %r1, %r2;
	@%p1 bra 	$L__BB6_2;
	cvta.to.global.u64 	%rd3, %rd1;
	cvta.to.global.u64 	%rd4, %rd2;
	mul.wide.s32 	%rd5, %r1, 4;
	add.s64 	%rd6, %rd3, %rd5;
	ld.global.u32 	%r6, [%rd6];
	atom.global.min.s32 	%r7, [%rd4], %r6;
$L__BB6_2:
	ret;

}
	// .globl	max_i32
.visible .entry max_i32(
	.param .u64 .ptr .align 1 max_i32_param_0,
	.param .u64 .ptr .align 1 max_i32_param_1,
	.param .u32 max_i32_param_2
)
{
	.reg .pred 	%p<2>;
	.reg .b32 	%r<8>;
	.reg .b64 	%rd<7>;

	ld.param.u64 	%rd1, [max_i32_param_0];
	ld.param.u64 	%rd2, [max_i32_param_1];
	ld.param.u32 	%r2, [max_i32_param_2];
	mov.u32 	%r3, %ctaid.x;
	mov.u32 	%r4, %ntid.x;
	mov.u32 	%r5, %tid.x;
	mad.lo.s32 	%r1, %r3, %r4, %r5;
	setp.ge.s32 	%p1, %r1, %r2;
	@%p1 bra 	$L__BB7_2;
	cvta.to.global.u64 	%rd3, %rd1;
	cvta.to.global.u64 	%rd4, %rd2;
	mul.wide.s32 	%rd5, %r1, 4;
	add.s64 	%rd6, %rd3, %rd5;
	ld.global.u32 	%r6, [%rd6];
	atom.global.max.s32 	%r7, [%rd4], %r6;
$L__BB7_2:
	ret;

}
	// .globl	filter_gt_i32
.visible .entry filter_gt_i32(
	.param .u64 .ptr .align 1 filter_gt_i32_param_0,
	.param .u32 filter_gt_i32_param_1,
	.param .u64 .ptr .align 1 filter_gt_i32_param_2,
	.param .u32 filter_gt_i32_param_3
)
{
	.reg .pred 	%p<10>;
	.reg .b16 	%rs<6>;
	.reg .b32 	%r<28>;
	.reg .b64 	%rd<13>;

	ld.param.u64 	%rd3, [filter_gt_i32_param_0];
	ld.param.u32 	%r10, [filter_gt_i32_param_1];
	ld.param.u64 	%rd4, [filter_gt_i32_param_2];
	ld.param.u32 	%r11, [filter_gt_i32_param_3];
	cvta.to.global.u64 	%rd1, %rd4;
	cvta.to.global.u64 	%rd2, %rd3;
	mov.u32 	%r12, %ctaid.x;
	mov.u32 	%r1, %ntid.x;
	mov.u32 	%r13, %tid.x;
	mad.lo.s32 	%r2, %r12, %r1, %r13;
	shr.s32 	%r14, %r11, 31;
	shr.u32 	%r15, %r14, 30;
	add.s32 	%r16, %r11, %r15;
	shr.s32 	%r3, %r16, 2;
	setp.ge.s32 	%p1, %r2, %r3;
	@%p1 bra 	$L__BB8_3;
	mov.u32 	%r17, %nctaid.x;
	mul.lo.s32 	%r4, %r1, %r17;
	mov.u32 	%r26, %r2;
$L__BB8_2:
	mul.wide.s32 	%rd5, %r26, 16;
	add.s64 	%rd6, %rd2, %rd5;
	ld.global.v4.u32 	{%r18, %r19, %r20, %r21}, [%rd6];
	shl.b32 	%r22, %r26, 2;
	setp.gt.s32 	%p2, %r18, %r10;
	selp.u16 	%rs1, 1, 0, %p2;
	cvt.s64.s32 	%rd7, %r22;
	add.s64 	%rd8, %rd1, %rd7;
	st.global.u8 	[%rd8], %rs1;
	setp.gt.s32 	%p3, %r19, %r10;
	selp.u16 	%rs2, 1, 0, %p3;
	st.global.u8 	[%rd8+1], %rs2;
	setp.gt.s32 	%p4, %r20, %r10;
	selp.u16 	%rs3, 1, 0, %p4;
	st.global.u8 	[%rd8+2], %rs3;
	setp.gt.s32 	%p5, %r21, %r10;
	selp.u16 	%rs4, 1, 0, %p5;
	st.global.u8 	[%rd8+3], %rs4;
	add.s32 	%r26, %r26, %r4;
	setp.lt.s32 	%p6, %r26, %r3;
	@%p6 bra 	$L__BB8_2;
$L__BB8_3:
	shl.b32 	%r23, %r3, 2;
	rem.u32 	%r24, %r2, %r1;
	add.s32 	%r27, %r24, %r23;
	setp.ge.s32 	%p7, %r27, %r11;
	@%p7 bra 	$L__BB8_5;
$L__BB8_4:
	cvt.s64.s32 	%rd9, %r27;
	mul.wide.s32 	%rd10, %r27, 4;
	add.s64 	%rd11, %rd2, %rd10;
	ld.global.u32 	%r25, [%rd11];
	setp.gt.s32 	%p8, %r25, %r10;
	selp.u16 	%rs5, 1, 0, %p8;
	add.s64 	%rd12, %rd1, %rd9;
	st.global.u8 	[%rd12], %rs5;
	add.s32 	%r27, %r27, %r1;
	setp.lt.s32 	%p9, %r27, %r11;
	@%p9 bra 	$L__BB8_4;
$L__BB8_5:
	ret;

}
	// .globl	group_by_sum_cuckoo_i32
.visible .entry group_by_sum_cuckoo_i32(
	.param .u64 .ptr .align 1 group_by_sum_cuckoo_i32_param_0,
	.param .u64 .ptr .align 1 group_by_sum_cuckoo_i32_param_1,
	.param .u64 .ptr .align 1 group_by_sum_cuckoo_i32_param_2,
	.param .u64 .ptr .align 1 group_by_sum_cuckoo_i32_param_3,
	.param .u64 .ptr .align 1 group_by_sum_cuckoo_i32_param_4,
	.param .u32 group_by_sum_cuckoo_i32_param_5,
	.param .u32 group_by_sum_cuckoo_i32_param_6
)
{
	.reg .pred 	%p<102>;
	.reg .b32 	%r<160>;
	.reg .b64 	%rd<130>;

	ld.param.u64 	%rd37, [group_by_sum_cuckoo_i32_param_0];
	ld.param.u64 	%rd38, [group_by_sum_cuckoo_i32_param_1];
	ld.param.u64 	%rd39, [group_by_sum_cuckoo_i32_param_2];
	ld.param.u64 	%rd40, [group_by_sum_cuckoo_i32_param_3];
	ld.param.u64 	%rd41, [group_by_sum_cuckoo_i32_param_4];
	ld.param.u32 	%r6, [group_by_sum_cuckoo_i32_param_5];
	ld.param.u32 	%r5, [group_by_sum_cuckoo_i32_param_6];
	cvta.to.global.u64 	%rd1, %rd41;
	cvta.to.global.u64 	%rd2, %rd40;
	cvta.to.global.u64 	%rd3, %rd39;
	mov.u32 	%r7, %ctaid.x;
	mov.u32 	%r8, %ntid.x;
	mov.u32 	%r9, %tid.x;
	mad.lo.s32 	%r1, %r7, %r8, %r9;
	setp.ge.s32 	%p1, %r1, %r6;
	@%p1 bra 	$L__BB9_37;
	cvta.to.global.u64 	%rd42, %rd37;
	cvta.to.global.u64 	%rd43, %rd38;
	mul.wide.s32 	%rd44, %r1, 4;
	add.s64 	%rd45, %rd42, %rd44;
	ld.global.u32 	%r10, [%rd45];
	mul.wide.s32 	%rd46, %r1, 8;
	add.s64 	%rd47, %rd43, %rd46;
	ld.global.u64 	%rd4, [%rd47];
	shr.u32 	%r11, %r10, 16;
	xor.b32  	%r12, %r11, %r10;
	mul.lo.s32 	%r13, %r12, -2048144789;
	shr.u32 	%r14, %r13, 13;
	xor.b32  	%r15, %r14, %r13;
	mul.lo.s32 	%r16, %r15, -1028477387;
	shr.u32 	%r17, %r16, 16;
	xor.b32  	%r18, %r17, %r16;
	rem.u32 	%r3, %r18, %r5;
	mul.lo.s32 	%r20, %r10, 73244475;
	shr.u32 	%r21, %r20, 16;
	xor.b32  	%r22, %r21, %r20;
	mul.lo.s32 	%r23, %r22, 295559667;
	shr.u32 	%r24, %r23, 13;
	xor.b32  	%r25, %r24, %r23;
	mul.lo.s32 	%r26, %r25, -993084930;
	shr.u32 	%r27, %r26, 16;
	xor.b32  	%r28, %r27, %r26;
	rem.u32 	%r4, %r28, %r5;
	mul.wide.u32 	%rd48, %r3, 4;
	add.s64 	%rd49, %rd3, %rd48;
	atom.relaxed.global.cas.b32 	%r29, [%rd49], -1, %r10;
	setp.ne.s32 	%p2, %r29, -1;
	setp.ne.s32 	%p3, %r29, %r10;
	and.pred  	%p4, %p2, %p3;
	@%p4 bra 	$L__BB9_3;
	mul.wide.u32 	%rd124, %r3, 8;
	add.s64 	%rd125, %rd2, %rd124;
	atom.global.add.u64 	%rd126, [%rd125], %rd4;
	add.s64 	%rd128, %rd1, %rd48;
	atom.global.add.u32 	%r159, [%rd128], 1;
	bra.uni 	$L__BB9_37;
$L__BB9_3:
	mul.wide.u32 	%rd50, %r4, 4;
	add.s64 	%rd51, %rd3, %rd50;
	atom.relaxed.global.cas.b32 	%r31, [%rd51], -1, %r10;
	setp.ne.s32 	%p5, %r31, -1;
	setp.ne.s32 	%p6, %r31, %r10;
	and.pred  	%p7, %p5, %p6;
	@%p7 bra 	$L__BB9_35;
	mul.wide.u32 	%rd119, %r4, 8;
	add.s64 	%rd120, %rd2, %rd119;
	atom.global.add.u64 	%rd121, [%rd120], %rd4;
	add.s64 	%rd123, %rd1, %rd50;
	atom.global.add.u32 	%r158, [%rd123], 1;
	bra.uni 	$L__BB9_37;
$L__BB9_5:
	add.s32 	%r37, %r3, 2;
	rem.u32 	%r38, %r37, %r5;
	cvt.u64.u32 	%rd129, %r38;
	mul.wide.u32 	%rd54, %r38, 4;
	add.s64 	%rd55, %rd3, %rd54;
	atom.relaxed.global.cas.b32 	%r39, [%rd55], -1, %r10;
	setp.eq.s32 	%p12, %r39, -1;
	setp.eq.s32 	%p13, %r39, %r10;
	or.pred  	%p14, %p12, %p13;
	@%p14 bra 	$L__BB9_36;
	add.s32 	%r41, %r3, 3;
	rem.u32 	%r42, %r41, %r5;
	cvt.u64.u32 	%rd129, %r42;
	mul.wide.u32 	%rd56, %r42, 4;
	add.s64 	%rd57, %rd3, %rd56;
	atom.relaxed.global.cas.b32 	%r43, [%rd57], -1, %r10;
	setp.eq.s32 	%p15, %r43, -1;
	setp.eq.s32 	%p16, %r43, %r10;
	or.pred  	%p17, %p15, %p16;
	@%p17 bra 	$L__BB9_36;
	add.s32 	%r45, %r3, 4;
	rem.u32 	%r46, %r45, %r5;
	cvt.u64.u32 	%rd129, %r46;
	mul.wide.u32 	%rd58, %r46, 4;
	add.s64 	%rd59, %rd3, %rd58;
	atom.relaxed.global.cas.b32 	%r47, [%rd59], -1, %r10;
	setp.eq.s32 	%p18, %r47, -1;
	setp.eq.s32 	%p19, %r47, %r10;
	or.pred  	%p20, %p18, %p19;
	@%p20 bra 	$L__BB9_36;
	add.s32 	%r49, %r3, 5;
	rem.u32 	%r50, %r49, %r5;
	cvt.u64.u32 	%rd129, %r50;
	mul.wide.u32 	%rd60, %r50, 4;
	add.s64 	%rd61, %rd3, %rd60;
	atom.relaxed.global.cas.b32 	%r51, [%rd61], -1, %r10;
	setp.eq.s32 	%p21, %r51, -1;
	setp.eq.s32 	%p22, %r51, %r10;
	or.pred  	%p23, %p21, %p22;
	@%p23 bra 	$L__BB9_36;
	add.s32 	%r53, %r3, 6;
	rem.u32 	%r54, %r53, %r5;
	cvt.u64.u32 	%rd129, %r54;
	mul.wide.u32 	%rd62, %r54, 4;
	add.s64 	%rd63, %rd3, %rd62;
	atom.relaxed.global.cas.b32 	%r55, [%rd63], -1, %r10;
	setp.eq.s32 	%p24, %r55, -1;
	setp.eq.s32 	%p25, %r55, %r10;
	or.pred  	%p26, %p24, %p25;
	@%p26 bra 	$L__BB9_36;
	add.s32 	%r57, %r3, 7;
	rem.u32 	%r58, %r57, %r5;
	cvt.u64.u32 	%rd129, %r58;
	mul.wide.u32 	%rd64, %r58, 4;
	add.s64 	%rd65, %rd3, %rd64;
	atom.relaxed.global.cas.b32 	%r59, [%rd65], -1, %r10;
	setp.eq.s32 	%p27, %r59, -1;
	setp.eq.s32 	%p28, %r59, %r10;
	or.pred  	%p29, %p27, %p28;
	@%p29 bra 	$L__BB9_36;
	add.s32 	%r61, %r3, 8;
	rem.u32 	%r62, %r61, %r5;
	cvt.u64.u32 	%rd129, %r62;
	mul.wide.u32 	%rd66, %r62, 4;
	add.s64 	%rd67, %rd3, %rd66;
	atom.relaxed.global.cas.b32 	%r63, [%rd67], -1, %r10;
	setp.eq.s32 	%p30, %r63, -1;
	setp.eq.s32 	%p31, %r63, %r10;
	or.pred  	%p32, %p30, %p31;
	@%p32 bra 	$L__BB9_36;
	add.s32 	%r65, %r3, 9;
	rem.u32 	%r66, %r65, %r5;
	cvt.u64.u32 	%rd129, %r66;
	mul.wide.u32 	%rd68, %r66, 4;
	add.s64 	%rd69, %rd3, %rd68;
	atom.relaxed.global.cas.b32 	%r67, [%rd69], -1, %r10;
	setp.eq.s32 	%p33, %r67, -1;
	setp.eq.s32 	%p34, %r67, %r10;
	or.pred  	%p35, %p33, %p34;
	@%p35 bra 	$L__BB9_36;
	add.s32 	%r69, %r3, 10;
	rem.u32 	%r70, %r69, %r5;
	cvt.u64.u32 	%rd129, %r70;
	mul.wide.u32 	%rd70, %r70, 4;
	add.s64 	%rd71, %rd3, %rd70;
	atom.relaxed.global.cas.b32 	%r71, [%rd71], -1, %r10;
	setp.eq.s32 	%p36, %r71, -1;
	setp.eq.s32 	%p37, %r71, %r10;
	or.pred  	%p38, %p36, %p37;
	@%p38 bra 	$L__BB9_36;
	add.s32 	%r73, %r3, 11;
	rem.u32 	%r74, %r73, %r5;
	cvt.u64.u32 	%rd129, %r74;
	mul.wide.u32 	%rd72, %r74, 4;
	add.s64 	%rd73, %rd3, %rd72;
	atom.relaxed.global.cas.b32 	%r75, [%rd73], -1, %r10;
	setp.eq.s32 	%p39, %r75, -1;
	setp.eq.s32 	%p40, %r75, %r10;
	or.pred  	%p41, %p39, %p40;
	@%p41 bra 	$L__BB9_36;
	add.s32 	%r77, %r3, 12;
	rem.u32 	%r78, %r77, %r5;
	cvt.u64.u32 	%rd129, %r78;
	mul.wide.u32 	%rd74, %r78, 4;
	add.s64 	%rd75, %rd3, %rd74;
	atom.relaxed.global.cas.b32 	%r79, [%rd75], -1, %r10;
	setp.eq.s32 	%p42, %r79, -1;
	setp.eq.s32 	%p43, %r79, %r10;
	or.pred  	%p44, %p42, %p43;
	@%p44 bra 	$L__BB9_36;
	add.s32 	%r81, %r3, 13;
	rem.u32 	%r82, %r81, %r5;
	cvt.u64.u32 	%rd129, %r82;
	mul.wide.u32 	%rd76, %r82, 4;
	add.s64 	%rd77, %rd3, %rd76;
	atom.relaxed.global.cas.b32 	%r83, [%rd77], -1, %r10;
	setp.eq.s32 	%p45, %r83, -1;
	setp.eq.s32 	%p46, %r83, %r10;
	or.pred  	%p47, %p45, %p46;
	@%p47 bra 	$L__BB9_36;
	add.s32 	%r85, %r3, 14;
	rem.u32 	%r86, %r85, %r5;
	cvt.u64.u32 	%rd129, %r86;
	mul.wide.u32 	%rd78, %r86, 4;
	add.s64 	%rd79, %rd3, %rd78;
	atom.relaxed.global.cas.b32 	%r87, [%rd79], -1, %r10;
	setp.eq.s32 	%p48, %r87, -1;
	setp.eq.s32 	%p49, %r87, %r10;
	or.pred  	%p50, %p48, %p49;
	@%p50 bra 	$L__BB9_36;
	add.s32 	%r89, %r3, 15;
	rem.u32 	%r90, %r89, %r5;
	cvt.u64.u32 	%rd129, %r90;
	mul.wide.u32 	%rd80, %r90, 4;
	add.s64 	%rd81, %rd3, %rd80;
	atom.relaxed.global.cas.b32 	%r91, [%rd81], -1, %r10;
	setp.eq.s32 	%p51, %r91, -1;
	setp.eq.s32 	%p52, %r91, %r10;
	or.pred  	%p53, %p51, %p52;
	@%p53 bra 	$L__BB9_36;
	add.s32 	%r93, %r3, 16;
	rem.u32 	%r94, %r93, %r5;
	cvt.u64.u32 	%rd129, %r94;
	mul.wide.u32 	%rd82, %r94, 4;
	add.s64 	%rd83, %rd3, %rd82;
	atom.relaxed.global.cas.b32 	%r95, [%rd83], -1, %r10;
	setp.eq.s32 	%p54, %r95, -1;
	setp.eq.s32 	%p55, %r95, %r10;
	or.pred  	%p56, %p54, %p55;
	@%p56 bra 	$L__BB9_36;
	add.s32 	%r97, %r3, 17;
	rem.u32 	%r98, %r97, %r5;
	cvt.u64.u32 	%rd129, %r98;
	mul.wide.u32 	%rd84, %r98, 4;
	add.s64 	%rd85, %rd3, %rd84;
	atom.relaxed.global.cas.b32 	%r99, [%rd85], -1, %r10;
	setp.eq.s32 	%p57, %r99, -1;
	setp.eq.s32 	%p58, %r99, %r10;
	or.pred  	%p59, %p57, %p58;
	@%p59 bra 	$L__BB9_36;
	add.s32 	%r101, %r3, 18;
	rem.u32 	%r102, %r101, %r5;
	cvt.u64.u32 	%rd129, %r102;
	mul.wide.u32 	%rd86, %r102, 4;
	add.s64 	%rd87, %rd3, %rd86;
	atom.relaxed.global.cas.b32 	%r103, [%rd87], -1, %r10;
	setp.eq.s32 	%p60, %r103, -1;
	setp.eq.s32 	%p61, %r103, %r10;
	or.pred  	%p62, %p60, %p61;
	@%p62 bra 	$L__BB9_36;
	add.s32 	%r105, %r3, 19;
	rem.u32 	%r106, %r105, %r5;
	cvt.u64.u32 	%rd129, %r106;
	mul.wide.u32 	%rd88, %r106, 4;
	add.s64 	%rd89, %rd3, %rd88;
	atom.relaxed.global.cas.b32 	%r107, [%rd89], -1, %r10;
	setp.eq.s32 	%p63, %r107, -1;
	setp.eq.s32 	%p64, %r107, %r10;
	or.pred  	%p65, %p63, %p64;
	@%p65 bra 	$L__BB9_36;
	add.s32 	%r109, %r3, 20;
	rem.u32 	%r110, %r109, %r5;
	cvt.u64.u32 	%rd129, %r110;
	mul.wide.u32 	%rd90, %r110, 4;
	add.s64 	%rd91, %rd3, %rd90;
	atom.relaxed.global.cas.b32 	%r111, [%rd91], -1, %r10;
	setp.eq.s32 	%p66, %r111, -1;
	setp.eq.s32 	%p67, %r111, %r10;
	or.pred  	%p68, %p66, %p67;
	@%p68 bra 	$L__BB9_36;
	add.s32 	%r113, %r3, 21;
	rem.u32 	%r114, %r113, %r5;
	cvt.u64.u32 	%rd129, %r114;
	mul.wide.u32 	%rd92, %r114, 4;
	add.s64 	%rd93, %rd3, %rd92;
	atom.relaxed.global.cas.b32 	%r115, [%rd93], -1, %r10;
	setp.eq.s32 	%p69, %r115, -1;
	setp.eq.s32 	%p70, %r115, %r10;
	or.pred  	%p71, %p69, %p70;
	@%p71 bra 	$L__BB9_36;
	add.s32 	%r117, %r3, 22;
	rem.u32 	%r118, %r117, %r5;
	cvt.u64.u32 	%rd129, %r118;
	mul.wide.u32 	%rd94, %r118, 4;
	add.s64 	%rd95, %rd3, %rd94;
	atom.relaxed.global.cas.b32 	%r119, [%rd95], -1, %r10;
	setp.eq.s32 	%p72, %r119, -1;
	setp.eq.s32 	%p73, %r119, %r10;
	or.pred  	%p74, %p72, %p73;
	@%p74 bra 	$L__BB9_36;
	add.s32 	%r121, %r3, 23;
	rem.u32 	%r122, %r121, %r5;
	cvt.u64.u32 	%rd129, %r122;
	mul.wide.u32 	%rd96, %r122, 4;
	add.s64 	%rd97, %rd3, %rd96;
	atom.relaxed.global.cas.b32 	%r123, [%rd97], -1, %r10;
	setp.eq.s32 	%p75, %r123, -1;
	setp.eq.s32 	%p76, %r123, %r10;
	or.pred  	%p77, %p75, %p76;
	@%p77 bra 	$L__BB9_36;
	add.s32 	%r125, %r3, 24;
	rem.u32 	%r126, %r125, %r5;
	cvt.u64.u32 	%rd129, %r126;
	mul.wide.u32 	%rd98, %r126, 4;
	add.s64 	%rd99, %rd3, %rd98;
	atom.relaxed.global.cas.b32 	%r127, [%rd99], -1, %r10;
	setp.eq.s32 	%p78, %r127, -1;
	setp.eq.s32 	%p79, %r127, %r10;
	or.pred  	%p80, %p78, %p79;
	@%p80 bra 	$L__BB9_36;
	add.s32 	%r129, %r3, 25;
	rem.u32 	%r130, %r129, %r5;
	cvt.u64.u32 	%rd129, %r130;
	mul.wide.u32 	%rd100, %r130, 4;
	add.s64 	%rd101, %rd3, %rd100;
	atom.relaxed.global.cas.b32 	%r131, [%rd101], -1, %r10;
	setp.eq.s32 	%p81, %r131, -1;
	setp.eq.s32 	%p82, %r131, %r10;
	or.pred  	%p83, %p81, %p82;
	@%p83 bra 	$L__BB9_36;
	add.s32 	%r133, %r3, 26;
	rem.u32 	%r134, %r133, %r5;
	cvt.u64.u32 	%rd129, %r134;
	mul.wide.u32 	%rd102, %r134, 4;
	add.s64 	%rd103, %rd3, %rd102;
	atom.relaxed.global.cas.b32 	%r135, [%rd103], -1, %r10;
	setp.eq.s32 	%p84, %r135, -1;
	setp.eq.s32 	%p85, %r135, %r10;
	or.pred  	%p86, %p84, %p85;
	@%p86 bra 	$L__BB9_36;
	add.s32 	%r137, %r3, 27;
	rem.u32 	%r138, %r137, %r5;
	cvt.u64.u32 	%rd129, %r138;
	mul.wide.u32 	%rd104, %r138, 4;
	add.s64 	%rd105, %rd3, %rd104;
	atom.relaxed.global.cas.b32 	%r139, [%rd105], -1, %r10;
	setp.eq.s32 	%p87, %r139, -1;
	setp.eq.s32 	%p88, %r139, %r10;
	or.pred  	%p89, %p87, %p88;
	@%p89 bra 	$L__BB9_36;
	add.s32 	%r141, %r3, 28;
	rem.u32 	%r142, %r141, %r5;
	cvt.u64.u32 	%rd129, %r142;
	mul.wide.u32 	%rd106, %r142, 4;
	add.s64 	%rd107, %rd3, %rd106;
	atom.relaxed.global.cas.b32 	%r143, [%rd107], -1, %r10;
	setp.eq.s32 	%p90, %r143, -1;
	setp.eq.s32 	%p91, %r143, %r10;
	or.pred  	%p92, %p90, %p91;
	@%p92 bra 	$L__BB9_36;
	add.s32 	%r145, %r3, 29;
	rem.u32 	%r146, %r145, %r5;
	cvt.u64.u32 	%rd129, %r146;
	mul.wide.u32 	%rd108, %r146, 4;
	add.s64 	%rd109, %rd3, %rd108;
	atom.relaxed.global.cas.b32 	%r147, [%rd109], -1, %r10;
	setp.eq.s32 	%p93, %r147, -1;
	setp.eq.s32 	%p94, %r147, %r10;
	or.pred  	%p95, %p93, %p94;
	@%p95 bra 	$L__BB9_36;
	add.s32 	%r149, %r3, 30;
	rem.u32 	%r150, %r149, %r5;
	cvt.u64.u32 	%rd129, %r150;
	mul.wide.u32 	%rd110, %r150, 4;
	add.s64 	%rd111, %rd3, %rd110;
	atom.relaxed.global.cas.b32 	%r151, [%rd111], -1, %r10;
	setp.eq.s32 	%p96, %r151, -1;
	setp.eq.s32 	%p97, %r151, %r10;
	or.pred  	%p98, %p96, %p97;
	@%p98 bra 	$L__BB9_36;
	add.s32 	%r153, %r3, 31;
	rem.u32 	%r154, %r153, %r5;
	cvt.u64.u32 	%rd129, %r154;
	mul.wide.u32 	%rd112, %r154, 4;
	add.s64 	%rd113, %rd3, %rd112;
	atom.relaxed.global.cas.b32 	%r155, [%rd113], -1, %r10;
	setp.eq.s32 	%p99, %r155, -1;
	setp.eq.s32 	%p100, %r155, %r10;
	or.pred  	%p101, %p99, %p100;
	@%p101 bra 	$L__BB9_36;
	bra.uni 	$L__BB9_37;
$L__BB9_35:
	add.s32 	%r33, %r3, 1;
	setp.eq.s32 	%p8, %r33, %r5;
	selp.b32 	%r34, 0, %r33, %p8;
	cvt.u64.u32 	%rd129, %r34;
	mul.wide.u32 	%rd52, %r34, 4;
	add.s64 	%rd53, %rd3, %rd52;
	atom.relaxed.global.cas.b32 	%r35, [%rd53], -1, %r10;
	setp.ne.s32 	%p9, %r35, -1;
	setp.ne.s32 	%p10, %r35, %r10;
	and.pred  	%p11, %p9, %p10;
	@%p11 bra 	$L__BB9_5;
$L__BB9_36:
	shl.b64 	%rd114, %rd129, 3;
	add.s64 	%rd115, %rd2, %rd114;
	atom.global.add.u64 	%rd116, [%rd115], %rd4;
	shl.b64 	%rd117, %rd129, 2;
	add.s64 	%rd118, %rd1, %rd117;
	atom.global.add.u32 	%r157, [%rd118], 1;
$L__BB9_37:
	ret;

}
	// .globl	group_by_sum_robin_hood_i32
.visible .entry group_by_sum_robin_hood_i32(
	.param .u64 .ptr .align 1 group_by_sum_robin_hood_i32_param_0,
	.param .u64 .ptr .align 1 group_by_sum_robin_hood_i32_param_1,
	.param .u64 .ptr .align 1 group_by_sum_robin_hood_i32_param_2,
	.param .u64 .ptr .align 1 group_by_sum_robin_hood_i32_param_3,
	.param .u64 .ptr .align 1 group_by_sum_robin_hood_i32_param_4,
	.param .u32 group_by_sum_robin_hood_i32_param_5,
	.param .u32 group_by_sum_robin_hood_i32_param_6
)
{
	.reg .pred 	%p<8>;
	.reg .b32 	%r<28>;
	.reg .b64 	%rd<23>;

	ld.param.u64 	%rd4, [group_by_sum_robin_hood_i32_param_0];
	ld.param.u64 	%rd5, [group_by_sum_robin_hood_i32_param_1];
	ld.param.u64 	%rd6, [group_by_sum_robin_hood_i32_param_2];
	ld.param.u64 	%rd7, [group_by_sum_robin_hood_i32_param_3];
	ld.param.u64 	%rd8, [group_by_sum_robin_hood_i32_param_4];
	ld.param.u32 	%r9, [group_by_sum_robin_hood_i32_param_5];
	ld.param.u32 	%r8, [group_by_sum_robin_hood_i32_param_6];
	mov.u32 	%r10, %ctaid.x;
	mov.u32 	%r11, %ntid.x;
	mov.u32 	%r12, %tid.x;
	mad.lo.s32 	%r1, %r10, %r11, %r12;
	setp.ge.s32 	%p1, %r1, %r9;
	@%p1 bra 	$L__BB10_6;
	cvta.to.global.u64 	%rd9, %rd4;
	cvta.to.global.u64 	%rd10, %rd5;
	mul.wide.s32 	%rd11, %r1, 4;
	add.s64 	%rd12, %rd9, %rd11;
	ld.global.u32 	%r2, [%rd12];
	mul.wide.s32 	%rd13, %r1, 8;
	add.s64 	%rd1, %rd10, %rd13;
	setp.lt.s32 	%p2, %r8, 1;
	@%p2 bra 	$L__BB10_6;
	ld.global.u64 	%rd2, [%rd1];
	shr.u32 	%r14, %r2, 16;
	xor.b32  	%r15, %r14, %r2;
	mul.lo.s32 	%r16, %r15, -2048144789;
	shr.u32 	%r17, %r16, 13;
	xor.b32  	%r18, %r17, %r16;
	mul.lo.s32 	%r19, %r18, -1028477387;
	cvta.to.global.u64 	%rd3, %rd6;
	shr.u32 	%r20, %r19, 16;
	xor.b32  	%r21, %r20, %r19;
	rem.u32 	%r26, %r21, %r8;
	mov.b32 	%r27, 0;
	bra.uni 	$L__BB10_4;
$L__BB10_3:
	add.s32 	%r24, %r26, 1;
	setp.eq.s32 	%p6, %r24, %r8;
	selp.b32 	%r26, 0, %r24, %p6;
	add.s32 	%r27, %r27, 1;
	setp.eq.s32 	%p7, %r27, %r8;
	@%p7 bra 	$L__BB10_6;
$L__BB10_4:
	mul.wide.u32 	%rd14, %r26, 4;
	add.s64 	%rd15, %rd3, %rd14;
	atom.relaxed.global.cas.b32 	%r22, [%rd15], -1, %r2;
	setp.ne.s32 	%p3, %r22, -1;
	setp.ne.s32 	%p4, %r22, %r2;
	and.pred  	%p5, %p3, %p4;
	@%p5 bra 	$L__BB10_3;
	cvta.to.global.u64 	%rd16, %rd7;
	mul.wide.u32 	%rd17, %r26, 8;
	add.s64 	%rd18, %rd16, %rd17;
	atom.global.add.u64 	%rd19, [%rd18], %rd2;
	cvta.to.global.u64 	%rd20, %rd8;
	add.s64 	%rd22, %rd20, %rd14;
	atom.global.add.u32 	%r25, [%rd22], 1;
$L__BB10_6:
	ret;

}
	// .globl	group_by_sum_i32
.visible .entry group_by_sum_i32(
	.param .u64 .ptr .align 1 group_by_sum_i32_param_0,
	.param .u64 .ptr .align 1 group_by_sum_i32_param_1,
	.param .u64 .ptr .align 1 group_by_sum_i32_param_2,
	.param .u64 .ptr .align 1 group_by_sum_i32_param_3,
	.param .u64 .ptr .align 1 group_by_sum_i32_param_4,
	.param .u32 group_by_sum_i32_param_5,
	.param .u32 group_by_sum_i32_param_6
)
{
	.reg .pred 	%p<67>;
	.reg .b32 	%r<268>;
	.reg .b64 	%rd<27>;
	// demoted variable
	.shared .align 4 .b8 _ZZ16group_by_sum_i32E10local_keys[1024];
	// demoted variable
	.shared .align 8 .b8 _ZZ16group_by_sum_i32E10local_sums[2048];
	// demoted variable
	.shared .align 4 .b8 _ZZ16group_by_sum_i32E12local_counts[1024];
	ld.param.u64 	%rd6, [group_by_sum_i32_param_0];
	ld.param.u64 	%rd7, [group_by_sum_i32_param_1];
	ld.param.u64 	%rd8, [group_by_sum_i32_param_2];
	ld.param.u64 	%rd9, [group_by_sum_i32_param_3];
	ld.param.u64 	%rd10, [group_by_sum_i32_param_4];
	ld.param.u32 	%r68, [group_by_sum_i32_param_5];
	ld.param.u32 	%r69, [group_by_sum_i32_param_6];
	mov.u32 	%r265, %tid.x;
	mov.u32 	%r70, %ctaid.x;
	mov.u32 	%r2, %ntid.x;
	mad.lo.s32 	%r3, %r70, %r2, %r265;
	setp.gt.u32 	%p1, %r265, 255;
	@%p1 bra 	$L__BB11_7;
	add.s32 	%r71, %r265, %r2;
	max.u32 	%r72, %r71, 256;
	setp.lt.u32 	%p2, %r71, 256;
	selp.u32 	%r73, 1, 0, %p2;
	add.s32 	%r74, %r71, %r73;
	sub.s32 	%r75, %r72, %r74;
	div.u32 	%r76, %r75, %r2;
	add.s32 	%r4, %r76, %r73;
	and.b32  	%r77, %r4, 3;
	setp.eq.s32 	%p3, %r77, 3;
	mov.u32 	%r262, %r265;
	@%p3 bra 	$L__BB11_4;
	add.s32 	%r78, %r4, 1;
	and.b32  	%r79, %r78, 3;
	shl.b32 	%r258, %r265, 2;
	shl.b32 	%r6, %r2, 2;
	shl.b32 	%r80, %r265, 3;
	mov.u32 	%r81, _ZZ16group_by_sum_i32E10local_sums;
	add.s32 	%r257, %r81, %r80;
	shl.b32 	%r8, %r2, 3;
	neg.s32 	%r256, %r79;
	mad.lo.s32 	%r262, %r2, %r79, %r265;
$L__BB11_3:
	.pragma "nounroll";
	mov.u32 	%r82, _ZZ16group_by_sum_i32E10local_keys;
	add.s32 	%r83, %r82, %r258;
	mov.b32 	%r84, -1;
	st.shared.u32 	[%r83], %r84;
	mov.b64 	%rd11, 0;
	st.shared.u64 	[%r257], %rd11;
	mov.u32 	%r85, _ZZ16group_by_sum_i32E12local_counts;
	add.s32 	%r86, %r85, %r258;
	mov.b32 	%r87, 0;
	st.shared.u32 	[%r86], %r87;
	add.s32 	%r258, %r258, %r6;
	add.s32 	%r257, %r257, %r8;
	add.s32 	%r256, %r256, 1;
	setp.ne.s32 	%p4, %r256, 0;
	@%p4 bra 	$L__BB11_3;
$L__BB11_4:
	setp.lt.u32 	%p5, %r4, 3;
	@%p5 bra 	$L__BB11_7;
	shl.b32 	%r18, %r2, 2;
	mov.u32 	%r88, _ZZ16group_by_sum_i32E12local_counts;
	add.s32 	%r19, %r88, %r18;
	shl.b32 	%r261, %r262, 2;
	shl.b32 	%r21, %r2, 4;
	shl.b32 	%r22, %r2, 3;
	add.s32 	%r23, %r88, %r22;
	mul.lo.s32 	%r89, %r2, 12;
	add.s32 	%r24, %r88, %r89;
	shl.b32 	%r90, %r262, 3;
	mov.u32 	%r91, _ZZ16group_by_sum_i32E10local_sums;
	add.s32 	%r260, %r91, %r90;
	shl.b32 	%r26, %r2, 5;
	mul.lo.s32 	%r27, %r2, 24;
	mov.u32 	%r92, _ZZ16group_by_sum_i32E10local_keys;
	add.s32 	%r28, %r92, %r18;
	add.s32 	%r29, %r92, %r22;
	add.s32 	%r30, %r92, %r89;
$L__BB11_6:
	mov.u32 	%r93, _ZZ16group_by_sum_i32E10local_keys;
	add.s32 	%r94, %r93, %r261;
	mov.b32 	%r95, -1;
	st.shared.u32 	[%r94], %r95;
	mov.b64 	%rd12, 0;
	st.shared.u64 	[%r260], %rd12;
	mov.u32 	%r96, _ZZ16group_by_sum_i32E12local_counts;
	add.s32 	%r97, %r96, %r261;
	mov.b32 	%r98, 0;
	st.shared.u32 	[%r97], %r98;
	add.s32 	%r99, %r28, %r261;
	st.shared.u32 	[%r99], %r95;
	add.s32 	%r100, %r260, %r22;
	st.shared.u64 	[%r100], %rd12;
	add.s32 	%r101, %r19, %r261;
	st.shared.u32 	[%r101], %r98;
	add.s32 	%r102, %r29, %r261;
	st.shared.u32 	[%r102], %r95;
	add.s32 	%r103, %r260, %r21;
	st.shared.u64 	[%r103], %rd12;
	add.s32 	%r104, %r23, %r261;
	st.shared.u32 	[%r104], %r98;
	add.s32 	%r105, %r30, %r261;
	st.shared.u32 	[%r105], %r95;
	add.s32 	%r106, %r260, %r27;
	st.shared.u64 	[%r106], %rd12;
	add.s32 	%r107, %r24, %r261;
	st.shared.u32 	[%r107], %r98;
	add.s32 	%r262, %r262, %r18;
	add.s32 	%r261, %r261, %r21;
	add.s32 	%r260, %r260, %r26;
	setp.lt.u32 	%p6, %r262, 256;
	@%p6 bra 	$L__BB11_6;
$L__BB11_7:
	bar.sync 	0;
	setp.ge.s32 	%p7, %r3, %r68;
	@%p7 bra 	$L__BB11_27;
	cvta.to.global.u64 	%rd13, %rd6;
	mul.wide.s32 	%rd14, %r3, 4;
	add.s64 	%rd15, %rd13, %rd14;
	ld.global.u32 	%r37, [%rd15];
	cvta.to.global.u64 	%rd16, %rd7;
	mul.wide.s32 	%rd17, %r3, 8;
	add.s64 	%rd18, %rd16, %rd17;
	ld.global.u64 	%rd1, [%rd18];
	shr.u32 	%r109, %r37, 16;
	xor.b32  	%r110, %r109, %r37;
	mul.lo.s32 	%r111, %r110, -2048144789;
	shr.u32 	%r112, %r111, 13;
	xor.b32  	%r113, %r112, %r111;
	mul.lo.s32 	%r114, %r113, -1028477387;
	shr.u32 	%r115, %r114, 16;
	xor.b32  	%r38, %r115, %r114;
	mov.b32 	%r263, 0;
	bra.uni 	$L__BB11_25;
$L__BB11_9:
	add.s32 	%r122, %r56, 1;
	and.b32  	%r264, %r122, 255;
	shl.b32 	%r123, %r122, 2;
	and.b32  	%r124, %r123, 1020;
	add.s32 	%r126, %r118, %r124;
	atom.relaxed.shared.cas.b32 	%r127, [%r126], -1, %r37;
	setp.eq.s32 	%p11, %r127, -1;
	setp.eq.s32 	%p12, %r127, %r37;
	or.pred  	%p13, %p11, %p12;
	@%p13 bra 	$L__BB11_26;
	add.s32 	%r129, %r56, 2;
	and.b32  	%r264, %r129, 255;
	shl.b32 	%r130, %r129, 2;
	and.b32  	%r131, %r130, 1020;
	add.s32 	%r133, %r118, %r131;
	atom.relaxed.shared.cas.b32 	%r134, [%r133], -1, %r37;
	setp.eq.s32 	%p14, %r134, -1;
	setp.eq.s32 	%p15, %r134, %r37;
	or.pred  	%p16, %p14, %p15;
	@%p16 bra 	$L__BB11_26;
	add.s32 	%r136, %r56, 3;
	and.b32  	%r264, %r136, 255;
	shl.b32 	%r137, %r136, 2;
	and.b32  	%r138, %r137, 1020;
	add.s32 	%r140, %r118, %r138;
	atom.relaxed.shared.cas.b32 	%r141, [%r140], -1, %r37;
	setp.eq.s32 	%p17, %r141, -1;
	setp.eq.s32 	%p18, %r141, %r37;
	or.pred  	%p19, %p17, %p18;
	@%p19 bra 	$L__BB11_26;
	add.s32 	%r143, %r56, 4;
	and.b32  	%r264, %r143, 255;
	shl.b32 	%r144, %r143, 2;
	and.b32  	%r145, %r144, 1020;
	add.s32 	%r147, %r118, %r145;
	atom.relaxed.shared.cas.b32 	%r148, [%r147], -1, %r37;
	setp.eq.s32 	%p20, %r148, -1;
	setp.eq.s32 	%p21, %r148, %r37;
	or.pred  	%p22, %p20, %p21;
	@%p22 bra 	$L__BB11_26;
	add.s32 	%r150, %r56, 5;
	and.b32  	%r264, %r150, 255;
	shl.b32 	%r151, %r150, 2;
	and.b32  	%r152, %r151, 1020;
	add.s32 	%r154, %r118, %r152;
	atom.relaxed.shared.cas.b32 	%r155, [%r154], -1, %r37;
	setp.eq.s32 	%p23, %r155, -1;
	setp.eq.s32 	%p24, %r155, %r37;
	or.pred  	%p25, %p23, %p24;
	@%p25 bra 	$L__BB11_26;
	add.s32 	%r157, %r56, 6;
	and.b32  	%r264, %r157, 255;
	shl.b32 	%r158, %r157, 2;
	and.b32  	%r159, %r158, 1020;
	add.s32 	%r161, %r118, %r159;
	atom.relaxed.shared.cas.b32 	%r162, [%r161], -1, %r37;
	setp.eq.s32 	%p26, %r162, -1;
	setp.eq.s32 	%p27, %r162, %r37;
	or.pred  	%p28, %p26, %p27;
	@%p28 bra 	$L__BB11_26;
	add.s32 	%r164, %r56, 7;
	and.b32  	%r264, %r164, 255;
	shl.b32 	%r165, %r164, 2;
	and.b32  	%r166, %r165, 1020;
	add.s32 	%r168, %r118, %r166;
	atom.relaxed.shared.cas.b32 	%r169, [%r168], -1, %r37;
	setp.eq.s32 	%p29, %r169, -1;
	setp.eq.s32 	%p30, %r169, %r37;
	or.pred  	%p31, %p29, %p30;
	@%p31 bra 	$L__BB11_26;
	add.s32 	%r171, %r56, 8;
	and.b32  	%r264, %r171, 255;
	shl.b32 	%r172, %r171, 2;
	and.b32  	%r173, %r172, 1020;
	add.s32 	%r175, %r118, %r173;
	atom.relaxed.shared.cas.b32 	%r176, [%r175], -1, %r37;
	setp.eq.s32 	%p32, %r176, -1;
	setp.eq.s32 	%p33, %r176, %r37;
	or.pred  	%p34, %p32, %p33;
	@%p34 bra 	$L__BB11_26;
	add.s32 	%r178, %r56, 9;
	and.b32  	%r264, %r178, 255;
	shl.b32 	%r179, %r178, 2;
	and.b32  	%r180, %r179, 1020;
	add.s32 	%r182, %r118, %r180;
	atom.relaxed.shared.cas.b32 	%r183, [%r182], -1, %r37;
	setp.eq.s32 	%p35, %r183, -1;
	setp.eq.s32 	%p36, %r183, %r37;
	or.pred  	%p37, %p35, %p36;
	@%p37 bra 	$L__BB11_26;
	add.s32 	%r185, %r56, 10;
	and.b32  	%r264, %r185, 255;
	shl.b32 	%r186, %r185, 2;
	and.b32  	%r187, %r186, 1020;
	add.s32 	%r189, %r118, %r187;
	atom.relaxed.shared.cas.b32 	%r190, [%r189], -1, %r37;
	setp.eq.s32 	%p38, %r190, -1;
	setp.eq.s32 	%p39, %r190, %r37;
	or.pred  	%p40, %p38, %p39;
	@%p40 bra 	$L__BB11_26;
	add.s32 	%r192, %r56, 11;
	and.b32  	%r264, %r192, 255;
	shl.b32 	%r193, %r192, 2;
	and.b32  	%r194, %r193, 1020;
	add.s32 	%r196, %r118, %r194;
	atom.relaxed.shared.cas.b32 	%r197, [%r196], -1, %r37;
	setp.eq.s32 	%p41, %r197, -1;
	setp.eq.s32 	%p42, %r197, %r37;
	or.pred  	%p43, %p41, %p42;
	@%p43 bra 	$L__BB11_26;
	add.s32 	%r199, %r56, 12;
	and.b32  	%r264, %r199, 255;
	shl.b32 	%r200, %r199, 2;
	and.b32  	%r201, %r200, 1020;
	add.s32 	%r203, %r118, %r201;
	atom.relaxed.shared.cas.b32 	%r204, [%r203], -1, %r37;
	setp.eq.s32 	%p44, %r204, -1;
	setp.eq.s32 	%p45, %r204, %r37;
	or.pred  	%p46, %p44, %p45;
	@%p46 bra 	$L__BB11_26;
	add.s32 	%r206, %r56, 13;
	and.b32  	%r264, %r206, 255;
	shl.b32 	%r207, %r206, 2;
	and.b32  	%r208, %r207, 1020;
	add.s32 	%r210, %r118, %r208;
	atom.relaxed.shared.cas.b32 	%r211, [%r210], -1, %r37;
	setp.eq.s32 	%p47, %r211, -1;
	setp.eq.s32 	%p48, %r211, %r37;
	or.pred  	%p49, %p47, %p48;
	@%p49 bra 	$L__BB11_26;
	add.s32 	%r213, %r56, 14;
	and.b32  	%r264, %r213, 255;
	shl.b32 	%r214, %r213, 2;
	and.b32  	%r215, %r214, 1020;
	add.s32 	%r217, %r118, %r215;
	atom.relaxed.shared.cas.b32 	%r218, [%r217], -1, %r37;
	setp.eq.s32 	%p50, %r218, -1;
	setp.eq.s32 	%p51, %r218, %r37;
	or.pred  	%p52, %p50, %p51;
	@%p52 bra 	$L__BB11_26;
	add.s32 	%r220, %r56, 15;
	and.b32  	%r264, %r220, 255;
	shl.b32 	%r221, %r220, 2;
	and.b32  	%r222, %r221, 1020;
	add.s32 	%r224, %r118, %r222;
	atom.relaxed.shared.cas.b32 	%r225, [%r224], -1, %r37;
	setp.eq.s32 	%p53, %r225, -1;
	setp.eq.s32 	%p54, %r225, %r37;
	or.pred  	%p55, %p53, %p54;
	@%p55 bra 	$L__BB11_26;
	add.s32 	%r263, %r263, 16;
	setp.eq.s32 	%p56, %r263, 256;
	@%p56 bra 	$L__BB11_27;
$L__BB11_25:
	add.s32 	%r56, %r263, %r38;
	and.b32  	%r264, %r56, 255;
	shl.b32 	%r116, %r56, 2;
	and.b32  	%r117, %r116, 1020;
	mov.u32 	%r118, _ZZ16group_by_sum_i32E10local_keys;
	add.s32 	%r119, %r118, %r117;
	atom.relaxed.shared.cas.b32 	%r120, [%r119], -1, %r37;
	setp.ne.s32 	%p8, %r120, -1;
	setp.ne.s32 	%p9, %r120, %r37;
	and.pred  	%p10, %p8, %p9;
	@%p10 bra 	$L__BB11_9;
$L__BB11_26:
	shl.b32 	%r227, %r264, 3;
	mov.u32 	%r228, _ZZ16group_by_sum_i32E10local_sums;
	add.s32 	%r229, %r228, %r227;
	atom.shared.add.u64 	%rd19, [%r229], %rd1;
	shl.b32 	%r230, %r264, 2;
	mov.u32 	%r231, _ZZ16group_by_sum_i32E12local_counts;
	add.s32 	%r232, %r231, %r230;
	atom.shared.add.u32 	%r233, [%r232], 1;
$L__BB11_27:
	setp.gt.u32 	%p57, %r265, 255;
	bar.sync 	0;
	setp.lt.s32 	%p58, %r69, 1;
	or.pred  	%p59, %p57, %p58;
	@%p59 bra 	$L__BB11_35;
	cvta.to.global.u64 	%rd2, %rd8;
	cvta.to.global.u64 	%rd3, %rd9;
	cvta.to.global.u64 	%rd4, %rd10;
	mov.u32 	%r235, _ZZ16group_by_sum_i32E10local_keys;
	mov.u32 	%r239, _ZZ16group_by_sum_i32E10local_sums;
$L__BB11_29:
	shl.b32 	%r234, %r265, 2;
	add.s32 	%r236, %r235, %r234;
	ld.shared.u32 	%r60, [%r236];
	setp.eq.s32 	%p60, %r60, -1;
	@%p60 bra 	$L__BB11_34;
	shl.b32 	%r238, %r265, 3;
	add.s32 	%r240, %r239, %r238;
	ld.shared.u64 	%rd5, [%r240];
	mov.u32 	%r242, _ZZ16group_by_sum_i32E12local_counts;
	add.s32 	%r243, %r242, %r234;
	ld.shared.u32 	%r61, [%r243];
	shr.u32 	%r244, %r60, 16;
	xor.b32  	%r245, %r244, %r60;
	mul.lo.s32 	%r246, %r245, -2048144789;
	shr.u32 	%r247, %r246, 13;
	xor.b32  	%r248, %r247, %r246;
	mul.lo.s32 	%r249, %r248, -1028477387;
	shr.u32 	%r250, %r249, 16;
	xor.b32  	%r251, %r250, %r249;
	rem.u32 	%r266, %r251, %r69;
	mov.b32 	%r267, 0;
$L__BB11_31:
	mul.wide.u32 	%rd20, %r266, 4;
	add.s64 	%rd21, %rd2, %rd20;
	atom.relaxed.global.cas.b32 	%r252, [%rd21], -1, %r60;
	setp.eq.s32 	%p61, %r252, -1;
	setp.eq.s32 	%p62, %r252, %r60;
	or.pred  	%p63, %p61, %p62;
	@%p63 bra 	$L__BB11_33;
	add.s32 	%r254, %r266, 1;
	setp.eq.s32 	%p64, %r254, %r69;
	selp.b32 	%r266, 0, %r254, %p64;
	add.s32 	%r267, %r267, 1;
	setp.eq.s32 	%p65, %r267, %r69;
	@%p65 bra 	$L__BB11_34;
	bra.uni 	$L__BB11_31;
$L__BB11_33:
	mul.wide.u32 	%rd22, %r266, 8;
	add.s64 	%rd23, %rd3, %rd22;
	atom.global.add.u64 	%rd24, [%rd23], %rd5;
	add.s64 	%rd26, %rd4, %rd20;
	atom.global.add.u32 	%r255, [%rd26], %r61;
$L__BB11_34:
	add.s32 	%r265, %r265, %r2;
	setp.lt.u32 	%p66, %r265, 256;
	@%p66 bra 	$L__BB11_29;
$L__BB11_35:
	ret;

}
	// .globl	group_by_count_i32
.visible .entry group_by_count_i32(
	.param .u64 .ptr .align 1 group_by_count_i32_param_0,
	.param .u64 .ptr .align 1 group_by_count_i32_param_1,
	.param .u64 .ptr .align 1 group_by_count_i32_param_2,
	.param .u32 group_by_count_i32_param_3,
	.param .u32 group_by_count_i32_param_4
)
{
	.reg .pred 	%p<67>;
	.reg .b32 	%r<244>;
	.reg .b64 	%rd<13>;
	// demoted variable
	.shared .align 4 .b8 _ZZ18group_by_count_i32E10local_keys[1024];
	// demoted variable
	.shared .align 4 .b8 _ZZ18group_by_count_i32E12local_counts[1024];
	ld.param.u64 	%rd3, [group_by_count_i32_param_0];
	ld.param.u64 	%rd4, [group_by_count_i32_param_1];
	ld.param.u64 	%rd5, [group_by_count_i32_param_2];
	ld.param.u32 	%r58, [group_by_count_i32_param_3];
	ld.param.u32 	%r59, [group_by_count_i32_param_4];
	mov.u32 	%r241, %tid.x;
	mov.u32 	%r60, %ctaid.x;
	mov.u32 	%r2, %ntid.x;
	mad.lo.s32 	%r3, %r60, %r2, %r241;
	setp.gt.u32 	%p1, %r241, 255;
	@%p1 bra 	$L__BB12_7;
	add.s32 	%r61, %r241, %r2;
	max.u32 	%r62, %r61, 256;
	setp.lt.u32 	%p2, %r61, 256;
	selp.u32 	%r63, 1, 0, %p2;
	add.s32 	%r64, %r61, %r63;
	sub.s32 	%r65, %r62, %r64;
	div.u32 	%r66, %r65, %r2;
	add.s32 	%r4, %r66, %r63;
	and.b32  	%r67, %r4, 3;
	setp.eq.s32 	%p3, %r67, 3;
	mov.u32 	%r238, %r241;
	@%p3 bra 	$L__BB12_4;
	add.s32 	%r68, %r4, 1;
	and.b32  	%r69, %r68, 3;
	shl.b32 	%r235, %r241, 2;
	shl.b32 	%r6, %r2, 2;
	neg.s32 	%r234, %r69;
	mad.lo.s32 	%r238, %r2, %r69, %r241;
$L__BB12_3:
	.pragma "nounroll";
	mov.u32 	%r70, _ZZ18group_by_count_i32E10local_keys;
	add.s32 	%r71, %r70, %r235;
	mov.b32 	%r72, -1;
	st.shared.u32 	[%r71], %r72;
	mov.u32 	%r73, _ZZ18group_by_count_i32E12local_counts;
	add.s32 	%r74, %r73, %r235;
	mov.b32 	%r75, 0;
	st.shared.u32 	[%r74], %r75;
	add.s32 	%r235, %r235, %r6;
	add.s32 	%r234, %r234, 1;
	setp.ne.s32 	%p4, %r234, 0;
	@%p4 bra 	$L__BB12_3;
$L__BB12_4:
	setp.lt.u32 	%p5, %r4, 3;
	@%p5 bra 	$L__BB12_7;
	shl.b32 	%r14, %r2, 2;
	mov.u32 	%r76, _ZZ18group_by_count_i32E12local_counts;
	add.s32 	%r15, %r76, %r14;
	shl.b32 	%r237, %r238, 2;
	shl.b32 	%r17, %r2, 4;
	shl.b32 	%r77, %r2, 3;
	add.s32 	%r18, %r76, %r77;
	mul.lo.s32 	%r78, %r2, 12;
	add.s32 	%r19, %r76, %r78;
	mov.u32 	%r79, _ZZ18group_by_count_i32E10local_keys;
	add.s32 	%r20, %r79, %r14;
	add.s32 	%r21, %r79, %r77;
	add.s32 	%r22, %r79, %r78;
$L__BB12_6:
	add.s32 	%r81, %r79, %r237;
	mov.b32 	%r82, -1;
	st.shared.u32 	[%r81], %r82;
	add.s32 	%r84, %r76, %r237;
	mov.b32 	%r85, 0;
	st.shared.u32 	[%r84], %r85;
	add.s32 	%r86, %r20, %r237;
	st.shared.u32 	[%r86], %r82;
	add.s32 	%r87, %r15, %r237;
	st.shared.u32 	[%r87], %r85;
	add.s32 	%r88, %r21, %r237;
	st.shared.u32 	[%r88], %r82;
	add.s32 	%r89, %r18, %r237;
	st.shared.u32 	[%r89], %r85;
	add.s32 	%r90, %r22, %r237;
	st.shared.u32 	[%r90], %r82;
	add.s32 	%r91, %r19, %r237;
	st.shared.u32 	[%r91], %r85;
	add.s32 	%r238, %r238, %r14;
	add.s32 	%r237, %r237, %r17;
	setp.lt.u32 	%p6, %r238, 256;
	@%p6 bra 	$L__BB12_6;
$L__BB12_7:
	bar.sync 	0;
	setp.ge.s32 	%p7, %r3, %r58;
	@%p7 bra 	$L__BB12_27;
	cvta.to.global.u64 	%rd6, %rd3;
	mul.wide.s32 	%rd7, %r3, 4;
	add.s64 	%rd8, %rd6, %rd7;
	ld.global.u32 	%r27, [%rd8];
	shr.u32 	%r93, %r27, 16;
	xor.b32  	%r94, %r93, %r27;
	mul.lo.s32 	%r95, %r94, -2048144789;
	shr.u32 	%r96, %r95, 13;
	xor.b32  	%r97, %r96, %r95;
	mul.lo.s32 	%r98, %r97, -1028477387;
	shr.u32 	%r99, %r98, 16;
	xor.b32  	%r28, %r99, %r98;
	mov.b32 	%r239, 0;
	bra.uni 	$L__BB12_25;
$L__BB12_9:
	add.s32 	%r106, %r46, 1;
	and.b32  	%r240, %r106, 255;
	shl.b32 	%r107, %r106, 2;
	and.b32  	%r108, %r107, 1020;
	add.s32 	%r110, %r102, %r108;
	atom.relaxed.shared.cas.b32 	%r111, [%r110], -1, %r27;
	setp.eq.s32 	%p11, %r111, -1;
	setp.eq.s32 	%p12, %r111, %r27;
	or.pred  	%p13, %p11, %p12;
	@%p13 bra 	$L__BB12_26;
	add.s32 	%r113, %r46, 2;
	and.b32  	%r240, %r113, 255;
	shl.b32 	%r114, %r113, 2;
	and.b32  	%r115, %r114, 1020;
	add.s32 	%r117, %r102, %r115;
	atom.relaxed.shared.cas.b32 	%r118, [%r117], -1, %r27;
	setp.eq.s32 	%p14, %r118, -1;
	setp.eq.s32 	%p15, %r118, %r27;
	or.pred  	%p16, %p14, %p15;
	@%p16 bra 	$L__BB12_26;
	add.s32 	%r120, %r46, 3;
	and.b32  	%r240, %r120, 255;
	shl.b32 	%r121, %r120, 2;
	and.b32  	%r122, %r121, 1020;
	add.s32 	%r124, %r102, %r122;
	atom.relaxed.shared.cas.b32 	%r125, [%r124], -1, %r27;
	setp.eq.s32 	%p17, %r125, -1;
	setp.eq.s32 	%p18, %r125, %r27;
	or.pred  	%p19, %p17, %p18;
	@%p19 bra 	$L__BB12_26;
	add.s32 	%r127, %r46, 4;
	and.b32  	%r240, %r127, 255;
	shl.b32 	%r128, %r127, 2;
	and.b32  	%r129, %r128, 1020;
	add.s32 	%r131, %r102, %r129;
	atom.relaxed.shared.cas.b32 	%r132, [%r131], -1, %r27;
	setp.eq.s32 	%p20, %r132, -1;
	setp.eq.s32 	%p21, %r132, %r27;
	or.pred  	%p22, %p20, %p21;
	@%p22 bra 	$L__BB12_26;
	add.s32 	%r134, %r46, 5;
	and.b32  	%r240, %r134, 255;
	shl.b32 	%r135, %r134, 2;
	and.b32  	%r136, %r135, 1020;
	add.s32 	%r138, %r102, %r136;
	atom.relaxed.shared.cas.b32 	%r139, [%r138], -1, %r27;
	setp.eq.s32 	%p23, %r139, -1;
	setp.eq.s32 	%p24, %r139, %r27;
	or.pred  	%p25, %p23, %p24;
	@%p25 bra 	$L__BB12_26;
	add.s32 	%r141, %r46, 6;
	and.b32  	%r240, %r141, 255;
	shl.b32 	%r142, %r141, 2;
	and.b32  	%r143, %r142, 1020;
	add.s32 	%r145, %r102, %r143;
	atom.relaxed.shared.cas.b32 	%r146, [%r145], -1, %r27;
	setp.eq.s32 	%p26, %r146, -1;
	setp.eq.s32 	%p27, %r146, %r27;
	or.pred  	%p28, %p26, %p27;
	@%p28 bra 	$L__BB12_26;
	add.s32 	%r148, %r46, 7;
	and.b32  	%r240, %r148, 255;
	shl.b32 	%r149, %r148, 2;
	and.b32  	%r150, %r149, 1020;
	add.s32 	%r152, %r102, %r150;
	atom.relaxed.shared.cas.b32 	%r153, [%r152], -1, %r27;
	setp.eq.s32 	%p29, %r153, -1;
	setp.eq.s32 	%p30, %r153, %r27;
	or.pred  	%p31, %p29, %p30;
	@%p31 bra 	$L__BB12_26;
	add.s32 	%r155, %r46, 8;
	and.b32  	%r240, %r155, 255;
	shl.b32 	%r156, %r155, 2;
	and.b32  	%r157, %r156, 1020;
	add.s32 	%r159, %r102, %r157;
	atom.relaxed.shared.cas.b32 	%r160, [%r159], -1, %r27;
	setp.eq.s32 	%p32, %r160, -1;
	setp.eq.s32 	%p33, %r160, %r27;
	or.pred  	%p34, %p32, %p33;
	@%p34 bra 	$L__BB12_26;
	add.s32 	%r162, %r46, 9;
	and.b32  	%r240, %r162, 255;
	shl.b32 	%r163, %r162, 2;
	and.b32  	%r164, %r163, 1020;
	add.s32 	%r166, %r102, %r164;
	atom.relaxed.shared.cas.b32 	%r167, [%r166], -1, %r27;
	setp.eq.s32 	%p35, %r167, -1;
	setp.eq.s32 	%p36, %r167, %r27;
	or.pred  	%p37, %p35, %p36;
	@%p37 bra 	$L__BB12_26;
	add.s32 	%r169, %r46, 10;
	and.b32  	%r240, %r169, 255;
	shl.b32 	%r170, %r169, 2;
	and.b32  	%r171, %r170, 1020;
	add.s32 	%r173, %r102, %r171;
	atom.relaxed.shared.cas.b32 	%r174, [%r173], -1, %r27;
	setp.eq.s32 	%p38, %r174, -1;
	setp.eq.s32 	%p39, %r174, %r27;
	or.pred  	%p40, %p38, %p39;
	@%p40 bra 	$L__BB12_26;
	add.s32 	%r176, %r46, 11;
	and.b32  	%r240, %r176, 255;
	shl.b32 	%r177, %r176, 2;
	and.b32  	%r178, %r177, 1020;
	add.s32 	%r180, %r102, %r178;
	atom.relaxed.shared.cas.b32 	%r181, [%r180], -1, %r27;
	setp.eq.s32 	%p41, %r181, -1;
	setp.eq.s32 	%p42, %r181, %r27;
	or.pred  	%p43, %p41, %p42;
	@%p43 bra 	$L__BB12_26;
	add.s32 	%r183, %r46, 12;
	and.b32  	%r240, %r183, 255;
	shl.b32 	%r184, %r183, 2;
	and.b32  	%r185, %r184, 1020;
	add.s32 	%r187, %r102, %r185;
	atom.relaxed.shared.cas.b32 	%r188, [%r187], -1, %r27;
	setp.eq.s32 	%p44, %r188, -1;
	setp.eq.s32 	%p45, %r188, %r27;
	or.pred  	%p46, %p44, %p45;
	@%p46 bra 	$L__BB12_26;
	add.s32 	%r190, %r46, 13;
	and.b32  	%r240, %r190, 255;
	shl.b32 	%r191, %r190, 2;
	and.b32  	%r192, %r191, 1020;
	add.s32 	%r194, %r102, %r192;
	atom.relaxed.shared.cas.b32 	%r195, [%r194], -1, %r27;
	setp.eq.s32 	%p47, %r195, -1;
	setp.eq.s32 	%p48, %r195, %r27;
	or.pred  	%p49, %p47, %p48;
	@%p49 bra 	$L__BB12_26;
	add.s32 	%r197, %r46, 14;
	and.b32  	%r240, %r197, 255;
	shl.b32 	%r198, %r197, 2;
	and.b32  	%r199, %r198, 1020;
	add.s32 	%r201, %r102, %r199;
	atom.relaxed.shared.cas.b32 	%r202, [%r201], -1, %r27;
	setp.eq.s32 	%p50, %r202, -1;
	setp.eq.s32 	%p51, %r202, %r27;
	or.pred  	%p52, %p50, %p51;
	@%p52 bra 	$L__BB12_26;
	add.s32 	%r204, %r46, 15;
	and.b32  	%r240, %r204, 255;
	shl.b32 	%r205, %r204, 2;
	and.b32  	%r206, %r205, 1020;
	add.s32 	%r208, %r102, %r206;
	atom.relaxed.shared.cas.b32 	%r209, [%r208], -1, %r27;
	setp.eq.s32 	%p53, %r209, -1;
	setp.eq.s32 	%p54, %r209, %r27;
	or.pred  	%p55, %p53, %p54;
	@%p55 bra 	$L__BB12_26;
	add.s32 	%r239, %r239, 16;
	setp.eq.s32 	%p56, %r239, 256;
	@%p56 bra 	$L__BB12_27;
$L__BB12_25:
	add.s32 	%r46, %r239, %r28;
	and.b32  	%r240, %r46, 255;
	shl.b32 	%r100, %r46, 2;
	and.b32  	%r101, %r100, 1020;
	mov.u32 	%r102, _ZZ18group_by_count_i32E10local_keys;
	add.s32 	%r103, %r102, %r101;
	atom.relaxed.shared.cas.b32 	%r104, [%r103], -1, %r27;
	setp.ne.s32 	%p8, %r104, -1;
	setp.ne.s32 	%p9, %r104, %r27;
	and.pred  	%p10, %p8, %p9;
	@%p10 bra 	$L__BB12_9;
$L__BB12_26:
	shl.b32 	%r211, %r240, 2;
	mov.u32 	%r212, _ZZ18group_by_count_i32E12local_counts;
	add.s32 	%r213, %r212, %r211;
	atom.shared.add.u32 	%r214, [%r213], 1;
$L__BB12_27:
	setp.gt.u32 	%p57, %r241, 255;
	bar.sync 	0;
	setp.lt.s32 	%p58, %r59, 1;
	or.pred  	%p59, %p57, %p58;
	@%p59 bra 	$L__BB12_35;
	cvta.to.global.u64 	%rd1, %rd4;
	cvta.to.global.u64 	%rd2, %rd5;
	mov.u32 	%r216, _ZZ18group_by_count_i32E10local_keys;
	mov.u32 	%r220, _ZZ18group_by_count_i32E12local_counts;
$L__BB12_29:
	shl.b32 	%r215, %r241, 2;
	add.s32 	%r217, %r216, %r215;
	ld.shared.u32 	%r50, [%r217];
	setp.eq.s32 	%p60, %r50, -1;
	@%p60 bra 	$L__BB12_34;
	add.s32 	%r221, %r220, %r215;
	ld.shared.u32 	%r51, [%r221];
	shr.u32 	%r222, %r50, 16;
	xor.b32  	%r223, %r222, %r50;
	mul.lo.s32 	%r224, %r223, -2048144789;
	shr.u32 	%r225, %r224, 13;
	xor.b32  	%r226, %r225, %r224;
	mul.lo.s32 	%r227, %r226, -1028477387;
	shr.u32 	%r228, %r227, 16;
	xor.b32  	%r229, %r228, %r227;
	rem.u32 	%r242, %r229, %r59;
	mov.b32 	%r243, 0;
$L__BB12_31:
	mul.wide.u32 	%rd9, %r242, 4;
	add.s64 	%rd10, %rd1, %rd9;
	atom.relaxed.global.cas.b32 	%r230, [%rd10], -1, %r50;
	setp.eq.s32 	%p61, %r230, -1;
	setp.eq.s32 	%p62, %r230, %r50;
	or.pred  	%p63, %p61, %p62;
	@%p63 bra 	$L__BB12_33;
	add.s32 	%r232, %r242, 1;
	setp.eq.s32 	%p64, %r232, %r59;
	selp.b32 	%r242, 0, %r232, %p64;
	add.s32 	%r243, %r243, 1;
	setp.eq.s32 	%p65, %r243, %r59;
	@%p65 bra 	$L__BB12_34;
	bra.uni 	$L__BB12_31;
$L__BB12_33:
	add.s64 	%rd12, %rd2, %rd9;
	atom.global.add.u32 	%r233, [%rd12], %r51;
$L__BB12_34:
	add.s32 	%r241, %r241, %r2;
	setp.lt.u32 	%p66, %r241, 256;
	@%p66 bra 	$L__BB12_29;
$L__BB12_35:
	ret;

}
	// .globl	group_by_min_i32
.visible .entry group_by_min_i32(
	.param .u64 .ptr .align 1 group_by_min_i32_param_0,
	.param .u64 .ptr .align 1 group_by_min_i32_param_1,
	.param .u64 .ptr .align 1 group_by_min_i32_param_2,
	.param .u64 .ptr .align 1 group_by_min_i32_param_3,
	.param .u64 .ptr .align 1 group_by_min_i32_param_4,
	.param .u32 group_by_min_i32_param_5,
	.param .u32 group_by_min_i32_param_6
)
{
	.reg .pred 	%p<8>;
	.reg .b32 	%r<30>;
	.reg .b64 	%rd<19>;

	ld.param.u64 	%rd2, [group_by_min_i32_param_0];
	ld.param.u64 	%rd3, [group_by_min_i32_param_1];
	ld.param.u64 	%rd4, [group_by_min_i32_param_2];
	ld.param.u64 	%rd5, [group_by_min_i32_param_3];
	ld.param.u64 	%rd6, [group_by_min_i32_param_4];
	ld.param.u32 	%r10, [group_by_min_i32_param_5];
	ld.param.u32 	%r9, [group_by_min_i32_param_6];
	mov.u32 	%r11, %ctaid.x;
	mov.u32 	%r12, %ntid.x;
	mov.u32 	%r13, %tid.x;
	mad.lo.s32 	%r1, %r11, %r12, %r13;
	setp.ge.s32 	%p1, %r1, %r10;
	@%p1 bra 	$L__BB13_6;
	cvta.to.global.u64 	%rd7, %rd2;
	cvta.to.global.u64 	%rd8, %rd3;
	mul.wide.s32 	%rd9, %r1, 4;
	add.s64 	%rd10, %rd7, %rd9;
	ld.global.u32 	%r2, [%rd10];
	add.s64 	%rd11, %rd8, %rd9;
	ld.global.u32 	%r3, [%rd11];
	setp.lt.s32 	%p2, %r9, 1;
	@%p2 bra 	$L__BB13_6;
	shr.u32 	%r15, %r2, 16;
	xor.b32  	%r16, %r15, %r2;
	mul.lo.s32 	%r17, %r16, -2048144789;
	shr.u32 	%r18, %r17, 13;
	xor.b32  	%r19, %r18, %r17;
	mul.lo.s32 	%r20, %r19, -1028477387;
	cvta.to.global.u64 	%rd1, %rd4;
	shr.u32 	%r21, %r20, 16;
	xor.b32  	%r22, %r21, %r20;
	rem.u32 	%r28, %r22, %r9;
	mov.b32 	%r29, 0;
	bra.uni 	$L__BB13_4;
$L__BB13_3:
	add.s32 	%r25, %r28, 1;
	setp.eq.s32 	%p6, %r25, %r9;
	selp.b32 	%r28, 0, %r25, %p6;
	add.s32 	%r29, %r29, 1;
	setp.eq.s32 	%p7, %r29, %r9;
	@%p7 bra 	$L__BB13_6;
$L__BB13_4:
	mul.wide.u32 	%rd12, %r28, 4;
	add.s64 	%rd13, %rd1, %rd12;
	atom.relaxed.global.cas.b32 	%r23, [%rd13], -1, %r2;
	setp.ne.s32 	%p3, %r23, -1;
	setp.ne.s32 	%p4, %r23, %r2;
	and.pred  	%p5, %p3, %p4;
	@%p5 bra 	$L__BB13_3;
	cvta.to.global.u64 	%rd14, %rd5;
	add.s64 	%rd16, %rd14, %rd12;
	atom.global.min.s32 	%r26, [%rd16], %r3;
	cvta.to.global.u64 	%rd17, %rd6;
	add.s64 	%rd18, %rd17, %rd12;
	atom.global.add.u32 	%r27, [%rd18], 1;
$L__BB13_6:
	ret;

}
	// .globl	group_by_max_i32
.visible .entry group_by_max_i32(
	.param .u64 .ptr .align 1 group_by_max_i32_param_0,
	.param .u64 .ptr .align 1 group_by_max_i32_param_1,
	.param .u64 .ptr .align 1 group_by_max_i32_param_2,
	.param .u64 .ptr .align 1 group_by_max_i32_param_3,
	.param .u64 .ptr .align 1 group_by_max_i32_param_4,
	.param .u32 group_by_max_i32_param_5,
	.param .u32 group_by_max_i32_param_6
)
{
	.reg .pred 	%p<8>;
	.reg .b32 	%r<30>;
	.reg .b64 	%rd<19>;

	ld.param.u64 	%rd2, [group_by_max_i32_param_0];
	ld.param.u64 	%rd3, [group_by_max_i32_param_1];
	ld.param.u64 	%rd4, [group_by_max_i32_param_2];
	ld.param.u64 	%rd5, [group_by_max_i32_param_3];
	ld.param.u64 	%rd6, [group_by_max_i32_param_4];
	ld.param.u32 	%r10, [group_by_max_i32_param_5];
	ld.param.u32 	%r9, [group_by_max_i32_param_6];
	mov.u32 	%r11, %ctaid.x;
	mov.u32 	%r12, %ntid.x;
	mov.u32 	%r13, %tid.x;
	mad.lo.s32 	%r1, %r11, %r12, %r13;
	setp.ge.s32 	%p1, %r1, %r10;
	@%p1 bra 	$L__BB14_6;
	cvta.to.global.u64 	%rd7, %rd2;
	cvta.to.global.u64 	%rd8, %rd3;
	mul.wide.s32 	%rd9, %r1, 4;
	add.s64 	%rd10, %rd7, %rd9;
	ld.global.u32 	%r2, [%rd10];
	add.s64 	%rd11, %rd8, %rd9;
	ld.global.u32 	%r3, [%rd11];
	setp.lt.s32 	%p2, %r9, 1;
	@%p2 bra 	$L__BB14_6;
	shr.u32 	%r15, %r2, 16;
	xor.b32  	%r16, %r15, %r2;
	mul.lo.s32 	%r17, %r16, -2048144789;
	shr.u32 	%r18, %r17, 13;
	xor.b32  	%r19, %r18, %r17;
	mul.lo.s32 	%r20, %r19, -1028477387;
	cvta.to.global.u64 	%rd1, %rd4;
	shr.u32 	%r21, %r20, 16;
	xor.b32  	%r22, %r21, %r20;
	rem.u32 	%r28, %r22, %r9;
	mov.b32 	%r29, 0;
	bra.uni 	$L__BB14_4;
$L__BB14_3:
	add.s32 	%r25, %r28, 1;
	setp.eq.s32 	%p6, %r25, %r9;
	selp.b32 	%r28, 0, %r25, %p6;
	add.s32 	%r29, %r29, 1;
	setp.eq.s32 	%p7, %r29, %r9;
	@%p7 bra 	$L__BB14_6;
$L__BB14_4:
	mul.wide.u32 	%rd12, %r28, 4;
	add.s64 	%rd13, %rd1, %rd12;
	atom.relaxed.global.cas.b32 	%r23, [%rd13], -1, %r2;
	setp.ne.s32 	%p3, %r23, -1;
	setp.ne.s32 	%p4, %r23, %r2;
	and.pred  	%p5, %p3, %p4;
	@%p5 bra 	$L__BB14_3;
	cvta.to.global.u64 	%rd14, %rd5;
	add.s64 	%rd16, %rd14, %rd12;
	atom.global.max.s32 	%r26, [%rd16], %r3;
	cvta.to.global.u64 	%rd17, %rd6;
	add.s64 	%rd18, %rd17, %rd12;
	atom.global.add.u32 	%r27, [%rd18], 1;
$L__BB14_6:
	ret;

}
	// .globl	merge_sum_i32
.visible .entry merge_sum_i32(
	.param .u64 .ptr .align 1 merge_sum_i32_param_0,
	.param .u32 merge_sum_i32_param_1,
	.param .u64 .ptr .align 1 merge_sum_i32_param_2,
	.param .u32 merge_sum_i32_param_3,
	.param .u64 .ptr .align 1 merge_sum_i32_param_4
)
{
	.reg .pred 	%p<29>;
	.reg .b32 	%r<66>;
	.reg .b64 	%rd<52>;
	// demoted variable
	.shared .align 8 .b8 _ZZ13merge_sum_i32E10shared_sum[256];
	ld.param.u64 	%rd13, [merge_sum_i32_param_0];
	ld.param.u32 	%r11, [merge_sum_i32_param_1];
	ld.param.u64 	%rd14, [merge_sum_i32_param_2];
	ld.param.u32 	%r12, [merge_sum_i32_param_3];
	ld.param.u64 	%rd15, [merge_sum_i32_param_4];
	mov.u32 	%r1, %tid.x;
	mov.u32 	%r13, %ctaid.x;
	mov.u32 	%r2, %ntid.x;
	mad.lo.s32 	%r65, %r13, %r2, %r1;
	and.b32  	%r4, %r1, 31;
	setp.ge.s32 	%p1, %r65, %r11;
	mov.b64 	%rd50, 0;
	@%p1 bra 	$L__BB15_3;
	mov.u32 	%r14, %nctaid.x;
	mul.lo.s32 	%r5, %r2, %r14;
	cvta.to.global.u64 	%rd1, %rd13;
	mov.b64 	%rd50, 0;
	mov.u32 	%r64, %r65;
$L__BB15_2:
	mul.wide.s32 	%rd18, %r64, 4;
	add.s64 	%rd19, %rd1, %rd18;
	ld.global.s32 	%rd20, [%rd19];
	add.s64 	%rd50, %rd50, %rd20;
	add.s32 	%r64, %r64, %r5;
	setp.lt.s32 	%p2, %r64, %r11;
	@%p2 bra 	$L__BB15_2;
$L__BB15_3:
	setp.ge.s32 	%p3, %r65, %r12;
	@%p3 bra 	$L__BB15_6;
	mov.u32 	%r15, %nctaid.x;
	mul.lo.s32 	%r6, %r2, %r15;
	cvta.to.global.u64 	%rd3, %rd14;
$L__BB15_5:
	mul.wide.s32 	%rd21, %r65, 4;
	add.s64 	%rd22, %rd3, %rd21;
	ld.global.s32 	%rd23, [%rd22];
	add.s64 	%rd50, %rd50, %rd23;
	add.s32 	%r65, %r65, %r6;
	setp.lt.s32 	%p4, %r65, %r12;
	@%p4 bra 	$L__BB15_5;
$L__BB15_6:
	// begin inline asm
	mov.b64 {%r16,%r17}, %rd50;
	// end inline asm
	shfl.sync.down.b32	%r19|%p5, %r17, 16, 31, -1;
	shfl.sync.down.b32	%r18|%p6, %r16, 16, 31, -1;
	// begin inline asm
	mov.b64 %rd25, {%r18,%r19};
	// end inline asm
	add.s64 	%rd26, %rd25, %rd50;
	// begin inline asm
	mov.b64 {%r20,%r21}, %rd26;
	// end inline asm
	shfl.sync.down.b32	%r23|%p7, %r21, 8, 31, -1;
	shfl.sync.down.b32	%r22|%p8, %r20, 8, 31, -1;
	// begin inline asm
	mov.b64 %rd27, {%r22,%r23};
	// end inline asm
	add.s64 	%rd28, %rd27, %rd26;
	// begin inline asm
	mov.b64 {%r24,%r25}, %rd28;
	// end inline asm
	shfl.sync.down.b32	%r27|%p9, %r25, 4, 31, -1;
	shfl.sync.down.b32	%r26|%p10, %r24, 4, 31, -1;
	// begin inline asm
	mov.b64 %rd29, {%r26,%r27};
	// end inline asm
	add.s64 	%rd30, %rd29, %rd28;
	// begin inline asm
	mov.b64 {%r28,%r29}, %rd30;
	// end inline asm
	shfl.sync.down.b32	%r31|%p11, %r29, 2, 31, -1;
	shfl.sync.down.b32	%r30|%p12, %r28, 2, 31, -1;
	// begin inline asm
	mov.b64 %rd31, {%r30,%r31};
	// end inline asm
	add.s64 	%rd32, %rd31, %rd30;
	// begin inline asm
	mov.b64 {%r32,%r33}, %rd32;
	// end inline asm
	shfl.sync.down.b32	%r35|%p13, %r33, 1, 31, -1;
	shfl.sync.down.b32	%r34|%p14, %r32, 1, 31, -1;
	// begin inline asm
	mov.b64 %rd33, {%r34,%r35};
	// end inline asm
	add.s64 	%rd9, %rd33, %rd32;
	setp.ne.s32 	%p15, %r4, 0;
	@%p15 bra 	$L__BB15_8;
	shr.u32 	%r36, %r1, 2;
	and.b32  	%r37, %r36, 248;
	mov.u32 	%r38, _ZZ13merge_sum_i32E10shared_sum;
	add.s32 	%r39, %r38, %r37;
	st.shared.u64 	[%r39], %rd9;
$L__BB15_8:
	bar.sync 	0;
	setp.gt.u32 	%p16, %r1, 31;
	@%p16 bra 	$L__BB15_13;
	shr.u32 	%r40, %r2, 5;
	setp.ge.u32 	%p17, %r1, %r40;
	mov.b64 	%rd51, 0;
	@%p17 bra 	$L__BB15_11;
	shl.b32 	%r41, %r4, 3;
	mov.u32 	%r42, _ZZ13merge_sum_i32E10shared_sum;
	add.s32 	%r43, %r42, %r41;
	ld.shared.u64 	%rd51, [%r43];
$L__BB15_11:
	// begin inline asm
	mov.b64 {%r44,%r45}, %rd51;
	// end inline asm
	shfl.sync.down.b32	%r47|%p18, %r45, 16, 31, -1;
	shfl.sync.down.b32	%r46|%p19, %r44, 16, 31, -1;
	// begin inline asm
	mov.b64 %rd36, {%r46,%r47};
	// end inline asm
	add.s64 	%rd37, %rd36, %rd51;
	// begin inline asm
	mov.b64 {%r48,%r49}, %rd37;
	// end inline asm
	shfl.sync.down.b32	%r51|%p20, %r49, 8, 31, -1;
	shfl.sync.down.b32	%r50|%p21, %r48, 8, 31, -1;
	// begin inline asm
	mov.b64 %rd38, {%r50,%r51};
	// end inline asm
	add.s64 	%rd39, %rd38, %rd37;
	// begin inline asm
	mov.b64 {%r52,%r53}, %rd39;
	// end inline asm
	shfl.sync.down.b32	%r55|%p22, %r53, 4, 31, -1;
	shfl.sync.down.b32	%r54|%p23, %r52, 4, 31, -1;
	// begin inline asm
	mov.b64 %rd40, {%r54,%r55};
	// end inline asm
	add.s64 	%rd41, %rd40, %rd39;
	// begin inline asm
	mov.b64 {%r56,%r57}, %rd41;
	// end inline asm
	shfl.sync.down.b32	%r59|%p24, %r57, 2, 31, -1;
	shfl.sync.down.b32	%r58|%p25, %r56, 2, 31, -1;
	// begin inline asm
	mov.b64 %rd42, {%r58,%r59};
	// end inline asm
	add.s64 	%rd43, %rd42, %rd41;
	// begin inline asm
	mov.b64 {%r60,%r61}, %rd43;
	// end inline asm
	shfl.sync.down.b32	%r63|%p26, %r61, 1, 31, -1;
	shfl.sync.down.b32	%r62|%p27, %r60, 1, 31, -1;
	// begin inline asm
	mov.b64 %rd44, {%r62,%r63};
	// end inline asm
	add.s64 	%rd12, %rd44, %rd43;
	setp.ne.s32 	%p28, %r1, 0;
	@%p28 bra 	$L__BB15_13;
	cvta.to.global.u64 	%rd45, %rd15;
	atom.global.add.u64 	%rd46, [%rd45], %rd12;
$L__BB15_13:
	ret;

}
	// .globl	radix_histogram_i32
.visible .entry radix_histogram_i32(
	.param .u64 .ptr .align 1 radix_histogram_i32_param_0,
	.param .u64 .ptr .align 1 radix_histogram_i32_param_1,
	.param .u32 radix_histogram_i32_param_2,
	.param .u32 radix_histogram_i32_param_3
)
{
	.reg .pred 	%p<4>;
	.reg .b32 	%r<20>;
	.reg .b64 	%rd<9>;
	// demoted variable
	.shared .align 4 .b8 _ZZ19radix_histogram_i32E10local_hist[1024];
	ld.param.u64 	%rd1, [radix_histogram_i32_param_0];
	ld.param.u64 	%rd2, [radix_histogram_i32_param_1];
	ld.param.u32 	%r4, [radix_histogram_i32_param_2];
	ld.param.u32 	%r5, [radix_histogram_i32_param_3];
	mov.u32 	%r1, %tid.x;
	mov.u32 	%r6, %ctaid.x;
	mov.u32 	%r7, %ntid.x;
	mad.lo.s32 	%r2, %r6, %r7, %r1;
	setp.gt.u32 	%p1, %r1, 255;
	shl.b32 	%r8, %r1, 2;
	mov.u32 	%r9, _ZZ19radix_histogram_i32E10local_hist;
	add.s32 	%r3, %r9, %r8;
	@%p1 bra 	$L__BB16_2;
	mov.b32 	%r10, 0;
	st.shared.u32 	[%r3], %r10;
$L__BB16_2:
	bar.sync 	0;
	setp.ge.s32 	%p2, %r2, %r4;
	@%p2 bra 	$L__BB16_4;
	cvta.to.global.u64 	%rd3, %rd1;
	mul.wide.s32 	%rd4, %r2, 4;
	add.s64 	%rd5, %rd3, %rd4;
	ld.global.u32 	%r11, [%rd5];
	shr.u32 	%r12, %r11, %r5;
	shl.b32 	%r13, %r12, 2;
	and.b32  	%r14, %r13, 1020;
	add.s32 	%r16, %r9, %r14;
	atom.shared.add.u32 	%r17, [%r16], 1;
$L__BB16_4:
	setp.gt.u32 	%p3, %r1, 255;
	bar.sync 	0;
	@%p3 bra 	$L__BB16_6;
	cvta.to.global.u64 	%rd6, %rd2;
	mul.wide.u32 	%rd7, %r1, 4;
	add.s64 	%rd8, %rd6, %rd7;
	ld.shared.u32 	%r18, [%r3];
	atom.global.add.u32 	%r19, [%rd8], %r18;
$L__BB16_6:
	ret;

}
	// .globl	radix_scatter_i32
.visible .entry radix_scatter_i32(
	.param .u64 .ptr .align 1 radix_scatter_i32_param_0,
	.param .u64 .ptr .align 1 radix_scatter_i32_param_1,
	.param .u64 .ptr .align 1 radix_scatter_i32_param_2,
	.param .u64 .ptr .align 1 radix_scatter_i32_param_3,
	.param .u64 .ptr .align 1 radix_scatter_i32_param_4,
	.param .u32 radix_scatter_i32_param_5,
	.param .u32 radix_scatter_i32_param_6
)
{
	.reg .pred 	%p<5>;
	.reg .b32 	%r<12>;
	.reg .b64 	%rd<23>;

	ld.param.u64 	%rd1, [radix_scatter_i32_param_0];
	ld.param.u64 	%rd2, [radix_scatter_i32_param_1];
	ld.param.u64 	%rd3, [radix_scatter_i32_param_2];
	ld.param.u64 	%rd4, [radix_scatter_i32_param_3];
	ld.param.u64 	%rd5, [radix_scatter_i32_param_4];
	ld.param.u32 	%r4, [radix_scatter_i32_param_5];
	ld.param.u32 	%r3, [radix_scatter_i32_param_6];
	mov.u32 	%r5, %ctaid.x;
	mov.u32 	%r6, %ntid.x;
	mov.u32 	%r7, %tid.x;
	mad.lo.s32 	%r1, %r5, %r6, %r7;
	setp.ge.s32 	%p1, %r1, %r4;
	@%p1 bra 	$L__BB17_3;
	cvta.to.global.u64 	%rd6, %rd1;
	cvta.to.global.u64 	%rd7, %rd5;
	cvta.to.global.u64 	%rd8, %rd2;
	mul.wide.s32 	%rd9, %r1, 4;
	add.s64 	%rd10, %rd6, %rd9;
	ld.global.u32 	%r8, [%rd10];
	shr.u32 	%r9, %r8, %r3;
	shl.b32 	%r10, %r9, 2;
	cvt.u64.u32 	%rd11, %r10;
	and.b64  	%rd12, %rd11, 1020;
	add.s64 	%rd13, %rd7, %rd12;
	atom.global.add.u32 	%r2, [%rd13], 1;
	ld.global.u32 	%r11, [%rd10];
	mul.wide.s32 	%rd14, %r2, 4;
	add.s64 	%rd15, %rd8, %rd14;
	st.global.u32 	[%rd15], %r11;
	setp.eq.s64 	%p2, %rd4, 0;
	setp.eq.s64 	%p3, %rd3, 0;
	or.pred  	%p4, %p3, %p2;
	@%p4 bra 	$L__BB17_3;
	cvta.to.global.u64 	%rd16, %rd3;
	mul.wide.s32 	%rd17, %r1, 8;
	add.s64 	%rd18, %rd16, %rd17;
	ld.global.u64 	%rd19, [%rd18];
	cvta.to.global.u64 	%rd20, %rd4;
	mul.wide.s32 	%rd21, %r2, 8;
	add.s64 	%rd22, %rd20, %rd21;
	st.global.u64 	[%rd22], %rd19;
$L__BB17_3:
	ret;

}
	// .globl	radix_sort_pass_i32
.visible .entry radix_sort_pass_i32(
	.param .u64 .ptr .align 1 radix_sort_pass_i32_param_0,
	.param .u64 .ptr .align 1 radix_sort_pass_i32_param_1,
	.param .u64 .ptr .align 1 radix_sort_pass_i32_param_2,
	.param .u64 .ptr .align 1 radix_sort_pass_i32_param_3,
	.param .u64 .ptr .align 1 radix_sort_pass_i32_param_4,
	.param .u64 .ptr .align 1 radix_sort_pass_i32_param_5,
	.param .u32 radix_sort_pass_i32_param_6,
	.param .u32 radix_sort_pass_i32_param_7
)
{
	.reg .pred 	%p<11>;
	.reg .b32 	%r<103>;
	.reg .b64 	%rd<18>;
	// demoted variable
	.shared .align 4 .b8 _ZZ19radix_sort_pass_i32E10local_hist[1024];
	// demoted variable
	.shared .align 4 .b8 _ZZ19radix_sort_pass_i32E12local_prefix[1024];
	ld.param.u64 	%rd2, [radix_sort_pass_i32_param_0];
	ld.param.u64 	%rd3, [radix_sort_pass_i32_param_1];
	ld.param.u64 	%rd4, [radix_sort_pass_i32_param_2];
	ld.param.u64 	%rd5, [radix_sort_pass_i32_param_3];
	ld.param.u32 	%r12, [radix_sort_pass_i32_param_6];
	ld.param.u32 	%r13, [radix_sort_pass_i32_param_7];
	mov.u32 	%r1, %tid.x;
	mov.u32 	%r14, %ctaid.x;
	mov.u32 	%r15, %ntid.x;
	mul.lo.s32 	%r2, %r14, %r15;
	add.s32 	%r3, %r2, %r1;
	setp.gt.u32 	%p1, %r1, 255;
	shl.b32 	%r16, %r1, 2;
	mov.u32 	%r17, _ZZ19radix_sort_pass_i32E10local_hist;
	add.s32 	%r4, %r17, %r16;
	mov.u32 	%r18, _ZZ19radix_sort_pass_i32E12local_prefix;
	add.s32 	%r5, %r18, %r16;
	@%p1 bra 	$L__BB18_2;
	mov.b32 	%r19, 0;
	st.shared.u32 	[%r4], %r19;
	st.shared.u32 	[%r5], %r19;
$L__BB18_2:
	bar.sync 	0;
	setp.ge.s32 	%p2, %r3, %r12;
	cvta.to.global.u64 	%rd6, %rd2;
	mul.wide.s32 	%rd7, %r3, 4;
	add.s64 	%rd1, %rd6, %rd7;
	@%p2 bra 	$L__BB18_4;
	ld.global.u32 	%r20, [%rd1];
	shr.u32 	%r21, %r20, %r13;
	shl.b32 	%r22, %r21, 2;
	and.b32  	%r23, %r22, 1020;
	add.s32 	%r25, %r17, %r23;
	atom.shared.add.u32 	%r26, [%r25], 1;
$L__BB18_4:
	setp.gt.u32 	%p3, %r1, 255;
	bar.sync 	0;
	@%p3 bra 	$L__BB18_6;
	ld.shared.u32 	%r27, [%r4];
	st.shared.u32 	[%r5], %r27;
$L__BB18_6:
	bar.sync 	0;
	setp.ne.s32 	%p4, %r1, 0;
	@%p4 bra 	$L__BB18_9;
	mov.b32 	%r102, 0;
	mov.b32 	%r101, 64;
$L__BB18_8:
	add.s32 	%r31, %r18, %r101;
	ld.shared.u32 	%r32, [%r31+-64];
	st.shared.u32 	[%r31+-64], %r102;
	add.s32 	%r33, %r32, %r102;
	ld.shared.u32 	%r34, [%r31+-60];
	st.shared.u32 	[%r31+-60], %r33;
	add.s32 	%r35, %r34, %r33;
	ld.shared.u32 	%r36, [%r31+-56];
	st.shared.u32 	[%r31+-56], %r35;
	add.s32 	%r37, %r36, %r35;
	ld.shared.u32 	%r38, [%r31+-52];
	st.shared.u32 	[%r31+-52], %r37;
	add.s32 	%r39, %r38, %r37;
	ld.shared.u32 	%r40, [%r31+-48];
	st.shared.u32 	[%r31+-48], %r39;
	add.s32 	%r41, %r40, %r39;
	ld.shared.u32 	%r42, [%r31+-44];
	st.shared.u32 	[%r31+-44], %r41;
	add.s32 	%r43, %r42, %r41;
	ld.shared.u32 	%r44, [%r31+-40];
	st.shared.u32 	[%r31+-40], %r43;
	add.s32 	%r45, %r44, %r43;
	ld.shared.u32 	%r46, [%r31+-36];
	st.shared.u32 	[%r31+-36], %r45;
	add.s32 	%r47, %r46, %r45;
	ld.shared.u32 	%r48, [%r31+-32];
	st.shared.u32 	[%r31+-32], %r47;
	add.s32 	%r49, %r48, %r47;
	ld.shared.u32 	%r50, [%r31+-28];
	st.shared.u32 	[%r31+-28], %r49;
	add.s32 	%r51, %r50, %r49;
	ld.shared.u32 	%r52, [%r31+-24];
	st.shared.u32 	[%r31+-24], %r51;
	add.s32 	%r53, %r52, %r51;
	ld.shared.u32 	%r54, [%r31+-20];
	st.shared.u32 	[%r31+-20], %r53;
	add.s32 	%r55, %r54, %r53;
	ld.shared.u32 	%r56, [%r31+-16];
	st.shared.u32 	[%r31+-16], %r55;
	add.s32 	%r57, %r56, %r55;
	ld.shared.u32 	%r58, [%r31+-12];
	st.shared.u32 	[%r31+-12], %r57;
	add.s32 	%r59, %r58, %r57;
	ld.shared.u32 	%r60, [%r31+-8];
	st.shared.u32 	[%r31+-8], %r59;
	add.s32 	%r61, %r60, %r59;
	ld.shared.u32 	%r62, [%r31+-4];
	st.shared.u32 	[%r31+-4], %r61;
	add.s32 	%r63, %r62, %r61;
	ld.shared.u32 	%r64, [%r31];
	st.shared.u32 	[%r31], %r63;
	add.s32 	%r65, %r64, %r63;
	ld.shared.u32 	%r66, [%r31+4];
	st.shared.u32 	[%r31+4], %r65;
	add.s32 	%r67, %r66, %r65;
	ld.shared.u32 	%r68, [%r31+8];
	st.shared.u32 	[%r31+8], %r67;
	add.s32 	%r69, %r68, %r67;
	ld.shared.u32 	%r70, [%r31+12];
	st.shared.u32 	[%r31+12], %r69;
	add.s32 	%r71, %r70, %r69;
	ld.shared.u32 	%r72, [%r31+16];
	st.shared.u32 	[%r31+16], %r71;
	add.s32 	%r73, %r72, %r71;
	ld.shared.u32 	%r74, [%r31+20];
	st.shared.u32 	[%r31+20], %r73;
	add.s32 	%r75, %r74, %r73;
	ld.shared.u32 	%r76, [%r31+24];
	st.shared.u32 	[%r31+24], %r75;
	add.s32 	%r77, %r76, %r75;
	ld.shared.u32 	%r78, [%r31+28];
	st.shared.u32 	[%r31+28], %r77;
	add.s32 	%r79, %r78, %r77;
	ld.shared.u32 	%r80, [%r31+32];
	st.shared.u32 	[%r31+32], %r79;
	add.s32 	%r81, %r80, %r79;
	ld.shared.u32 	%r82, [%r31+36];
	st.shared.u32 	[%r31+36], %r81;
	add.s32 	%r83, %r82, %r81;
	ld.shared.u32 	%r84, [%r31+40];
	st.shared.u32 	[%r31+40], %r83;
	add.s32 	%r85, %r84, %r83;
	ld.shared.u32 	%r86, [%r31+44];
	st.shared.u32 	[%r31+44], %r85;
	add.s32 	%r87, %r86, %r85;
	ld.shared.u32 	%r88, [%r31+48];
	st.shared.u32 	[%r31+48], %r87;
	add.s32 	%r89, %r88, %r87;
	ld.shared.u32 	%r90, [%r31+52];
	st.shared.u32 	[%r31+52], %r89;
	add.s32 	%r91, %r90, %r89;
	ld.shared.u32 	%r92, [%r31+56];
	st.shared.u32 	[%r31+56], %r91;
	add.s32 	%r93, %r92, %r91;
	ld.shared.u32 	%r94, [%r31+60];
	st.shared.u32 	[%r31+60], %r93;
	add.s32 	%r102, %r94, %r93;
	add.s32 	%r101, %r101, 128;
	setp.ne.s32 	%p5, %r101, 1088;
	@%p5 bra 	$L__BB18_8;
$L__BB18_9:
	setp.ge.s32 	%p6, %r3, %r12;
	bar.sync 	0;
	@%p6 bra 	$L__BB18_13;
	ld.global.u32 	%r10, [%rd1];
	shr.u32 	%r95, %r10, %r13;
	shl.b32 	%r96, %r95, 2;
	and.b32  	%r97, %r96, 1020;
	add.s32 	%r99, %r18, %r97;
	atom.shared.add.u32 	%r100, [%r99], 1;
	add.s32 	%r11, %r100, %r2;
	setp.ge.s32 	%p7, %r11, %r12;
	@%p7 bra 	$L__BB18_13;
	cvta.to.global.u64 	%rd8, %rd3;
	mul.wide.s32 	%rd9, %r11, 4;
	add.s64 	%rd10, %rd8, %rd9;
	st.global.u32 	[%rd10], %r10;
	setp.eq.s64 	%p8, %rd5, 0;
	setp.eq.s64 	%p9, %rd4, 0;
	or.pred  	%p10, %p9, %p8;
	@%p10 bra 	$L__BB18_13;
	cvta.to.global.u64 	%rd11, %rd4;
	mul.wide.s32 	%rd12, %r3, 8;
	add.s64 	%rd13, %rd11, %rd12;
	ld.global.u64 	%rd14, [%rd13];
	cvta.to.global.u64 	%rd15, %rd5;
	mul.wide.s32 	%rd16, %r11, 8;
	add.s64 	%rd17, %rd15, %rd16;
	st.global.u64 	[%rd17], %rd14;
$L__BB18_13:
	ret;

}
	// .globl	sorted_group_by_sum_i32
.visible .entry sorted_group_by_sum_i32(
	.param .u64 .ptr .align 1 sorted_group_by_sum_i32_param_0,
	.param .u64 .ptr .align 1 sorted_group_by_sum_i32_param_1,
	.param .u64 .ptr .align 1 sorted_group_by_sum_i32_param_2,
	.param .u64 .ptr .align 1 sorted_group_by_sum_i32_param_3,
	.param .u64 .ptr .align 1 sorted_group_by_sum_i32_param_4,
	.param .u64 .ptr .align 1 sorted_group_by_sum_i32_param_5,
	.param .u32 sorted_group_by_sum_i32_param_6
)
{
	.reg .pred 	%p<7>;
	.reg .b32 	%r<21>;
	.reg .b64 	%rd<33>;

	ld.param.u64 	%rd12, [sorted_group_by_sum_i32_param_0];
	ld.param.u64 	%rd13, [sorted_group_by_sum_i32_param_1];
	ld.param.u64 	%rd8, [sorted_group_by_sum_i32_param_2];
	ld.param.u64 	%rd9, [sorted_group_by_sum_i32_param_3];
	ld.param.u64 	%rd10, [sorted_group_by_sum_i32_param_4];
	ld.param.u64 	%rd11, [sorted_group_by_sum_i32_param_5];
	ld.param.u32 	%r9, [sorted_group_by_sum_i32_param_6];
	cvta.to.global.u64 	%rd1, %rd13;
	cvta.to.global.u64 	%rd2, %rd12;
	mov.u32 	%r10, %ctaid.x;
	mov.u32 	%r11, %ntid.x;
	mov.u32 	%r12, %tid.x;
	mad.lo.s32 	%r1, %r10, %r11, %r12;
	setp.ge.s32 	%p1, %r1, %r9;
	@%p1 bra 	$L__BB19_8;
	mul.wide.s32 	%rd14, %r1, 4;
	add.s64 	%rd3, %rd2, %rd14;
	ld.global.u32 	%r2, [%rd3];
	mul.wide.s32 	%rd15, %r1, 8;
	add.s64 	%rd16, %rd1, %rd15;
	ld.global.u64 	%rd32, [%rd16];
	setp.eq.s32 	%p2, %r1, 0;
	@%p2 bra 	$L__BB19_3;
	ld.global.u32 	%r13, [%rd3+-4];
	setp.eq.s32 	%p3, %r13, %r2;
	@%p3 bra 	$L__BB19_8;
$L__BB19_3:
	add.s32 	%r18, %r1, 1;
	setp.ge.s32 	%p4, %r18, %r9;
	mov.b32 	%r20, 1;
	@%p4 bra 	$L__BB19_7;
	mov.b32 	%r20, 1;
$L__BB19_5:
	mul.wide.s32 	%rd17, %r18, 4;
	add.s64 	%rd18, %rd2, %rd17;
	ld.global.u32 	%r16, [%rd18];
	setp.ne.s32 	%p5, %r16, %r2;
	@%p5 bra 	$L__BB19_7;
	mul.wide.s32 	%rd19, %r18, 8;
	add.s64 	%rd20, %rd1, %rd19;
	ld.global.u64 	%rd21, [%rd20];
	add.s64 	%rd32, %rd21, %rd32;
	add.s32 	%r20, %r20, 1;
	add.s32 	%r18, %r20, %r1;
	setp.lt.s32 	%p6, %r18, %r9;
	@%p6 bra 	$L__BB19_5;
$L__BB19_7:
	cvta.to.global.u64 	%rd22, %rd11;
	atom.global.add.u32 	%r17, [%rd22], 1;
	cvta.to.global.u64 	%rd23, %rd8;
	mul.wide.s32 	%rd24, %r17, 4;
	add.s64 	%rd25, %rd23, %rd24;
	st.global.u32 	[%rd25], %r2;
	cvta.to.global.u64 	%rd26, %rd9;
	mul.wide.s32 	%rd27, %r17, 8;
	add.s64 	%rd28, %rd26, %rd27;
	st.global.u64 	[%rd28], %rd32;
	cvta.to.global.u64 	%rd29, %rd10;
	add.s64 	%rd30, %rd29, %rd24;
	st.global.u32 	[%rd30], %r20;
$L__BB19_8:
	ret;

}
	// .globl	hash_join_build_i32
.visible .entry hash_join_build_i32(
	.param .u64 .ptr .align 1 hash_join_build_i32_param_0,
	.param .u64 .ptr .align 1 hash_join_build_i32_param_1,
	.param .u64 .ptr .align 1 hash_join_build_i32_param_2,
	.param .u64 .ptr .align 1 hash_join_build_i32_param_3,
	.param .u32 hash_join_build_i32_param_4,
	.param .u32 hash_join_build_i32_param_5
)
{
	.reg .pred 	%p<8>;
	.reg .b32 	%r<27>;
	.reg .b64 	%rd<16>;

	ld.param.u64 	%rd2, [hash_join_build_i32_param_0];
	ld.param.u64 	%rd3, [hash_join_build_i32_param_1];
	ld.param.u64 	%rd4, [hash_join_build_i32_param_2];
	ld.param.u64 	%rd5, [hash_join_build_i32_param_3];
	ld.param.u32 	%r11, [hash_join_build_i32_param_4];
	ld.param.u32 	%r10, [hash_join_build_i32_param_5];
	mov.u32 	%r12, %ctaid.x;
	mov.u32 	%r13, %ntid.x;
	mov.u32 	%r14, %tid.x;
	mad.lo.s32 	%r1, %r12, %r13, %r14;
	setp.ge.s32 	%p1, %r1, %r11;
	@%p1 bra 	$L__BB20_6;
	cvta.to.global.u64 	%rd6, %rd2;
	cvta.to.global.u64 	%rd7, %rd3;
	mul.wide.s32 	%rd8, %r1, 4;
	add.s64 	%rd9, %rd6, %rd8;
	ld.global.u32 	%r2, [%rd9];
	add.s64 	%rd10, %rd7, %rd8;
	ld.global.u32 	%r3, [%rd10];
	setp.lt.s32 	%p2, %r10, 1;
	@%p2 bra 	$L__BB20_6;
	shr.u32 	%r16, %r2, 16;
	xor.b32  	%r17, %r16, %r2;
	mul.lo.s32 	%r18, %r17, -2048144789;
	shr.u32 	%r19, %r18, 13;
	xor.b32  	%r20, %r19, %r18;
	mul.lo.s32 	%r21, %r20, -1028477387;
	cvta.to.global.u64 	%rd1, %rd4;
	shr.u32 	%r22, %r21, 16;
	xor.b32  	%r23, %r22, %r21;
	rem.u32 	%r25, %r23, %r10;
	mov.b32 	%r26, 0;
$L__BB20_3:
	mul.wide.u32 	%rd11, %r25, 4;
	add.s64 	%rd12, %rd1, %rd11;
	atom.relaxed.global.cas.b32 	%r7, [%rd12], -1, %r2;
	setp.ne.s32 	%p3, %r7, -1;
	@%p3 bra 	$L__BB20_5;
	cvta.to.global.u64 	%rd13, %rd5;
	add.s64 	%rd15, %rd13, %rd11;
	st.global.u32 	[%rd15], %r3;
	bra.uni 	$L__BB20_6;
$L__BB20_5:
	setp.ne.s32 	%p4, %r7, %r2;
	add.s32 	%r24, %r25, 1;
	setp.eq.s32 	%p5, %r24, %r10;
	selp.b32 	%r25, 0, %r24, %p5;
	add.s32 	%r26, %r26, 1;
	setp.lt.s32 	%p6, %r26, %r10;
	and.pred  	%p7, %p4, %p6;
	@%p7 bra 	$L__BB20_3;
$L__BB20_6:
	ret;

}
	// .globl	hash_join_probe_i32
.visible .entry hash_join_probe_i32(
	.param .u64 .ptr .align 1 hash_join_probe_i32_param_0,
	.param .u64 .ptr .align 1 hash_join_probe_i32_param_1,
	.param .u64 .ptr .align 1 hash_join_probe_i32_param_2,
	.param .u64 .ptr .align 1 hash_join_probe_i32_param_3,
	.param .u64 .ptr .align 1 hash_join_probe_i32_param_4,
	.param .u64 .ptr .align 1 hash_join_probe_i32_param_5,
	.param .u32 hash_join_probe_i32_param_6,
	.param .u32 hash_join_probe_i32_param_7,
	.param .u32 hash_join_probe_i32_param_8
)
{
	.reg .pred 	%p<8>;
	.reg .b32 	%r<29>;
	.reg .b64 	%rd<22>;

	ld.param.u64 	%rd2, [hash_join_probe_i32_param_0];
	ld.param.u64 	%rd3, [hash_join_probe_i32_param_1];
	ld.param.u64 	%rd4, [hash_join_probe_i32_param_2];
	ld.param.u64 	%rd5, [hash_join_probe_i32_param_3];
	ld.param.u64 	%rd6, [hash_join_probe_i32_param_4];
	ld.param.u64 	%rd7, [hash_join_probe_i32_param_5];
	ld.param.u32 	%r12, [hash_join_probe_i32_param_6];
	ld.param.u32 	%r10, [hash_join_probe_i32_param_7];
	ld.param.u32 	%r11, [hash_join_probe_i32_param_8];
	mov.u32 	%r13, %ctaid.x;
	mov.u32 	%r14, %ntid.x;
	mov.u32 	%r15, %tid.x;
	mad.lo.s32 	%r1, %r13, %r14, %r15;
	setp.ge.s32 	%p1, %r1, %r12;
	@%p1 bra 	$L__BB21_8;
	cvta.to.global.u64 	%rd8, %rd2;
	mul.wide.s32 	%rd9, %r1, 4;
	add.s64 	%rd10, %rd8, %rd9;
	ld.global.u32 	%r2, [%rd10];
	setp.lt.s32 	%p2, %r10, 1;
	@%p2 bra 	$L__BB21_8;
	shr.u32 	%r17, %r2, 16;
	xor.b32  	%r18, %r17, %r2;
	mul.lo.s32 	%r19, %r18, -2048144789;
	shr.u32 	%r20, %r19, 13;
	xor.b32  	%r21, %r20, %r19;
	mul.lo.s32 	%r22, %r21, -1028477387;
	cvta.to.global.u64 	%rd1, %rd3;
	shr.u32 	%r23, %r22, 16;
	xor.b32  	%r24, %r23, %r22;
	rem.u32 	%r27, %r24, %r10;
	mov.b32 	%r28, 0;
	bra.uni 	$L__BB21_4;
$L__BB21_3:
	add.s32 	%r25, %r27, 1;
	setp.eq.s32 	%p5, %r25, %r10;
	selp.b32 	%r27, 0, %r25, %p5;
	add.s32 	%r28, %r28, 1;
	setp.eq.s32 	%p6, %r28, %r10;
	@%p6 bra 	$L__BB21_8;
$L__BB21_4:
	mul.wide.u32 	%rd11, %r27, 4;
	add.s64 	%rd12, %rd1, %rd11;
	ld.global.u32 	%r8, [%rd12];
	setp.eq.s32 	%p3, %r8, -1;
	@%p3 bra 	$L__BB21_8;
	setp.ne.s32 	%p4, %r8, %r2;
	@%p4 bra 	$L__BB21_3;
	cvta.to.global.u64 	%rd13, %rd7;
	atom.global.add.u32 	%r9, [%rd13], 1;
	setp.ge.s32 	%p7, %r9, %r11;
	@%p7 bra 	$L__BB21_8;
	cvta.to.global.u64 	%rd14, %rd5;
	mul.wide.s32 	%rd15, %r9, 4;
	add.s64 	%rd16, %rd14, %rd15;
	st.global.u32 	[%rd16], %r1;
	cvta.to.global.u64 	%rd17, %rd4;
	add.s64 	%rd19, %rd17, %rd11;
	ld.global.u32 	%r26, [%rd19];
	cvta.to.global.u64 	%rd20, %rd6;
	add.s64 	%rd21, %rd20, %rd15;
	st.global.u32 	[%rd21], %r26;
$L__BB21_8:
	ret;

}
	// .globl	histogram_sum_i32
.visible .entry histogram_sum_i32(
	.param .u64 .ptr .align 1 histogram_sum_i32_param_0,
	.param .u64 .ptr .align 1 histogram_sum_i32_param_1,
	.param .u64 .ptr .align 1 histogram_sum_i32_param_2,
	.param .u32 histogram_sum_i32_param_3,
	.param .u32 histogram_sum_i32_param_4
)
{
	.reg .pred 	%p<10>;
	.reg .b32 	%r<23>;
	.reg .b64 	%rd<18>;

	ld.param.u64 	%rd4, [histogram_sum_i32_param_0];
	ld.param.u64 	%rd5, [histogram_sum_i32_param_1];
	ld.param.u64 	%rd6, [histogram_sum_i32_param_2];
	ld.param.u32 	%r9, [histogram_sum_i32_param_3];
	ld.param.u32 	%r10, [histogram_sum_i32_param_4];
	mov.u32 	%r22, %tid.x;
	mov.u32 	%r11, %ctaid.x;
	mov.u32 	%r2, %ntid.x;
	mad.lo.s32 	%r3, %r11, %r2, %r22;
	setp.ge.s32 	%p1, %r22, %r10;
	@%p1 bra 	$L__BB22_3;
	mov.u32 	%r13, shared_histogram;
	mov.u32 	%r21, %r22;
$L__BB22_2:
	shl.b32 	%r12, %r21, 3;
	add.s32 	%r14, %r13, %r12;
	mov.b64 	%rd7, 0;
	st.shared.u64 	[%r14], %rd7;
	add.s32 	%r21, %r21, %r2;
	setp.lt.s32 	%p2, %r21, %r10;
	@%p2 bra 	$L__BB22_2;
$L__BB22_3:
	bar.sync 	0;
	setp.ge.s32 	%p3, %r3, %r9;
	@%p3 bra 	$L__BB22_6;
	cvta.to.global.u64 	%rd8, %rd4;
	mul.wide.s32 	%rd9, %r3, 4;
	add.s64 	%rd10, %rd8, %rd9;
	ld.global.u32 	%r6, [%rd10];
	cvta.to.global.u64 	%rd11, %rd5;
	mul.wide.s32 	%rd12, %r3, 8;
	add.s64 	%rd1, %rd11, %rd12;
	setp.lt.s32 	%p4, %r6, 0;
	setp.ge.s32 	%p5, %r6, %r10;
	or.pred  	%p6, %p4, %p5;
	@%p6 bra 	$L__BB22_6;
	ld.global.u64 	%rd13, [%rd1];
	shl.b32 	%r15, %r6, 3;
	mov.u32 	%r16, shared_histogram;
	add.s32 	%r17, %r16, %r15;
	atom.shared.add.u64 	%rd14, [%r17], %rd13;
$L__BB22_6:
	setp.ge.s32 	%p7, %r22, %r10;
	bar.sync 	0;
	@%p7 bra 	$L__BB22_11;
	cvta.to.global.u64 	%rd2, %rd6;
	mov.u32 	%r19, shared_histogram;
$L__BB22_8:
	shl.b32 	%r18, %r22, 3;
	add.s32 	%r20, %r19, %r18;
	ld.shared.u64 	%rd3, [%r20];
	setp.eq.s64 	%p8, %rd3, 0;
	@%p8 bra 	$L__BB22_10;
	mul.wide.s32 	%rd15, %r22, 8;
	add.s64 	%rd16, %rd2, %rd15;
	atom.global.add.u64 	%rd17, [%rd16], %rd3;
$L__BB22_10:
	add.s32 	%r22, %r22, %r2;
	setp.lt.s32 	%p9, %r22, %r10;
	@%p9 bra 	$L__BB22_8;
$L__BB22_11:
	ret;

}
	// .globl	histogram_reduce_sum
.visible .entry histogram_reduce_sum(
	.param .u64 .ptr .align 1 histogram_reduce_sum_param_0,
	.param .u64 .ptr .align 1 histogram_reduce_sum_param_1,
	.param .u32 histogram_reduce_sum_param_2
)
{
	.reg .pred 	%p<27>;
	.reg .b32 	%r<57>;
	.reg .b64 	%rd<41>;
	// demoted variable
	.shared .align 8 .b8 _ZZ20histogram_reduce_sumE10shared_sum[256];
	ld.param.u64 	%rd9, [histogram_reduce_sum_param_0];
	ld.param.u64 	%rd10, [histogram_reduce_sum_param_1];
	ld.param.u32 	%r6, [histogram_reduce_sum_param_2];
	mov.u32 	%r1, %tid.x;
	and.b32  	%r2, %r1, 31;
	setp.ge.s32 	%p1, %r1, %r6;
	mov.b64 	%rd39, 0;
	@%p1 bra 	$L__BB23_3;
	mov.u32 	%r3, %ntid.x;
	cvta.to.global.u64 	%rd1, %rd9;
	mov.b64 	%rd39, 0;
	mov.u32 	%r56, %r1;
$L__BB23_2:
	mul.wide.s32 	%rd13, %r56, 8;
	add.s64 	%rd14, %rd1, %rd13;
	ld.global.u64 	%rd15, [%rd14];
	add.s64 	%rd39, %rd15, %rd39;
	add.s32 	%r56, %r56, %r3;
	setp.lt.s32 	%p2, %r56, %r6;
	@%p2 bra 	$L__BB23_2;
$L__BB23_3:
	// begin inline asm
	mov.b64 {%r7,%r8}, %rd39;
	// end inline asm
	shfl.sync.down.b32	%r10|%p3, %r8, 16, 31, -1;
	shfl.sync.down.b32	%r9|%p4, %r7, 16, 31, -1;
	// begin inline asm
	mov.b64 %rd17, {%r9,%r10};
	// end inline asm
	add.s64 	%rd18, %rd17, %rd39;
	// begin inline asm
	mov.b64 {%r11,%r12}, %rd18;
	// end inline asm
	shfl.sync.down.b32	%r14|%p5, %r12, 8, 31, -1;
	shfl.sync.down.b32	%r13|%p6, %r11, 8, 31, -1;
	// begin inline asm
	mov.b64 %rd19, {%r13,%r14};
	// end inline asm
	add.s64 	%rd20, %rd19, %rd18;
	// begin inline asm
	mov.b64 {%r15,%r16}, %rd20;
	// end inline asm
	shfl.sync.down.b32	%r18|%p7, %r16, 4, 31, -1;
	shfl.sync.down.b32	%r17|%p8, %r15, 4, 31, -1;
	// begin inline asm
	mov.b64 %rd21, {%r17,%r18};
	// end inline asm
	add.s64 	%rd22, %rd21, %rd20;
	// begin inline asm
	mov.b64 {%r19,%r20}, %rd22;
	// end inline asm
	shfl.sync.down.b32	%r22|%p9, %r20, 2, 31, -1;
	shfl.sync.down.b32	%r21|%p10, %r19, 2, 31, -1;
	// begin inline asm
	mov.b64 %rd23, {%r21,%r22};
	// end inline asm
	add.s64 	%rd24, %rd23, %rd22;
	// begin inline asm
	mov.b64 {%r23,%r24}, %rd24;
	// end inline asm
	shfl.sync.down.b32	%r26|%p11, %r24, 1, 31, -1;
	shfl.sync.down.b32	%r25|%p12, %r23, 1, 31, -1;
	// begin inline asm
	mov.b64 %rd25, {%r25,%r26};
	// end inline asm
	add.s64 	%rd5, %rd25, %rd24;
	setp.ne.s32 	%p13, %r2, 0;
	@%p13 bra 	$L__BB23_5;
	shr.u32 	%r27, %r1, 2;
	and.b32  	%r28, %r27, 248;
	mov.u32 	%r29, _ZZ20histogram_reduce_sumE10shared_sum;
	add.s32 	%r30, %r29, %r28;
	st.shared.u64 	[%r30], %rd5;
$L__BB23_5:
	bar.sync 	0;
	setp.gt.u32 	%p14, %r1, 31;
	@%p14 bra 	$L__BB23_10;
	mov.u32 	%r31, %ntid.x;
	shr.u32 	%r32, %r31, 5;
	setp.ge.u32 	%p15, %r1, %r32;
	mov.b64 	%rd40, 0;
	@%p15 bra 	$L__BB23_8;
	shl.b32 	%r33, %r2, 3;
	mov.u32 	%r34, _ZZ20histogram_reduce_sumE10shared_sum;
	add.s32 	%r35, %r34, %r33;
	ld.shared.u64 	%rd40, [%r35];
$L__BB23_8:
	// begin inline asm
	mov.b64 {%r36,%r37}, %rd40;
	// end inline asm
	shfl.sync.down.b32	%r39|%p16, %r37, 16, 31, -1;
	shfl.sync.down.b32	%r38|%p17, %r36, 16, 31, -1;
	// begin inline asm
	mov.b64 %rd28, {%r38,%r39};
	// end inline asm
	add.s64 	%rd29, %rd28, %rd40;
	// begin inline asm
	mov.b64 {%r40,%r41}, %rd29;
	// end inline asm
	shfl.sync.down.b32	%r43|%p18, %r41, 8, 31, -1;
	shfl.sync.down.b32	%r42|%p19, %r40, 8, 31, -1;
	// begin inline asm
	mov.b64 %rd30, {%r42,%r43};
	// end inline asm
	add.s64 	%rd31, %rd30, %rd29;
	// begin inline asm
	mov.b64 {%r44,%r45}, %rd31;
	// end inline asm
	shfl.sync.down.b32	%r47|%p20, %r45, 4, 31, -1;
	shfl.sync.down.b32	%r46|%p21, %r44, 4, 31, -1;
	// begin inline asm
	mov.b64 %rd32, {%r46,%r47};
	// end inline asm
	add.s64 	%rd33, %rd32, %rd31;
	// begin inline asm
	mov.b64 {%r48,%r49}, %rd33;
	// end inline asm
	shfl.sync.down.b32	%r51|%p22, %r49, 2, 31, -1;
	shfl.sync.down.b32	%r50|%p23, %r48, 2, 31, -1;
	// begin inline asm
	mov.b64 %rd34, {%r50,%r51};
	// end inline asm
	add.s64 	%rd35, %rd34, %rd33;
	// begin inline asm
	mov.b64 {%r52,%r53}, %rd35;
	// end inline asm
	shfl.sync.down.b32	%r55|%p24, %r53, 1, 31, -1;
	shfl.sync.down.b32	%r54|%p25, %r52, 1, 31, -1;
	// begin inline asm
	mov.b64 %rd36, {%r54,%r55};
	// end inline asm
	add.s64 	%rd8, %rd36, %rd35;
	setp.ne.s32 	%p26, %r1, 0;
	@%p26 bra 	$L__BB23_10;
	cvta.to.global.u64 	%rd37, %rd10;
	st.global.u64 	[%rd37], %rd8;
$L__BB23_10:
	ret;

}


// ===== COMPILED SASS (sm_100) =====

	.target	sm_100

	.elftype	@"ET_EXEC"


//--------------------- .note.nv.tkinfo           --------------------------
	.section	.note.nv.tkinfo,"",@"SHT_NOTE"
	.sectionflags	@"SHF_NOTE_NV_TKINFO"
	.tkinfo
        /*0018*/ 	.word	0x00000002
        /*0030*/ 	.string	""
        /*0030*/ 	.string	"ptxas"
        /*0030*/ 	.string	"Cuda compilation tools, release 13.0, V13.0.88"
        /*0030*/ 	.string	"Build cuda_13.0.r13.0/compiler.36424714_0"
        /*0030*/ 	.string	"-arch sm_100 -m 64 "



//--------------------- .note.nv.cuinfo           --------------------------
	.section	.note.nv.cuinfo,"",@"SHT_NOTE"
	.sectionflags	@"SHF_NOTE_NV_CUINFO"
        /*0018*/ 	.short	0x0002
        /*001a*/ 	.short	0x0064
        /*001c*/ 	.short	0x0082
	.zero		2


//--------------------- .nv.info                  --------------------------
	.section	.nv.info,"",@"SHT_CUDA_INFO"
	.align	4


	//----- nvinfo : EIATTR_REGCOUNT
	.align		4
        /*0000*/ 	.byte	0x04, 0x2f
        /*0002*/ 	.short	(.L_1 - .L_0)
	.align		4
.L_0:
        /*0004*/ 	.word	index@(sum_i32_pass1)
        /*0008*/ 	.word	0x00000014


	//----- nvinfo : EIATTR_FRAME_SIZE
	.align		4
.L_1:
        /*000c*/ 	.byte	0x04, 0x11
        /*000e*/ 	.short	(.L_3 - .L_2)
	.align		4
.L_2:
        /*0010*/ 	.word	index@(sum_i32_pass1)
        /*0014*/ 	.word	0x00000000


	//----- nvinfo : EIATTR_REGCOUNT
	.align		4
.L_3:
        /*0018*/ 	.byte	0x04, 0x2f
        /*001a*/ 	.short	(.L_5 - .L_4)
	.align		4
.L_4:
        /*001c*/ 	.word	index@(sum_i32_pass2)
        /*0020*/ 	.word	0x00000010


	//----- nvinfo : EIATTR_FRAME_SIZE
	.align		4
.L_5:
        /*0024*/ 	.byte	0x04, 0x11
        /*0026*/ 	.short	(.L_7 - .L_6)
	.align		4
.L_6:
        /*0028*/ 	.word	index@(sum_i32_pass2)
        /*002c*/ 	.word	0x00000000


	//----- nvinfo : EIATTR_REGCOUNT
	.align		4
.L_7:
        /*0030*/ 	.byte	0x04, 0x2f
        /*0032*/ 	.short	(.L_9 - .L_8)
	.align		4
.L_8:
        /*0034*/ 	.word	index@(sum_i32)
        /*0038*/ 	.word	0x00000014


	//----- nvinfo : EIATTR_FRAME_SIZE
	.align		4
.L_9:
        /*003c*/ 	.byte	0x04, 0x11
        /*003e*/ 	.short	(.L_11 - .L_10)
	.align		4
.L_10:
        /*0040*/ 	.word	index@(sum_i32)
        /*0044*/ 	.word	0x00000000


	//----- nvinfo : EIATTR_REGCOUNT
	.align		4
.L_11:
        /*0048*/ 	.byte	0x04, 0x2f
        /*004a*/ 	.short	(.L_13 - .L_12)
	.align		4
.L_12:
        /*004c*/ 	.word	index@(count_all_pass1)
        /*0050*/ 	.word	0x00000014


	//----- nvinfo : EIATTR_FRAME_SIZE
	.align		4
.L_13:
        /*0054*/ 	.byte	0x04, 0x11
        /*0056*/ 	.short	(.L_15 - .L_14)
	.align		4
.L_14:
        /*0058*/ 	.word	index@(count_all_pass1)
        /*005c*/ 	.word	0x00000000


	//----- nvinfo : EIATTR_REGCOUNT
	.align		4
.L_15:
        /*0060*/ 	.byte	0x04, 0x2f
        /*0062*/ 	.short	(.L_17 - .L_16)
	.align		4
.L_16:
        /*0064*/ 	.word	index@(count_all_pass2)
        /*0068*/ 	.word	0x00000010


	//----- nvinfo : EIATTR_FRAME_SIZE
	.align		4
.L_17:
        /*006c*/ 	.byte	0x04, 0x11
        /*006e*/ 	.short	(.L_19 - .L_18)
	.align		4
.L_18:
        /*0070*/ 	.word	index@(count_all_pass2)
        /*0074*/ 	.word	0x00000000


	//----- nvinfo : EIATTR_REGCOUNT
	.align		4
.L_19:
        /*0078*/ 	.byte	0x04, 0x2f
        /*007a*/ 	.short	(.L_21 - .L_20)
	.align		4
.L_20:
        /*007c*/ 	.word	index@(count_all)
        /*0080*/ 	.word	0x00000014


	//----- nvinfo : EIATTR_FRAME_SIZE
	.align		4
.L_21:
        /*0084*/ 	.byte	0x04, 0x11
        /*0086*/ 	.short	(.L_23 - .L_22)
	.align		4
.L_22:
        /*0088*/ 	.word	index@(count_all)
        /*008c*/ 	.word	0x00000000


	//----- nvinfo : EIATTR_REGCOUNT
	.align		4
.L_23:
        /*0090*/ 	.byte	0x04, 0x2f
        /*0092*/ 	.short	(.L_25 - .L_24)
	.align		4
.L_24:
        /*0094*/ 	.word	index@(min_i32)
        /*0098*/ 	.word	0x0000000a


	//----- nvinfo : EIATTR_FRAME_SIZE
	.align		4
.L_25:
        /*009c*/ 	.byte	0x04, 0x11
        /*009e*/ 	.short	(.L_27 - .L_26)
	.align		4
.L_26:
        /*00a0*/ 	.word	index@(min_i32)
        /*00a4*/ 	.word	0x00000000


	//----- nvinfo : EIATTR_REGCOUNT
	.align		4
.L_27:
        /*00a8*/ 	.byte	0x04, 0x2f
        /*00aa*/ 	.short	(.L_29 - .L_28)
	.align		4
.L_28:
        /*00ac*/ 	.word	index@(max_i32)
        /*00b0*/ 	.word	0x0000000a


	//----- nvinfo : EIATTR_FRAME_SIZE
	.align		4
.L_29:
        /*00b4*/ 	.byte	0x04, 0x11
        /*00b6*/ 	.short	(.L_31 - .L_30)
	.align		4
.L_30:
        /*00b8*/ 	.word	index@(max_i32)
        /*00bc*/ 	.word	0x00000000


	//----- nvinfo : EIATTR_REGCOUNT
	.align		4
.L_31:
        /*00c0*/ 	.byte	0x04, 0x2f
        /*00c2*/ 	.short	(.L_33 - .L_32)
	.align		4
.L_32:
        /*00c4*/ 	.word	index@(filter_gt_i32)
        /*00c8*/ 	.word	0x00000016


	//----- nvinfo : EIATTR_FRAME_SIZE
	.align		4
.L_33:
        /*00cc*/ 	.byte	0x04, 0x11
        /*00ce*/ 	.short	(.L_35 - .L_34)
	.align		4
.L_34:
        /*00d0*/ 	.word	index@(filter_gt_i32)
        /*00d4*/ 	.word	0x00000000


	//----- nvinfo : EIATTR_REGCOUNT
	.align		4
.L_35:
        /*00d8*/ 	.byte	0x04, 0x2f
        /*00da*/ 	.short	(.L_37 - .L_36)
	.align		4
.L_36:
        /*00dc*/ 	.word	index@(group_by_sum_cuckoo_i32)
        /*00e0*/ 	.word	0x00000010


	//----- nvinfo : EIATTR_FRAME_SIZE
	.align		4
.L_37:
        /*00e4*/ 	.byte	0x04, 0x11
        /*00e6*/ 	.short	(.L_39 - .L_38)
	.align		4
.L_38:
        /*00e8*/ 	.word	index@(group_by_sum_cuckoo_i32)
        /*00ec*/ 	.word	0x00000000


	//----- nvinfo : EIATTR_REGCOUNT
	.align		4
.L_39:
        /*00f0*/ 	.byte	0x04, 0x2f
        /*00f2*/ 	.short	(.L_41 - .L_40)
	.align		4
.L_40:
        /*00f4*/ 	.word	index@(group_by_sum_robin_hood_i32)
        /*00f8*/ 	.word	0x00000010


	//----- nvinfo : EIATTR_FRAME_SIZE
	.align		4
.L_41:
        /*00fc*/ 	.byte	0x04, 0x11
        /*00fe*/ 	.short	(.L_43 - .L_42)
	.align		4
.L_42:
        /*0100*/ 	.word	index@(group_by_sum_robin_hood_i32)
        /*0104*/ 	.word	0x00000000


	//----- nvinfo : EIATTR_REGCOUNT
	.align		4
.L_43:
        /*0108*/ 	.byte	0x04, 0x2f
        /*010a*/ 	.short	(.L_45 - .L_44)
	.align		4
.L_44:
        /*010c*/ 	.word	index@(group_by_sum_i32)
        /*0110*/ 	.word	0x0000001d


	//----- nvinfo : EIATTR_FRAME_SIZE
	.align		4
.L_45:
        /*0114*/ 	.byte	0x04, 0x11
        /*0116*/ 	.short	(.L_47 - .L_46)
	.align		4
.L_46:
        /*0118*/ 	.word	index@(group_by_sum_i32)
        /*011c*/ 	.word	0x00000000


	//----- nvinfo : EIATTR_REGCOUNT
	.align		4
.L_47:
        /*0120*/ 	.byte	0x04, 0x2f
        /*0122*/ 	.short	(.L_49 - .L_48)
	.align		4
.L_48:
        /*0124*/ 	.word	index@(group_by_count_i32)
        /*0128*/ 	.word	0x00000019


	//----- nvinfo : EIATTR_FRAME_SIZE
	.align		4
.L_49:
        /*012c*/ 	.byte	0x04, 0x11
        /*012e*/ 	.short	(.L_51 - .L_50)
	.align		4
.L_50:
        /*0130*/ 	.word	index@(group_by_count_i32)
        /*0134*/ 	.word	0x00000000


	//----- nvinfo : EIATTR_REGCOUNT
	.align		4
.L_51:
        /*0138*/ 	.byte	0x04, 0x2f
        /*013a*/ 	.short	(.L_53 - .L_52)
	.align		4
.L_52:
        /*013c*/ 	.word	index@(group_by_min_i32)
        /*0140*/ 	.word	0x00000010


	//----- nvinfo : EIATTR_FRAME_SIZE
	.align		4
.L_53:
        /*0144*/ 	.byte	0x04, 0x11
        /*0146*/ 	.short	(.L_55 - .L_54)
	.align		4
.L_54:
        /*0148*/ 	.word	index@(group_by_min_i32)
        /*014c*/ 	.word	0x00000000


	//----- nvinfo : EIATTR_REGCOUNT
	.align		4
.L_55:
        /*0150*/ 	.byte	0x04, 0x2f
        /*0152*/ 	.short	(.L_57 - .L_56)
	.align		4
.L_56:
        /*0154*/ 	.word	index@(group_by_max_i32)
        /*0158*/ 	.word	0x00000010


	//----- nvinfo : EIATTR_FRAME_SIZE
	.align		4
.L_57:
        /*015c*/ 	.byte	0x04, 0x11
        /*015e*/ 	.short	(.L_59 - .L_58)
	.align		4
.L_58:
        /*0160*/ 	.word	index@(group_by_max_i32)
        /*0164*/ 	.word	0x00000000


	//----- nvinfo : EIATTR_REGCOUNT
	.align		4
.L_59:
        /*0168*/ 	.byte	0x04, 0x2f
        /*016a*/ 	.short	(.L_61 - .L_60)
	.align		4
.L_60:
        /*016c*/ 	.word	index@(merge_sum_i32)
        /*0170*/ 	.word	0x00000014


	//----- nvinfo : EIATTR_FRAME_SIZE
	.align		4
.L_61:
        /*0174*/ 	.byte	0x04, 0x11
        /*0176*/ 	.short	(.L_63 - .L_62)
	.align		4
.L_62:
        /*0178*/ 	.word	index@(merge_sum_i32)
        /*017c*/ 	.word	0x00000000


	//----- nvinfo : EIATTR_REGCOUNT
	.align		4
.L_63:
        /*0180*/ 	.byte	0x04, 0x2f
        /*0182*/ 	.short	(.L_65 - .L_64)
	.align		4
.L_64:
        /*0184*/ 	.word	index@(radix_histogram_i32)
        /*0188*/ 	.word	0x0000000a


	//----- nvinfo : EIATTR_FRAME_SIZE
	.align		4
.L_65:
        /*018c*/ 	.byte	0x04, 0x11
        /*018e*/ 	.short	(.L_67 - .L_66)
	.align		4
.L_66:
        /*0190*/ 	.word	index@(radix_histogram_i32)
        /*0194*/ 	.word	0x00000000


	//----- nvinfo : EIATTR_REGCOUNT
	.align		4
.L_67:
        /*0198*/ 	.byte	0x04, 0x2f
        /*019a*/ 	.short	(.L_69 - .L_68)
	.align		4
.L_68:
        /*019c*/ 	.word	index@(radix_scatter_i32)
        /*01a0*/ 	.word	0x00000010


	//----- nvinfo : EIATTR_FRAME_SIZE
	.align		4
.L_69:
        /*01a4*/ 	.byte	0x04, 0x11
        /*01a6*/ 	.short	(.L_71 - .L_70)
	.align		4
.L_70:
        /*01a8*/ 	.word	index@(radix_scatter_i32)
        /*01ac*/ 	.word	0x00000000


	//----- nvinfo : EIATTR_REGCOUNT
	.align		4
.L_71:
        /*01b0*/ 	.byte	0x04, 0x2f
        /*01b2*/ 	.short	(.L_73 - .L_72)
	.align		4
.L_72:
        /*01b4*/ 	.word	index@(radix_sort_pass_i32)
        /*01b8*/ 	.word	0x00000020


	//----- nvinfo : EIATTR_FRAME_SIZE
	.align		4
.L_73:
        /*01bc*/ 	.byte	0x04, 0x11
        /*01be*/ 	.short	(.L_75 - .L_74)
	.align		4
.L_74:
        /*01c0*/ 	.word	index@(radix_sort_pass_i32)
        /*01c4*/ 	.word	0x00000000


	//----- nvinfo : EIATTR_REGCOUNT
	.align		4
.L_75:
        /*01c8*/ 	.byte	0x04, 0x2f
        /*01ca*/ 	.short	(.L_77 - .L_76)
	.align		4
.L_76:
        /*01cc*/ 	.word	index@(sorted_group_by_sum_i32)
        /*01d0*/ 	.word	0x00000013


	//----- nvinfo : EIATTR_FRAME_SIZE
	.align		4
.L_77:
        /*01d4*/ 	.byte	0x04, 0x11
        /*01d6*/ 	.short	(.L_79 - .L_78)
	.align		4
.L_78:
        /*01d8*/ 	.word	index@(sorted_group_by_sum_i32)
        /*01dc*/ 	.word	0x00000000


	//----- nvinfo : EIATTR_REGCOUNT
	.align		4
.L_79:
        /*01e0*/ 	.byte	0x04, 0x2f
        /*01e2*/ 	.short	(.L_81 - .L_80)
	.align		4
.L_80:
        /*01e4*/ 	.word	index@(hash_join_build_i32)
        /*01e8*/ 	.word	0x0000000c


	//----- nvinfo : EIATTR_FRAME_SIZE
	.align		4
.L_81:
        /*01ec*/ 	.byte	0x04, 0x11
        /*01ee*/ 	.short	(.L_83 - .L_82)
	.align		4
.L_82:
        /*01f0*/ 	.word	index@(hash_join_build_i32)
        /*01f4*/ 	.word	0x00000000


	//----- nvinfo : EIATTR_REGCOUNT
	.align		4
.L_83:
        /*01f8*/ 	.byte	0x04, 0x2f
        /*01fa*/ 	.short	(.L_85 - .L_84)
	.align		4
.L_84:
        /*01fc*/ 	.word	index@(hash_join_probe_i32)
        /*0200*/ 	.word	0x0000000e


	//----- nvinfo : EIATTR_FRAME_SIZE
	.align		4
.L_85:
        /*0204*/ 	.byte	0x04, 0x11
        /*0206*/ 	.short	(.L_87 - .L_86)
	.align		4
.L_86:
        /*0208*/ 	.word	index@(hash_join_probe_i32)
        /*020c*/ 	.word	0x00000000


	//----- nvinfo : EIATTR_REGCOUNT
	.align		4
.L_87:
        /*0210*/ 	.byte	0x04, 0x2f
        /*0212*/ 	.short	(.L_89 - .L_88)
	.align		4
.L_88:
        /*0214*/ 	.word	index@(histogram_sum_i32)
        /*0218*/ 	.word	0x0000000e


	//----- nvinfo : EIATTR_FRAME_SIZE
	.align		4
.L_89:
        /*021c*/ 	.byte	0x04, 0x11
        /*021e*/ 	.short	(.L_91 - .L_90)
	.align		4
.L_90:
        /*0220*/ 	.word	index@(histogram_sum_i32)
        /*0224*/ 	.word	0x00000000


	//----- nvinfo : EIATTR_REGCOUNT
	.align		4
.L_91:
        /*0228*/ 	.byte	0x04, 0x2f
        /*022a*/ 	.short	(.L_93 - .L_92)
	.align		4
.L_92:
        /*022c*/ 	.word	index@(histogram_reduce_sum)
        /*0230*/ 	.word	0x00000010


	//----- nvinfo : EIATTR_FRAME_SIZE
	.align		4
.L_93:
        /*0234*/ 	.byte	0x04, 0x11
        /*0236*/ 	.short	(.L_95 - .L_94)
	.align		4
.L_94:
        /*0238*/ 	.word	index@(histogram_reduce_sum)
        /*023c*/ 	.word	0x00000000


	//----- nvinfo : EIATTR_MIN_STACK_SIZE
	.align		4
.L_95:
        /*0240*/ 	.byte	0x04, 0x12
        /*0242*/ 	.short	(.L_97 - .L_96)
	.align		4
.L_96:
        /*0244*/ 	.word	index@(histogram_reduce_sum)
        /*0248*/ 	.word	0x00000000


	//----- nvinfo : EIATTR_MIN_STACK_SIZE
	.align		4
.L_97:
        /*024c*/ 	.byte	0x04, 0x12
        /*024e*/ 	.short	(.L_99 - .L_98)
	.align		4
.L_98:
        /*0250*/ 	.word	index@(histogram_sum_i32)
        /*0254*/ 	.word	0x00000000


	//----- nvinfo : EIATTR_MIN_STACK_SIZE
	.align		4
.L_99:
        /*0258*/ 	.byte	0x04, 0x12
        /*025a*/ 	.short	(.L_101 - .L_100)
	.align		4
.L_100:
        /*025c*/ 	.word	index@(hash_join_probe_i32)
        /*0260*/ 	.word	0x00000000


	//----- nvinfo : EIATTR_MIN_STACK_SIZE
	.align		4
.L_101:
        /*0264*/ 	.byte	0x04, 0x12
        /*0266*/ 	.short	(.L_103 - .L_102)
	.align		4
.L_102:
        /*0268*/ 	.word	index@(hash_join_build_i32)
        /*026c*/ 	.word	0x00000000


	//----- nvinfo : EIATTR_MIN_STACK_SIZE
	.align		4
.L_103:
        /*0270*/ 	.byte	0x04, 0x12
        /*0272*/ 	.short	(.L_105 - .L_104)
	.align		4
.L_104:
        /*0274*/ 	.word	index@(sorted_group_by_sum_i32)
        /*0278*/ 	.word	0x00000000


	//----- nvinfo : EIATTR_MIN_STACK_SIZE
	.align		4
.L_105:
        /*027c*/ 	.byte	0x04, 0x12
        /*027e*/ 	.short	(.L_107 - .L_106)
	.align		4
.L_106:
        /*0280*/ 	.word	index@(radix_sort_pass_i32)
        /*0284*/ 	.word	0x00000000


	//----- nvinfo : EIATTR_MIN_STACK_SIZE
	.align		4
.L_107:
        /*0288*/ 	.byte	0x04, 0x12
        /*028a*/ 	.short	(.L_109 - .L_108)
	.align		4
.L_108:
        /*028c*/ 	.word	index@(radix_scatter_i32)
        /*0290*/ 	.word	0x00000000


	//----- nvinfo : EIATTR_MIN_STACK_SIZE
	.align		4
.L_109:
        /*0294*/ 	.byte	0x04, 0x12
        /*0296*/ 	.short	(.L_111 - .L_110)
	.align		4
.L_110:
        /*0298*/ 	.word	index@(radix_histogram_i32)
        /*029c*/ 	.word	0x00000000


	//----- nvinfo : EIATTR_MIN_STACK_SIZE
	.align		4
.L_111:
        /*02a0*/ 	.byte	0x04, 0x12
        /*02a2*/ 	.short	(.L_113 - .L_112)
	.align		4
.L_112:
        /*02a4*/ 	.word	index@(merge_sum_i32)
        /*02a8*/ 	.word	0x00000000


	//----- nvinfo : EIATTR_MIN_STACK_SIZE
	.align		4
.L_113:
        /*02ac*/ 	.byte	0x04, 0x12
        /*02ae*/ 	.short	(.L_115 - .L_114)
	.align		4
.L_114:
        /*02b0*/ 	.word	index@(group_by_max_i32)
        /*02b4*/ 	.word	0x00000000


	//----- nvinfo : EIATTR_MIN_STACK_SIZE
	.align		4
.L_115:
        /*02b8*/ 	.byte	0x04, 0x12
        /*02ba*/ 	.short	(.L_117 - .L_116)
	.align		4
.L_116:
        /*02bc*/ 	.word	index@(group_by_min_i32)
        /*02c0*/ 	.word	0x00000000


	//----- nvinfo : EIATTR_MIN_STACK_SIZE
	.align		4
.L_117:
        /*02c4*/ 	.byte	0x04, 0x12
        /*02c6*/ 	.short	(.L_119 - .L_118)
	.align		4
.L_118:
        /*02c8*/ 	.word	index@(group_by_count_i32)
        /*02cc*/ 	.word	0x00000000


	//----- nvinfo : EIATTR_MIN_STACK_SIZE
	.align		4
.L_119:
        /*02d0*/ 	.byte	0x04, 0x12
        /*02d2*/ 	.short	(.L_121 - .L_120)
	.align		4
.L_120:
        /*02d4*/ 	.word	index@(group_by_sum_i32)
        /*02d8*/ 	.word	0x00000000


	//----- nvinfo : EIATTR_MIN_STACK_SIZE
	.align		4
.L_121:
        /*02dc*/ 	.byte	0x04, 0x12
        /*02de*/ 	.short	(.L_123 - .L_122)
	.align		4
.L_122:
        /*02e0*/ 	.word	index@(group_by_sum_robin_hood_i32)
        /*02e4*/ 	.word	0x00000000


	//----- nvinfo : EIATTR_MIN_STACK_SIZE
	.align		4
.L_123:
        /*02e8*/ 	.byte	0x04, 0x12
        /*02ea*/ 	.short	(.L_125 - .L_124)
	.align		4
.L_124:
        /*02ec*/ 	.word	index@(group_by_sum_cuckoo_i32)
        /*02f0*/ 	.word	0x00000000


	//----- nvinfo : EIATTR_MIN_STACK_SIZE
	.align		4
.L_125:
        /*02f4*/ 	.byte	0x04, 0x12
        /*02f6*/ 	.short	(.L_127 - .L_126)
	.align		4
.L_126:
        /*02f8*/ 	.word	index@(filter_gt_i32)
        /*02fc*/ 	.word	0x00000000


	//----- nvinfo : EIATTR_MIN_STACK_SIZE
	.align		4
.L_127:
        /*0300*/ 	.byte	0x04, 0x12
        /*0302*/ 	.short	(.L_129 - .L_128)
	.align		4
.L_128:
        /*0304*/ 	.word	index@(max_i32)
        /*0308*/ 	.word	0x00000000


	//----- nvinfo : EIATTR_MIN_STACK_SIZE
	.align		4
.L_129:
        /*030c*/ 	.byte	0x04, 0x12
        /*030e*/ 	.short	(.L_131 - .L_130)
	.align		4
.L_130:
        /*0310*/ 	.word	index@(min_i32)
        /*0314*/ 	.word	0x00000000


	//----- nvinfo : EIATTR_MIN_STACK_SIZE
	.align		4
.L_131:
        /*0318*/ 	.byte	0x04, 0x12
        /*031a*/ 	.short	(.L_133 - .L_132)
	.align		4
.L_132:
        /*031c*/ 	.word	index@(count_all)
        /*0320*/ 	.word	0x00000000


	//----- nvinfo : EIATTR_MIN_STACK_SIZE
	.align		4
.L_133:
        /*0324*/ 	.byte	0x04, 0x12
        /*0326*/ 	.short	(.L_135 - .L_134)
	.align		4
.L_134:
        /*0328*/ 	.word	index@(count_all_pass2)
        /*032c*/ 	.word	0x00000000


	//----- nvinfo : EIATTR_MIN_STACK_SIZE
	.align		4
.L_135:
        /*0330*/ 	.byte	0x04, 0x12
        /*0332*/ 	.short	(.L_137 - .L_136)
	.align		4
.L_136:
        /*0334*/ 	.word	index@(count_all_pass1)
        /*0338*/ 	.word	0x00000000


	//----- nvinfo : EIATTR_MIN_STACK_SIZE
	.align		4
.L_137:
        /*033c*/ 	.byte	0x04, 0x12
        /*033e*/ 	.short	(.L_139 - .L_138)
	.align		4
.L_138:
        /*0340*/ 	.word	index@(sum_i32)
        /*0344*/ 	.word	0x00000000


	//----- nvinfo : EIATTR_MIN_STACK_SIZE
	.align		4
.L_139:
        /*0348*/ 	.byte	0x04, 0x12
        /*034a*/ 	.short	(.L_141 - .L_140)
	.align		4
.L_140:
        /*034c*/ 	.word	index@(sum_i32_pass2)
        /*0350*/ 	.word	0x00000000


	//----- nvinfo : EIATTR_MIN_STACK_SIZE
	.align		4
.L_141:
        /*0354*/ 	.byte	0x04, 0x12
        /*0356*/ 	.short	(.L_143 - .L_142)
	.align		4
.L_142:
        /*0358*/ 	.word	index@(sum_i32_pass1)
        /*035c*/ 	.word	0x00000000
.L_143:


//--------------------- .nv.compat                --------------------------
	.section	.nv.compat,"",@"SHT_CUDA_COMPAT_INFO"
	.align	4
        /*0000*/ 	.byte	0x02, 0x09, 0x00, 0x00, 0x02, 0x02, 0x01, 0x00, 0x02, 0x05, 0x05, 0x00, 0x03, 0x07, 0x01, 0x01
        /*0010*/ 	.byte	0x02, 0x03, 0x00, 0x00, 0x02, 0x06, 0x01, 0x00, 0x04, 0x0b, 0x08, 0x00, 0x09, 0x00, 0x00, 0x00
        /*0020*/ 	.byte	0x00, 0x00, 0x00, 0x00


//--------------------- .nv.info.histogram_reduce_sum --------------------------
	.section	.nv.info.histogram_reduce_sum,"",@"SHT_CUDA_INFO"
	.sectionflags	@""
	.align	4


	//----- nvinfo : EIATTR_CUDA_API_VERSION
	.align		4
        /*0000*/ 	.byte	0x04, 0x37
        /*0002*/ 	.short	(.L_145 - .L_144)
.L_144:
        /*0004*/ 	.word	0x00000082


	//----- nvinfo : EIATTR_KPARAM_INFO
	.align		4
.L_145:
        /*0008*/ 	.byte	0x04, 0x17
        /*000a*/ 	.short	(.L_147 - .L_146)
.L_146:
        /*000c*/ 	.word	0x00000000
        /*0010*/ 	.short	0x0002
        /*0012*/ 	.short	0x0010
        /*0014*/ 	.byte	0x00, 0xf0, 0x11, 0x00


	//----- nvinfo : EIATTR_KPARAM_INFO
	.align		4
.L_147:
        /*0018*/ 	.byte	0x04, 0x17
        /*001a*/ 	.short	(.L_149 - .L_148)
.L_148:
        /*001c*/ 	.word	0x00000000
        /*0020*/ 	.short	0x0001
        /*0022*/ 	.short	0x0008
        /*0024*/ 	.byte	0x00, 0xf5, 0x21, 0x00


	//----- nvinfo : EIATTR_KPARAM_INFO
	.align		4
.L_149:
        /*0028*/ 	.byte	0x04, 0x17
        /*002a*/ 	.short	(.L_151 - .L_150)
.L_150:
        /*002c*/ 	.word	0x00000000
        /*0030*/ 	.short	0x0000
        /*0032*/ 	.short	0x0000
        /*0034*/ 	.byte	0x00, 0xf5, 0x21, 0x00


	//----- nvinfo : EIATTR_SPARSE_MMA_MASK
	.align		4
.L_151:
        /*0038*/ 	.byte	0x03, 0x50
        /*003a*/ 	.short	0x0000


	//----- nvinfo : EIATTR_MAXREG_COUNT
	.align		4
        /*003c*/ 	.byte	0x03, 0x1b
        /*003e*/ 	.short	0x00ff


	//----- nvinfo : EIATTR_NUM_BARRIERS
	.align		4
        /*0040*/ 	.byte	0x02, 0x4c
        /*0042*/ 	.byte	0x01
	.zero		1


	//----- nvinfo : EIATTR_MERCURY_ISA_VERSION
	.align		4
        /*0044*/ 	.byte	0x03, 0x5f
        /*0046*/ 	.short	0x0101


	//----- nvinfo : EIATTR_COOP_GROUP_MASK_REGIDS
	.align		4
        /*0048*/ 	.byte	0x04, 0x29
        /*004a*/ 	.short	(.L_153 - .L_152)


	//   ....[0]....
.L_152:
        /*004c*/ 	.word	0xffffffff


	//   ....[1]....
        /*0050*/ 	.word	0xffffffff


	//   ....[2]....
        /*0054*/ 	.word	0xffffffff


	//   ....[3]....
        /*0058*/ 	.word	0xffffffff


	//   ....[4]....
        /*005c*/ 	.word	0xffffffff


	//   ....[5]....
        /*0060*/ 	.word	0xffffffff


	//   ....[6]....
        /*0064*/ 	.word	0xffffffff


	//   ....[7]....
        /*0068*/ 	.word	0xffffffff


	//   ....[8]....
        /*006c*/ 	.word	0xffffffff


	//   ....[9]....
        /*0070*/ 	.word	0xffffffff


	//   ....[10]....
        /*0074*/ 	.word	0xffffffff


	//   ....[11]....
        /*0078*/ 	.word	0xffffffff


	//   ....[12]....
        /*007c*/ 	.word	0xffffffff


	//   ....[13]....
        /*0080*/ 	.word	0xffffffff


	//   ....[14]....
        /*0084*/ 	.word	0xffffffff


	//   ....[15]....
        /*0088*/ 	.word	0xffffffff


	//   ....[16]....
        /*008c*/ 	.word	0xffffffff


	//   ....[17]....
        /*0090*/ 	.word	0xffffffff


	//   ....[18]....
        /*0094*/ 	.word	0xffffffff


	//   ....[19]....
        /*0098*/ 	.word	0xffffffff


	//----- nvinfo : EIATTR_COOP_GROUP_INSTR_OFFSETS
	.align		4
.L_153:
        /*009c*/ 	.byte	0x04, 0x28
        /*009e*/ 	.short	(.L_155 - .L_154)


	//   ....[0]....
.L_154:
        /*00a0*/ 	.word	0x00000160


	//   ....[1]....
        /*00a4*/ 	.word	0x00000180


	//   ....[2]....
        /*00a8*/ 	.word	0x000001b0


	//   ....[3]....
        /*00ac*/ 	.word	0x000001c0


	//   ....[4]....
        /*00b0*/ 	.word	0x000001f0


	//   ....[5]....
        /*00b4*/ 	.word	0x00000200


	//   ....[6]....
        /*00b8*/ 	.word	0x00000230


	//   ....[7]....
        /*00bc*/ 	.word	0x00000250


	//   ....[8]....
        /*00c0*/ 	.word	0x000002c0


	//   ....[9]....
        /*00c4*/ 	.word	0x000002d0


	//   ....[10]....
        /*00c8*/ 	.word	0x000003f0


	//   ....[11]....
        /*00cc*/ 	.word	0x00000400


	//   ....[12]....
        /*00d0*/ 	.word	0x00000430


	//   ....[13]....
        /*00d4*/ 	.word	0x00000440


	//   ....[14]....
        /*00d8*/ 	.word	0x00000470


	//   ....[15]....
        /*00dc*/ 	.word	0x00000480


	//   ....[16]....
        /*00e0*/ 	.word	0x000004b0


	//   ....[17]....
        /*00e4*/ 	.word	0x000004d0


	//   ....[18]....
        /*00e8*/ 	.word	0x00000500


	//   ....[19]....
        /*00ec*/ 	.word	0x00000510


	//----- nvinfo : EIATTR_VRC_CTA_INIT_COUNT
	.align		4
.L_155:
        /*00f0*/ 	.byte	0x02, 0x4a
	.zero		1
	.zero		1


	//----- nvinfo : EIATTR_EXIT_INSTR_OFFSETS
	.align		4
        /*00f4*/ 	.byte	0x04, 0x1c
        /*00f6*/ 	.short	(.L_157 - .L_156)


	//   ....[0]....
.L_156:
        /*00f8*/ 	.word	0x00000350


	//   ....[1]....
        /*00fc*/ 	.word	0x00000520


	//   ....[2]....
        /*0100*/ 	.word	0x00000570


	//----- nvinfo : EIATTR_CRS_STACK_SIZE
	.align		4
.L_157:
        /*0104*/ 	.byte	0x04, 0x1e
        /*0106*/ 	.short	(.L_159 - .L_158)
.L_158:
        /*0108*/ 	.word	0x00000000


	//----- nvinfo : EIATTR_CBANK_PARAM_SIZE
	.align		4
.L_159:
        /*010c*/ 	.byte	0x03, 0x19
        /*010e*/ 	.short	0x0014


	//----- nvinfo : EIATTR_PARAM_CBANK
	.align		4
        /*0110*/ 	.byte	0x04, 0x0a
        /*0112*/ 	.short	(.L_161 - .L_160)
	.align		4
.L_160:
        /*0114*/ 	.word	index@(.nv.constant0.histogram_reduce_sum)
        /*0118*/ 	.short	0x0380
        /*011a*/ 	.short	0x0014


	//----- nvinfo : EIATTR_SW_WAR
	.align		4
.L_161:
        /*011c*/ 	.byte	0x04, 0x36
        /*011e*/ 	.short	(.L_163 - .L_162)
.L_162:
        /*0120*/ 	.word	0x00000008
.L_163:


//--------------------- .nv.info.histogram_sum_i32 --------------------------
	.section	.nv.info.histogram_sum_i32,"",@"SHT_CUDA_INFO"
	.sectionflags	@""
	.align	4


	//----- nvinfo : EIATTR_CUDA_API_VERSION
	.align		4
        /*0000*/ 	.byte	0x04, 0x37
        /*0002*/ 	.short	(.L_165 - .L_164)
.L_164:
        /*0004*/ 	.word	0x00000082


	//----- nvinfo : EIATTR_KPARAM_INFO
	.align		4
.L_165:
        /*0008*/ 	.byte	0x04, 0x17
        /*000a*/ 	.short	(.L_167 - .L_166)
.L_166:
        /*000c*/ 	.word	0x00000000
        /*0010*/ 	.short	0x0004
        /*0012*/ 	.short	0x001c
        /*0014*/ 	.byte	0x00, 0xf0, 0x11, 0x00


	//----- nvinfo : EIATTR_KPARAM_INFO
	.align		4
.L_167:
        /*0018*/ 	.byte	0x04, 0x17
        /*001a*/ 	.short	(.L_169 - .L_168)
.L_168:
        /*001c*/ 	.word	0x00000000
        /*0020*/ 	.short	0x0003
        /*0022*/ 	.short	0x0018
        /*0024*/ 	.byte	0x00, 0xf0, 0x11, 0x00


	//----- nvinfo : EIATTR_KPARAM_INFO
	.align		4
.L_169:
        /*0028*/ 	.byte	0x04, 0x17
        /*002a*/ 	.short	(.L_171 - .L_170)
.L_170:
        /*002c*/ 	.word	0x00000000
        /*0030*/ 	.short	0x0002
        /*0032*/ 	.short	0x0010
        /*0034*/ 	.byte	0x00, 0xf5, 0x21, 0x00


	//----- nvinfo : EIATTR_KPARAM_INFO
	.align		4
.L_171:
        /*0038*/ 	.byte	0x04, 0x17
        /*003a*/ 	.short	(.L_173 - .L_172)
.L_172:
        /*003c*/ 	.word	0x00000000
        /*0040*/ 	.short	0x0001
        /*0042*/ 	.short	0x0008
        /*0044*/ 	.byte	0x00, 0xf5, 0x21, 0x00


	//----- nvinfo : EIATTR_KPARAM_INFO
	.align		4
.L_173:
        /*0048*/ 	.byte	0x04, 0x17
        /*004a*/ 	.short	(.L_175 - .L_174)
.L_174:
        /*004c*/ 	.word	0x00000000
        /*0050*/ 	.short	0x0000
        /*0052*/ 	.short	0x0000
        /*0054*/ 	.byte	0x00, 0xf5, 0x21, 0x00


	//----- nvinfo : EIATTR_SPARSE_MMA_MASK
	.align		4
.L_175:
        /*0058*/ 	.byte	0x03, 0x50
        /*005a*/ 	.short	0x0000


	//----- nvinfo : EIATTR_MAXREG_COUNT
	.align		4
        /*005c*/ 	.byte	0x03, 0x1b
        /*005e*/ 	.short	0x00ff


	//----- nvinfo : EIATTR_NUM_BARRIERS
	.align		4
        /*0060*/ 	.byte	0x02, 0x4c
        /*0062*/ 	.byte	0x01
	.zero		1


	//----- nvinfo : EIATTR_MERCURY_ISA_VERSION
	.align		4
        /*0064*/ 	.byte	0x03, 0x5f
        /*0066*/ 	.short	0x0101


	//----- nvinfo : EIATTR_VRC_CTA_INIT_COUNT
	.align		4
        /*0068*/ 	.byte	0x02, 0x4a
	.zero		1
	.zero		1


	//----- nvinfo : EIATTR_EXIT_INSTR_OFFSETS
	.align		4
        /*006c*/ 	.byte	0x04, 0x1c
        /*006e*/ 	.short	(.L_177 - .L_176)


	//   ....[0]....
.L_176:
        /*0070*/ 	.word	0x000002e0


	//   ....[1]....
        /*0074*/ 	.word	0x00000400


	//----- nvinfo : EIATTR_CRS_STACK_SIZE
	.align		4
.L_177:
        /*0078*/ 	.byte	0x04, 0x1e
        /*007a*/ 	.short	(.L_179 - .L_178)
.L_178:
        /*007c*/ 	.word	0x00000000


	//----- nvinfo : EIATTR_CBANK_PARAM_SIZE
	.align		4
.L_179:
        /*0080*/ 	.byte	0x03, 0x19
        /*0082*/ 	.short	0x0020


	//----- nvinfo : EIATTR_PARAM_CBANK
	.align		4
        /*0084*/ 	.byte	0x04, 0x0a
        /*0086*/ 	.short	(.L_181 - .L_180)
	.align		4
.L_180:
        /*0088*/ 	.word	index@(.nv.constant0.histogram_sum_i32)
        /*008c*/ 	.short	0x0380
        /*008e*/ 	.short	0x0020


	//----- nvinfo : EIATTR_SW_WAR
	.align		4
.L_181:
        /*0090*/ 	.byte	0x04, 0x36
        /*0092*/ 	.short	(.L_183 - .L_182)
.L_182:
        /*0094*/ 	.word	0x00000008
.L_183:


//--------------------- .nv.info.hash_join_probe_i32 --------------------------
	.section	.nv.info.hash_join_probe_i32,"",@"SHT_CUDA_INFO"
	.sectionflags	@""
	.align	4


	//----- nvinfo : EIATTR_CUDA_API_VERSION
	.align		4
        /*0000*/ 	.byte	0x04, 0x37
        /*0002*/ 	.short	(.L_185 - .L_184)
.L_184:
        /*0004*/ 	.word	0x00000082


	//----- nvinfo : EIATTR_KPARAM_INFO
	.align		4
.L_185:
        /*0008*/ 	.byte	0x04, 0x17
        /*000a*/ 	.short	(.L_187 - .L_186)
.L_186:
        /*000c*/ 	.word	0x00000000
        /*0010*/ 	.short	0x0008
        /*0012*/ 	.short	0x0038
        /*0014*/ 	.byte	0x00, 0xf0, 0x11, 0x00


	//----- nvinfo : EIATTR_KPARAM_INFO
	.align		4
.L_187:
        /*0018*/ 	.byte	0x04, 0x17
        /*001a*/ 	.short	(.L_189 - .L_188)
.L_188:
        /*001c*/ 	.word	0x00000000
        /*0020*/ 	.short	0x0007
        /*0022*/ 	.short	0x0034
        /*0024*/ 	.byte	0x00, 0xf0, 0x11, 0x00


	//----- nvinfo : EIATTR_KPARAM_INFO
	.align		4
.L_189:
        /*0028*/ 	.byte	0x04, 0x17
        /*002a*/ 	.short	(.L_191 - .L_190)
.L_190:
        /*002c*/ 	.word	0x00000000
        /*0030*/ 	.short	0x0006
        /*0032*/ 	.short	0x0030
        /*0034*/ 	.byte	0x00, 0xf0, 0x11, 0x00


	//----- nvinfo : EIATTR_KPARAM_INFO
	.align		4
.L_191:
        /*0038*/ 	.byte	0x04, 0x17
        /*003a*/ 	.short	(.L_193 - .L_192)
.L_192:
        /*003c*/ 	.word	0x00000000
        /*0040*/ 	.short	0x0005
        /*0042*/ 	.short	0x0028
        /*0044*/ 	.byte	0x00, 0xf5, 0x21, 0x00


	//----- nvinfo : EIATTR_KPARAM_INFO
	.align		4
.L_193:
        /*0048*/ 	.byte	0x04, 0x17
        /*004a*/ 	.short	(.L_195 - .L_194)
.L_194:
        /*004c*/ 	.word	0x00000000
        /*0050*/ 	.short	0x0004
        /*0052*/ 	.short	0x0020
        /*0054*/ 	.byte	0x00, 0xf5, 0x21, 0x00


	//----- nvinfo : EIATTR_KPARAM_INFO
	.align		4
.L_195:
        /*0058*/ 	.byte	0x04, 0x17
        /*005a*/ 	.short	(.L_197 - .L_196)
.L_196:
        /*005c*/ 	.word	0x00000000
        /*0060*/ 	.short	0x0003
        /*0062*/ 	.short	0x0018
        /*0064*/ 	.byte	0x00, 0xf5, 0x21, 0x00


	//----- nvinfo : EIATTR_KPARAM_INFO
	.align		4
.L_197:
        /*0068*/ 	.byte	0x04, 0x17
        /*006a*/ 	.short	(.L_199 - .L_198)
.L_198:
        /*006c*/ 	.word	0x00000000
        /*0070*/ 	.short	0x0002
        /*0072*/ 	.short	0x0010
        /*0074*/ 	.byte	0x00, 0xf5, 0x21, 0x00


	//----- nvinfo : EIATTR_KPARAM_INFO
	.align		4
.L_199:
        /*0078*/ 	.byte	0x04, 0x17
        /*007a*/ 	.short	(.L_201 - .L_200)
.L_200:
        /*007c*/ 	.word	0x00000000
        /*0080*/ 	.short	0x0001
        /*0082*/ 	.short	0x0008
        /*0084*/ 	.byte	0x00, 0xf5, 0x21, 0x00


	//----- nvinfo : EIATTR_KPARAM_INFO
	.align		4
.L_201:
        /*0088*/ 	.byte	0x04, 0x17
        /*008a*/ 	.short	(.L_203 - .L_202)
.L_202:
        /*008c*/ 	.word	0x00000000
        /*0090*/ 	.short	0x0000
        /*0092*/ 	.short	0x0000
        /*0094*/ 	.byte	0x00, 0xf5, 0x21, 0x00


	//----- nvinfo : EIATTR_SPARSE_MMA_MASK
	.align		4
.L_203:
        /*0098*/ 	.byte	0x03, 0x50
        /*009a*/ 	.short	0x0000


	//----- nvinfo : EIATTR_MAXREG_COUNT
	.align		4
        /*009c*/ 	.byte	0x03, 0x1b
        /*009e*/ 	.short	0x00ff


	//----- nvinfo : EIATTR_MERCURY_ISA_VERSION
	.align		4
        /*00a0*/ 	.byte	0x03, 0x5f
        /*00a2*/ 	.short	0x0101


	//----- nvinfo : EIATTR_INT_WARP_WIDE_INSTR_OFFSETS
	.align		4
        /*00a4*/ 	.byte	0x04, 0x31
        /*00a6*/ 	.short	(.L_205 - .L_204)


	//   ....[0]....
.L_204:
        /*00a8*/ 	.word	0x000004a0


	//   ....[1]....
        /*00ac*/ 	.word	0x00000540


	//----- nvinfo : EIATTR_VRC_CTA_INIT_COUNT
	.align		4
.L_205:
        /*00b0*/ 	.byte	0x02, 0x4a
	.zero		1
	.zero		1


	//----- nvinfo : EIATTR_EXIT_INSTR_OFFSETS
	.align		4
        /*00b4*/ 	.byte	0x04, 0x1c
        /*00b6*/ 	.short	(.L_207 - .L_206)


	//   ....[0]....
.L_206:
        /*00b8*/ 	.word	0x00000070


	//   ....[1]....
        /*00bc*/ 	.word	0x000000a0


	//   ....[2]....
        /*00c0*/ 	.word	0x00000310


	//   ....[3]....
        /*00c4*/ 	.word	0x000003d0


	//   ....[4]....
        /*00c8*/ 	.word	0x00000470


	//   ....[5]....
        /*00cc*/ 	.word	0x00000570


	//   ....[6]....
        /*00d0*/ 	.word	0x00000620


	//----- nvinfo : EIATTR_CRS_STACK_SIZE
	.align		4
.L_207:
        /*00d4*/ 	.byte	0x04, 0x1e
        /*00d6*/ 	.short	(.L_209 - .L_208)
.L_208:
        /*00d8*/ 	.word	0x00000000


	//----- nvinfo : EIATTR_CBANK_PARAM_SIZE
	.align		4
.L_209:
        /*00dc*/ 	.byte	0x03, 0x19
        /*00de*/ 	.short	0x003c


	//----- nvinfo : EIATTR_PARAM_CBANK
	.align		4
        /*00e0*/ 	.byte	0x04, 0x0a
        /*00e2*/ 	.short	(.L_211 - .L_210)
	.align		4
.L_210:
        /*00e4*/ 	.word	index@(.nv.constant0.hash_join_probe_i32)
        /*00e8*/ 	.short	0x0380
        /*00ea*/ 	.short	0x003c


	//----- nvinfo : EIATTR_SW_WAR
	.align		4
.L_211:
        /*00ec*/ 	.byte	0x04, 0x36
        /*00ee*/ 	.short	(.L_213 - .L_212)
.L_212:
        /*00f0*/ 	.word	0x00000008
.L_213:


//--------------------- .nv.info.hash_join_build_i32 --------------------------
	.section	.nv.info.hash_join_build_i32,"",@"SHT_CUDA_INFO"
	.sectionflags	@""
	.align	4


	//----- nvinfo : EIATTR_CUDA_API_VERSION
	.align		4
        /*0000*/ 	.byte	0x04, 0x37
        /*0002*/ 	.short	(.L_215 - .L_214)
.L_214:
        /*0004*/ 	.word	0x00000082


	//----- nvinfo : EIATTR_KPARAM_INFO
	.align		4
.L_215:
        /*0008*/ 	.byte	0x04, 0x17
        /*000a*/ 	.short	(.L_217 - .L_216)
.L_216:
        /*000c*/ 	.word	0x00000000
        /*0010*/ 	.short	0x0005
        /*0012*/ 	.short	0x0024
        /*0014*/ 	.byte	0x00, 0xf0, 0x11, 0x00


	//----- nvinfo : EIATTR_KPARAM_INFO
	.align		4
.L_217:
        /*0018*/ 	.byte	0x04, 0x17
        /*001a*/ 	.short	(.L_219 - .L_218)
.L_218:
        /*001c*/ 	.word	0x00000000
        /*0020*/ 	.short	0x0004
        /*0022*/ 	.short	0x0020
        /*0024*/ 	.byte	0x00, 0xf0, 0x11, 0x00


	//----- nvinfo : EIATTR_KPARAM_INFO
	.align		4
.L_219:
        /*0028*/ 	.byte	0x04, 0x17
        /*002a*/ 	.short	(.L_221 - .L_220)
.L_220:
        /*002c*/ 	.word	0x00000000
        /*0030*/ 	.short	0x0003
        /*0032*/ 	.short	0x0018
        /*0034*/ 	.byte	0x00, 0xf5, 0x21, 0x00


	//----- nvinfo : EIATTR_KPARAM_INFO
	.align		4
.L_221:
        /*0038*/ 	.byte	0x04, 0x17
        /*003a*/ 	.short	(.L_223 - .L_222)
.L_222:
        /*003c*/ 	.word	0x00000000
        /*0040*/ 	.short	0x0002
        /*0042*/ 	.short	0x0010
        /*0044*/ 	.byte	0x00, 0xf5, 0x21, 0x00


	//----- nvinfo : EIATTR_KPARAM_INFO
	.align		4
.L_223:
        /*0048*/ 	.byte	0x04, 0x17
        /*004a*/ 	.short	(.L_225 - .L_224)
.L_224:
        /*004c*/ 	.word	0x00000000
        /*0050*/ 	.short	0x0001
        /*0052*/ 	.short	0x0008
        /*0054*/ 	.byte	0x00, 0xf5, 0x21, 0x00


	//----- nvinfo : EIATTR_KPARAM_INFO
	.align		4
.L_225:
        /*0058*/ 	.byte	0x04, 0x17
        /*005a*/ 	.short	(.L_227 - .L_226)
.L_226:
        /*005c*/ 	.word	0x00000000
        /*0060*/ 	.short	0x0000
        /*0062*/ 	.short	0x0000
        /*0064*/ 	.byte	0x00, 0xf5, 0x21, 0x00


	//----- nvinfo : EIATTR_SPARSE_MMA_MASK
	.align		4
.L_227:
        /*0068*/ 	.byte	0x03, 0x50
        /*006a*/ 	.short	0x0000


	//----- nvinfo : EIATTR_MAXREG_COUNT
	.align		4
        /*006c*/ 	.byte	0x03, 0x1b
        /*006e*/ 	.short	0x00ff


	//----- nvinfo : EIATTR_MERCURY_ISA_VERSION
	.align		4
        /*0070*/ 	.byte	0x03, 0x5f
        /*0072*/ 	.short	0x0101


	//----- nvinfo : EIATTR_VRC_CTA_INIT_COUNT
	.align		4
        /*0074*/ 	.byte	0x02, 0x4a
	.zero		1
	.zero		1


	//----- nvinfo : EIATTR_EXIT_INSTR_OFFSETS
	.align		4
        /*0078*/ 	.byte	0x04, 0x1c
        /*007a*/ 	.short	(.L_229 - .L_228)


	//   ....[0]....
.L_228:
        /*007c*/ 	.word	0x00000070


	//   ....[1]....
        /*0080*/ 	.word	0x000000b0


	//   ....[2]....
        /*0084*/ 	.word	0x000003c0


	//   ....[3]....
        /*0088*/ 	.word	0x00000410


	//----- nvinfo : EIATTR_CRS_STACK_SIZE
	.align		4
.L_229:
        /*008c*/ 	.byte	0x04, 0x1e
        /*008e*/ 	.short	(.L_231 - .L_230)
.L_230:
        /*0090*/ 	.word	0x00000000


	//----- nvinfo : EIATTR_CBANK_PARAM_SIZE
	.align		4
.L_231:
        /*0094*/ 	.byte	0x03, 0x19
        /*0096*/ 	.short	0x0028


	//----- nvinfo : EIATTR_PARAM_CBANK
	.align		4
        /*0098*/ 	.byte	0x04, 0x0a
        /*009a*/ 	.short	(.L_233 - .L_232)
	.align		4
.L_232:
        /*009c*/ 	.word	index@(.nv.constant0.hash_join_build_i32)
        /*00a0*/ 	.short	0x0380
        /*00a2*/ 	.short	0x0028


	//----- nvinfo : EIATTR_SW_WAR
	.align		4
.L_233:
        /*00a4*/ 	.byte	0x04, 0x36
        /*00a6*/ 	.short	(.L_235 - .L_234)
.L_234:
        /*00a8*/ 	.word	0x00000008
.L_235:


//--------------------- .nv.info.sorted_group_by_sum_i32 --------------------------
	.section	.nv.info.sorted_group_by_sum_i32,"",@"SHT_CUDA_INFO"
	.sectionflags	@""
	.align	4


	//----- nvinfo : EIATTR_CUDA_API_VERSION
	.align		4
        /*0000*/ 	.byte	0x04, 0x37
        /*0002*/ 	.short	(.L_237 - .L_236)
.L_236:
        /*0004*/ 	.word	0x00000082


	//----- nvinfo : EIATTR_KPARAM_INFO
	.align		4
.L_237:
        /*0008*/ 	.byte	0x04, 0x17
        /*000a*/ 	.short	(.L_239 - .L_238)
.L_238:
        /*000c*/ 	.word	0x00000000
        /*0010*/ 	.short	0x0006
        /*0012*/ 	.short	0x0030
        /*0014*/ 	.byte	0x00, 0xf0, 0x11, 0x00


	//----- nvinfo : EIATTR_KPARAM_INFO
	.align		4
.L_239:
        /*0018*/ 	.byte	0x04, 0x17
        /*001a*/ 	.short	(.L_241 - .L_240)
.L_240:
        /*001c*/ 	.word	0x00000000
        /*0020*/ 	.short	0x0005
        /*0022*/ 	.short	0x0028
        /*0024*/ 	.byte	0x00, 0xf5, 0x21, 0x00


	//----- nvinfo : EIATTR_KPARAM_INFO
	.align		4
.L_241:
        /*0028*/ 	.byte	0x04, 0x17
        /*002a*/ 	.short	(.L_243 - .L_242)
.L_242:
        /*002c*/ 	.word	0x00000000
        /*0030*/ 	.short	0x0004
        /*0032*/ 	.short	0x0020
        /*0034*/ 	.byte	0x00, 0xf5, 0x21, 0x00


	//----- nvinfo : EIATTR_KPARAM_INFO
	.align		4
.L_243:
        /*0038*/ 	.byte	0x04, 0x17
        /*003a*/ 	.short	(.L_245 - .L_244)
.L_244:
        /*003c*/ 	.word	0x00000000
        /*0040*/ 	.short	0x0003
        /*0042*/ 	.short	0x0018
        /*0044*/ 	.byte	0x00, 0xf5, 0x21, 0x00


	//----- nvinfo : EIATTR_KPARAM_INFO
	.align		4
.L_245:
        /*0048*/ 	.byte	0x04, 0x17
        /*004a*/ 	.short	(.L_247 - .L_246)
.L_246:
        /*004c*/ 	.word	0x00000000
        /*0050*/ 	.short	0x0002
        /*0052*/ 	.short	0x0010
        /*0054*/ 	.byte	0x00, 0xf5, 0x21, 0x00


	//----- nvinfo : EIATTR_KPARAM_INFO
	.align		4
.L_247:
        /*0058*/ 	.byte	0x04, 0x17
        /*005a*/ 	.short	(.L_249 - .L_248)
.L_248:
        /*005c*/ 	.word	0x00000000
        /*0060*/ 	.short	0x0001
        /*0062*/ 	.short	0x0008
        /*0064*/ 	.byte	0x00, 0xf5, 0x21, 0x00


	//----- nvinfo : EIATTR_KPARAM_INFO
	.align		4
.L_249:
        /*0068*/ 	.byte	0x04, 0x17
        /*006a*/ 	.short	(.L_251 - .L_250)
.L_250:
        /*006c*/ 	.word	0x00000000
        /*0070*/ 	.short	0x0000
        /*0072*/ 	.short	0x0000
        /*0074*/ 	.byte	0x00, 0xf5, 0x21, 0x00


	//----- nvinfo : EIATTR_SPARSE_MMA_MASK
	.align		4
.L_251:
        /*0078*/ 	.byte	0x03, 0x50
        /*007a*/ 	.short	0x0000


	//----- nvinfo : EIATTR_MAXREG_COUNT
	.align		4
        /*007c*/ 	.byte	0x03, 0x1b
        /*007e*/ 	.short	0x00ff


	//----- nvinfo : EIATTR_MERCURY_ISA_VERSION
	.align		4
        /*0080*/ 	.byte	0x03, 0x5f
        /*0082*/ 	.short	0x0101


	//----- nvinfo : EIATTR_INT_WARP_WIDE_INSTR_OFFSETS
	.align		4
        /*0084*/ 	.byte	0x04, 0x31
        /*0086*/ 	.short	(.L_253 - .L_252)


	//   ....[0]....
.L_252:
        /*0088*/ 	.word	0x000002d0


	//   ....[1]....
        /*008c*/ 	.word	0x00000390


	//----- nvinfo : EIATTR_VRC_CTA_INIT_COUNT
	.align		4
.L_253:
        /*0090*/ 	.byte	0x02, 0x4a
	.zero		1
	.zero		1


	//----- nvinfo : EIATTR_EXIT_INSTR_OFFSETS
	.align		4
        /*0094*/ 	.byte	0x04, 0x1c
        /*0096*/ 	.short	(.L_255 - .L_254)


	//   ....[0]....
.L_254:
        /*0098*/ 	.word	0x00000070


	//   ....[1]....
        /*009c*/ 	.word	0x00000140


	//   ....[2]....
        /*00a0*/ 	.word	0x00000410


	//----- nvinfo : EIATTR_CRS_STACK_SIZE
	.align		4
.L_255:
        /*00a4*/ 	.byte	0x04, 0x1e
        /*00a6*/ 	.short	(.L_257 - .L_256)
.L_256:
        /*00a8*/ 	.word	0x00000000


	//----- nvinfo : EIATTR_CBANK_PARAM_SIZE
	.align		4
.L_257:
        /*00ac*/ 	.byte	0x03, 0x19
        /*00ae*/ 	.short	0x0034


	//----- nvinfo : EIATTR_PARAM_CBANK
	.align		4
        /*00b0*/ 	.byte	0x04, 0x0a
        /*00b2*/ 	.short	(.L_259 - .L_258)
	.align		4
.L_258:
        /*00b4*/ 	.word	index@(.nv.constant0.sorted_group_by_sum_i32)
        /*00b8*/ 	.short	0x0380
        /*00ba*/ 	.short	0x0034


	//----- nvinfo : EIATTR_SW_WAR
	.align		4
.L_259:
        /*00bc*/ 	.byte	0x04, 0x36
        /*00be*/ 	.short	(.L_261 - .L_260)
.L_260:
        /*00c0*/ 	.word	0x00000008
.L_261:


//--------------------- .nv.info.radix_sort_pass_i32 --------------------------
	.section	.nv.info.radix_sort_pass_i32,"",@"SHT_CUDA_INFO"
	.sectionflags	@""
	.align	4


	//----- nvinfo : EIATTR_CUDA_API_VERSION
	.align		4
        /*0000*/ 	.byte	0x04, 0x37
        /*0002*/ 	.short	(.L_263 - .L_262)
.L_262:
        /*0004*/ 	.word	0x00000082


	//----- nvinfo : EIATTR_KPARAM_INFO
	.align		4
.L_263:
        /*0008*/ 	.byte	0x04, 0x17
        /*000a*/ 	.short	(.L_265 - .L_264)
.L_264:
        /*000c*/ 	.word	0x00000000
        /*0010*/ 	.short	0x0007
        /*0012*/ 	.short	0x0034
        /*0014*/ 	.byte	0x00, 0xf0, 0x11, 0x00


	//----- nvinfo : EIATTR_KPARAM_INFO
	.align		4
.L_265:
        /*0018*/ 	.byte	0x04, 0x17
        /*001a*/ 	.short	(.L_267 - .L_266)
.L_266:
        /*001c*/ 	.word	0x00000000
        /*0020*/ 	.short	0x0006
        /*0022*/ 	.short	0x0030
        /*0024*/ 	.byte	0x00, 0xf0, 0x11, 0x00


	//----- nvinfo : EIATTR_KPARAM_INFO
	.align		4
.L_267:
        /*0028*/ 	.byte	0x04, 0x17
        /*002a*/ 	.short	(.L_269 - .L_268)
.L_268:
        /*002c*/ 	.word	0x00000000
        /*0030*/ 	.short	0x0005
        /*0032*/ 	.short	0x0028
        /*0034*/ 	.byte	0x00, 0xf5, 0x21, 0x00


	//----- nvinfo : EIATTR_KPARAM_INFO
	.align		4
.L_269:
        /*0038*/ 	.byte	0x04, 0x17
        /*003a*/ 	.short	(.L_271 - .L_270)
.L_270:
        /*003c*/ 	.word	0x00000000
        /*0040*/ 	.short	0x0004
        /*0042*/ 	.short	0x0020
        /*0044*/ 	.byte	0x00, 0xf5, 0x21, 0x00


	//----- nvinfo : EIATTR_KPARAM_INFO
	.align		4
.L_271:
        /*0048*/ 	.byte	0x04, 0x17
        /*004a*/ 	.short	(.L_273 - .L_272)
.L_272:
        /*004c*/ 	.word	0x00000000
        /*0050*/ 	.short	0x0003
        /*0052*/ 	.short	0x0018
        /*0054*/ 	.byte	0x00, 0xf5, 0x21, 0x00


	//----- nvinfo : EIATTR_KPARAM_INFO
	.align		4
.L_273:
        /*0058*/ 	.byte	0x04, 0x17
        /*005a*/ 	.short	(.L_275 - .L_274)
.L_274:
        /*005c*/ 	.word	0x00000000
        /*0060*/ 	.short	0x0002
        /*0062*/ 	.short	0x0010
        /*0064*/ 	.byte	0x00, 0xf5, 0x21, 0x00


	//----- nvinfo : EIATTR_KPARAM_INFO
	.align		4
.L_275:
        /*0068*/ 	.byte	0x04, 0x17
        /*006a*/ 	.short	(.L_277 - .L_276)
.L_276:
        /*006c*/ 	.word	0x00000000
        /*0070*/ 	.short	0x0001
        /*0072*/ 	.short	0x0008
        /*0074*/ 	.byte	0x00, 0xf5, 0x21, 0x00


	//----- nvinfo : EIATTR_KPARAM_INFO
	.align		4
.L_277:
        /*0078*/ 	.byte	0x04, 0x17
        /*007a*/ 	.short	(.L_279 - .L_278)
.L_278:
        /*007c*/ 	.word	0x00000000
        /*0080*/ 	.short	0x0000
        /*0082*/ 	.short	0x0000
        /*0084*/ 	.byte	0x00, 0xf5, 0x21, 0x00


	//----- nvinfo : EIATTR_SPARSE_MMA_MASK
	.align		4
.L_279:
        /*0088*/ 	.byte	0x03, 0x50
        /*008a*/ 	.short	0x0000


	//----- nvinfo : EIATTR_MAXREG_COUNT
	.align		4
        /*008c*/ 	.byte	0x03, 0x1b
        /*008e*/ 	.short	0x00ff


	//----- nvinfo : EIATTR_NUM_BARRIERS
	.align		4
        /*0090*/ 	.byte	0x02, 0x4c
        /*0092*/ 	.byte	0x01
	.zero		1


	//----- nvinfo : EIATTR_MERCURY_ISA_VERSION
	.align		4
        /*0094*/ 	.byte	0x03, 0x5f
        /*0096*/ 	.short	0x0101


	//----- nvinfo : EIATTR_VRC_CTA_INIT_COUNT
	.align		4
        /*0098*/ 	.byte	0x02, 0x4a
	.zero		1
	.zero		1


	//----- nvinfo : EIATTR_EXIT_INSTR_OFFSETS
	.align		4
        /*009c*/ 	.byte	0x04, 0x1c
        /*009e*/ 	.short	(.L_281 - .L_280)


	//   ....[0]....
.L_280:
        /*00a0*/ 	.word	0x000008d0


	//   ....[1]....
        /*00a4*/ 	.word	0x00000970


	//   ....[2]....
        /*00a8*/ 	.word	0x00000a00


	//   ....[3]....
        /*00ac*/ 	.word	0x00000a70


	//----- nvinfo : EIATTR_CRS_STACK_SIZE
	.align		4
.L_281:
        /*00b0*/ 	.byte	0x04, 0x1e
        /*00b2*/ 	.short	(.L_283 - .L_282)
.L_282:
        /*00b4*/ 	.word	0x00000000


	//----- nvinfo : EIATTR_CBANK_PARAM_SIZE
	.align		4
.L_283:
        /*00b8*/ 	.byte	0x03, 0x19
        /*00ba*/ 	.short	0x0038


	//----- nvinfo : EIATTR_PARAM_CBANK
	.align		4
        /*00bc*/ 	.byte	0x04, 0x0a
        /*00be*/ 	.short	(.L_285 - .L_284)
	.align		4
.L_284:
        /*00c0*/ 	.word	index@(.nv.constant0.radix_sort_pass_i32)
        /*00c4*/ 	.short	0x0380
        /*00c6*/ 	.short	0x0038


	//----- nvinfo : EIATTR_SW_WAR
	.align		4
.L_285:
        /*00c8*/ 	.byte	0x04, 0x36
        /*00ca*/ 	.short	(.L_287 - .L_286)
.L_286:
        /*00cc*/ 	.word	0x00000008
.L_287:


//--------------------- .nv.info.radix_scatter_i32 --------------------------
	.section	.nv.info.radix_scatter_i32,"",@"SHT_CUDA_INFO"
	.sectionflags	@""
	.align	4


	//----- nvinfo : EIATTR_CUDA_API_VERSION
	.align		4
        /*0000*/ 	.byte	0x04, 0x37
        /*0002*/ 	.short	(.L_289 - .L_288)
.L_288:
        /*0004*/ 	.word	0x00000082


	//----- nvinfo : EIATTR_KPARAM_INFO
	.align		4
.L_289:
        /*0008*/ 	.byte	0x04, 0x17
        /*000a*/ 	.short	(.L_291 - .L_290)
.L_290:
        /*000c*/ 	.word	0x00000000
        /*0010*/ 	.short	0x0006
        /*0012*/ 	.short	0x002c
        /*0014*/ 	.byte	0x00, 0xf0, 0x11, 0x00


	//----- nvinfo : EIATTR_KPARAM_INFO
	.align		4
.L_291:
        /*0018*/ 	.byte	0x04, 0x17
        /*001a*/ 	.short	(.L_293 - .L_292)
.L_292:
        /*001c*/ 	.word	0x00000000
        /*0020*/ 	.short	0x0005
        /*0022*/ 	.short	0x0028
        /*0024*/ 	.byte	0x00, 0xf0, 0x11, 0x00


	//----- nvinfo : EIATTR_KPARAM_INFO
	.align		4
.L_293:
        /*0028*/ 	.byte	0x04, 0x17
        /*002a*/ 	.short	(.L_295 - .L_294)
.L_294:
        /*002c*/ 	.word	0x00000000
        /*0030*/ 	.short	0x0004
        /*0032*/ 	.short	0x0020
        /*0034*/ 	.byte	0x00, 0xf5, 0x21, 0x00


	//----- nvinfo : EIATTR_KPARAM_INFO
	.align		4
.L_295:
        /*0038*/ 	.byte	0x04, 0x17
        /*003a*/ 	.short	(.L_297 - .L_296)
.L_296:
        /*003c*/ 	.word	0x00000000
        /*0040*/ 	.short	0x0003
        /*0042*/ 	.short	0x0018
        /*0044*/ 	.byte	0x00, 0xf5, 0x21, 0x00


	//----- nvinfo : EIATTR_KPARAM_INFO
	.align		4
.L_297:
        /*0048*/ 	.byte	0x04, 0x17
        /*004a*/ 	.short	(.L_299 - .L_298)
.L_298:
        /*004c*/ 	.word	0x00000000
        /*0050*/ 	.short	0x0002
        /*0052*/ 	.short	0x0010
        /*0054*/ 	.byte	0x00, 0xf5, 0x21, 0x00


	//----- nvinfo : EIATTR_KPARAM_INFO
	.align		4
.L_299:
        /*0058*/ 	.byte	0x04, 0x17
        /*005a*/ 	.short	(.L_301 - .L_300)
.L_300:
        /*005c*/ 	.word	0x00000000
        /*0060*/ 	.short	0x0001
        /*0062*/ 	.short	0x0008
        /*0064*/ 	.byte	0x00, 0xf5, 0x21, 0x00


	//----- nvinfo : EIATTR_KPARAM_INFO
	.align		4
.L_301:
        /*0068*/ 	.byte	0x04, 0x17
        /*006a*/ 	.short	(.L_303 - .L_302)
.L_302:
        /*006c*/ 	.word	0x00000000
        /*0070*/ 	.short	0x0000
        /*0072*/ 	.short	0x0000
        /*0074*/ 	.byte	0x00, 0xf5, 0x21, 0x00


	//----- nvinfo : EIATTR_SPARSE_MMA_MASK
	.align		4
.L_303:
        /*0078*/ 	.byte	0x03, 0x50
        /*007a*/ 	.short	0x0000


	//----- nvinfo : EIATTR_MAXREG_COUNT
	.align		4
        /*007c*/ 	.byte	0x03, 0x1b
        /*007e*/ 	.short	0x00ff


	//----- nvinfo : EIATTR_MERCURY_ISA_VERSION
	.align		4
        /*0080*/ 	.byte	0x03, 0x5f
        /*0082*/ 	.short	0x0101


	//----- nvinfo : EIATTR_VRC_CTA_INIT_COUNT
	.align		4
        /*0084*/ 	.byte	0x02, 0x4a
	.zero		1
	.zero		1


	//----- nvinfo : EIATTR_EXIT_INSTR_OFFSETS
	.align		4
        /*0088*/ 	.byte	0x04, 0x1c
        /*008a*/ 	.short	(.L_305 - .L_304)


	//   ....[0]....
.L_304:
        /*008c*/ 	.word	0x00000070


	//   ....[1]....
        /*0090*/ 	.word	0x000001e0


	//   ....[2]....
        /*0094*/ 	.word	0x00000250


	//----- nvinfo : EIATTR_CBANK_PARAM_SIZE
	.align		4
.L_305:
        /*0098*/ 	.byte	0x03, 0x19
        /*009a*/ 	.short	0x0030


	//----- nvinfo : EIATTR_PARAM_CBANK
	.align		4
        /*009c*/ 	.byte	0x04, 0x0a
        /*009e*/ 	.short	(.L_307 - .L_306)
	.align		4
.L_306:
        /*00a0*/ 	.word	index@(.nv.constant0.radix_scatter_i32)
        /*00a4*/ 	.short	0x0380
        /*00a6*/ 	.short	0x0030


	//----- nvinfo : EIATTR_SW_WAR
	.align		4
.L_307:
        /*00a8*/ 	.byte	0x04, 0x36
        /*00aa*/ 	.short	(.L_309 - .L_308)
.L_308:
        /*00ac*/ 	.word	0x00000008
.L_309:


//--------------------- .nv.info.radix_histogram_i32 --------------------------
	.section	.nv.info.radix_histogram_i32,"",@"SHT_CUDA_INFO"
	.sectionflags	@""
	.align	4


	//----- nvinfo : EIATTR_CUDA_API_VERSION
	.align		4
        /*0000*/ 	.byte	0x04, 0x37
        /*0002*/ 	.short	(.L_311 - .L_310)
.L_310:
        /*0004*/ 	.word	0x00000082


	//----- nvinfo : EIATTR_KPARAM_INFO
	.align		4
.L_311:
        /*0008*/ 	.byte	0x04, 0x17
        /*000a*/ 	.short	(.L_313 - .L_312)
.L_312:
        /*000c*/ 	.word	0x00000000
        /*0010*/ 	.short	0x0003
        /*0012*/ 	.short	0x0014
        /*0014*/ 	.byte	0x00, 0xf0, 0x11, 0x00


	//----- nvinfo : EIATTR_KPARAM_INFO
	.align		4
.L_313:
        /*0018*/ 	.byte	0x04, 0x17
        /*001a*/ 	.short	(.L_315 - .L_314)
.L_314:
        /*001c*/ 	.word	0x00000000
        /*0020*/ 	.short	0x0002
        /*0022*/ 	.short	0x0010
        /*0024*/ 	.byte	0x00, 0xf0, 0x11, 0x00


	//----- nvinfo : EIATTR_KPARAM_INFO
	.align		4
.L_315:
        /*0028*/ 	.byte	0x04, 0x17
        /*002a*/ 	.short	(.L_317 - .L_316)
.L_316:
        /*002c*/ 	.word	0x00000000
        /*0030*/ 	.short	0x0001
        /*0032*/ 	.short	0x0008
        /*0034*/ 	.byte	0x00, 0xf5, 0x21, 0x00


	//----- nvinfo : EIATTR_KPARAM_INFO
	.align		4
.L_317:
        /*0038*/ 	.byte	0x04, 0x17
        /*003a*/ 	.short	(.L_319 - .L_318)
.L_318:
        /*003c*/ 	.word	0x00000000
        /*0040*/ 	.short	0x0000
        /*0042*/ 	.short	0x0000
        /*0044*/ 	.byte	0x00, 0xf5, 0x21, 0x00


	//----- nvinfo : EIATTR_SPARSE_MMA_MASK
	.align		4
.L_319:
        /*0048*/ 	.byte	0x03, 0x50
        /*004a*/ 	.short	0x0000


	//----- nvinfo : EIATTR_MAXREG_COUNT
	.align		4
        /*004c*/ 	.byte	0x03, 0x1b
        /*004e*/ 	.short	0x00ff


	//----- nvinfo : EIATTR_NUM_BARRIERS
	.align		4
        /*0050*/ 	.byte	0x02, 0x4c
        /*0052*/ 	.byte	0x01
	.zero		1


	//----- nvinfo : EIATTR_MERCURY_ISA_VERSION
	.align		4
        /*0054*/ 	.byte	0x03, 0x5f
        /*0056*/ 	.short	0x0101


	//----- nvinfo : EIATTR_VRC_CTA_INIT_COUNT
	.align		4
        /*0058*/ 	.byte	0x02, 0x4a
	.zero		1
	.zero		1


	//----- nvinfo : EIATTR_EXIT_INSTR_OFFSETS
	.align		4
        /*005c*/ 	.byte	0x04, 0x1c
        /*005e*/ 	.short	(.L_321 - .L_320)


	//   ....[0]....
.L_320:
        /*0060*/ 	.word	0x000001b0


	//   ....[1]....
        /*0064*/ 	.word	0x00000200


	//----- nvinfo : EIATTR_CRS_STACK_SIZE
	.align		4
.L_321:
        /*0068*/ 	.byte	0x04, 0x1e
        /*006a*/ 	.short	(.L_323 - .L_322)
.L_322:
        /*006c*/ 	.word	0x00000000


	//----- nvinfo : EIATTR_CBANK_PARAM_SIZE
	.align		4
.L_323:
        /*0070*/ 	.byte	0x03, 0x19
        /*0072*/ 	.short	0x0018


	//----- nvinfo : EIATTR_PARAM_CBANK
	.align		4
        /*0074*/ 	.byte	0x04, 0x0a
        /*0076*/ 	.short	(.L_325 - .L_324)
	.align		4
.L_324:
        /*0078*/ 	.word	index@(.nv.constant0.radix_histogram_i32)
        /*007c*/ 	.short	0x0380
        /*007e*/ 	.short	0x0018


	//----- nvinfo : EIATTR_SW_WAR
	.align		4
.L_325:
        /*0080*/ 	.byte	0x04, 0x36
        /*0082*/ 	.short	(.L_327 - .L_326)
.L_326:
        /*0084*/ 	.word	0x00000008
.L_327:


//--------------------- .nv.info.merge_sum_i32    --------------------------
	.section	.nv.info.merge_sum_i32,"",@"SHT_CUDA_INFO"
	.sectionflags	@""
	.align	4


	//----- nvinfo : EIATTR_CUDA_API_VERSION
	.align		4
        /*0000*/ 	.byte	0x04, 0x37
        /*0002*/ 	.short	(.L_329 - .L_328)
.L_328:
        /*0004*/ 	.word	0x00000082


	//----- nvinfo : EIATTR_KPARAM_INFO
	.align		4
.L_329:
        /*0008*/ 	.byte	0x04, 0x17
        /*000a*/ 	.short	(.L_331 - .L_330)
.L_330:
        /*000c*/ 	.word	0x00000000
        /*0010*/ 	.short	0x0004
        /*0012*/ 	.short	0x0020
        /*0014*/ 	.byte	0x00, 0xf5, 0x21, 0x00


	//----- nvinfo : EIATTR_KPARAM_INFO
	.align		4
.L_331:
        /*0018*/ 	.byte	0x04, 0x17
        /*001a*/ 	.short	(.L_333 - .L_332)
.L_332:
        /*001c*/ 	.word	0x00000000
        /*0020*/ 	.short	0x0003
        /*0022*/ 	.short	0x0018
        /*0024*/ 	.byte	0x00, 0xf0, 0x11, 0x00


	//----- nvinfo : EIATTR_KPARAM_INFO
	.align		4
.L_333:
        /*0028*/ 	.byte	0x04, 0x17
        /*002a*/ 	.short	(.L_335 - .L_334)
.L_334:
        /*002c*/ 	.word	0x00000000
        /*0030*/ 	.short	0x0002
        /*0032*/ 	.short	0x0010
        /*0034*/ 	.byte	0x00, 0xf5, 0x21, 0x00


	//----- nvinfo : EIATTR_KPARAM_INFO
	.align		4
.L_335:
        /*0038*/ 	.byte	0x04, 0x17
        /*003a*/ 	.short	(.L_337 - .L_336)
.L_336:
        /*003c*/ 	.word	0x00000000
        /*0040*/ 	.short	0x0001
        /*0042*/ 	.short	0x0008
        /*0044*/ 	.byte	0x00, 0xf0, 0x11, 0x00


	//----- nvinfo : EIATTR_KPARAM_INFO
	.align		4
.L_337:
        /*0048*/ 	.byte	0x04, 0x17
        /*004a*/ 	.short	(.L_339 - .L_338)
.L_338:
        /*004c*/ 	.word	0x00000000
        /*0050*/ 	.short	0x0000
        /*0052*/ 	.short	0x0000
        /*0054*/ 	.byte	0x00, 0xf5, 0x21, 0x00


	//----- nvinfo : EIATTR_SPARSE_MMA_MASK
	.align		4
.L_339:
        /*0058*/ 	.byte	0x03, 0x50
        /*005a*/ 	.short	0x0000


	//----- nvinfo : EIATTR_MAXREG_COUNT
	.align		4
        /*005c*/ 	.byte	0x03, 0x1b
        /*005e*/ 	.short	0x00ff


	//----- nvinfo : EIATTR_NUM_BARRIERS
	.align		4
        /*0060*/ 	.byte	0x02, 0x4c
        /*0062*/ 	.byte	0x01
	.zero		1


	//----- nvinfo : EIATTR_MERCURY_ISA_VERSION
	.align		4
        /*0064*/ 	.byte	0x03, 0x5f
        /*0066*/ 	.short	0x0101


	//----- nvinfo : EIATTR_COOP_GROUP_MASK_REGIDS
	.align		4
        /*0068*/ 	.byte	0x04, 0x29
        /*006a*/ 	.short	(.L_341 - .L_340)


	//   ....[0]....
.L_340:
        /*006c*/ 	.word	0xffffffff


	//   ....[1]....
        /*0070*/ 	.word	0xffffffff


	//   ....[2]....
        /*0074*/ 	.word	0xffffffff


	//   ....[3]....
        /*0078*/ 	.word	0xffffffff


	//   ....[4]....
        /*007c*/ 	.word	0xffffffff


	//   ....[5]....
        /*0080*/ 	.word	0xffffffff


	//   ....[6]....
        /*0084*/ 	.word	0xffffffff


	//   ....[7]....
        /*0088*/ 	.word	0xffffffff


	//   ....[8]....
        /*008c*/ 	.word	0xffffffff


	//   ....[9]....
        /*0090*/ 	.word	0xffffffff


	//   ....[10]....
        /*0094*/ 	.word	0xffffffff


	//   ....[11]....
        /*0098*/ 	.word	0xffffffff


	//   ....[12]....
        /*009c*/ 	.word	0xffffffff


	//   ....[13]....
        /*00a0*/ 	.word	0xffffffff


	//   ....[14]....
        /*00a4*/ 	.word	0xffffffff


	//   ....[15]....
        /*00a8*/ 	.word	0xffffffff


	//   ....[16]....
        /*00ac*/ 	.word	0xffffffff


	//   ....[17]....
        /*00b0*/ 	.word	0xffffffff


	//   ....[18]....
        /*00b4*/ 	.word	0xffffffff


	//   ....[19]....
        /*00b8*/ 	.word	0xffffffff


	//----- nvinfo : EIATTR_COOP_GROUP_INSTR_OFFSETS
	.align		4
.L_341:
        /*00bc*/ 	.byte	0x04, 0x28
        /*00be*/ 	.short	(.L_343 - .L_342)


	//   ....[0]....
.L_342:
        /*00c0*/ 	.word	0x00000290


	//   ....[1]....
        /*00c4*/ 	.word	0x000002b0


	//   ....[2]....
        /*00c8*/ 	.word	0x000002e0


	//   ....[3]....
        /*00cc*/ 	.word	0x000002f0


	//   ....[4]....
        /*00d0*/ 	.word	0x00000320


	//   ....[5]....
        /*00d4*/ 	.word	0x00000330


	//   ....[6]....
        /*00d8*/ 	.word	0x00000360


	//   ....[7]....
        /*00dc*/ 	.word	0x00000380


	//   ....[8]....
        /*00e0*/ 	.word	0x000003e0


	//   ....[9]....
        /*00e4*/ 	.word	0x000003f0


	//   ....[10]....
        /*00e8*/ 	.word	0x00000510


	//   ....[11]....
        /*00ec*/ 	.word	0x00000520


	//   ....[12]....
        /*00f0*/ 	.word	0x00000550


	//   ....[13]....
        /*00f4*/ 	.word	0x00000560


	//   ....[14]....
        /*00f8*/ 	.word	0x00000590


	//   ....[15]....
        /*00fc*/ 	.word	0x000005a0


	//   ....[16]....
        /*0100*/ 	.word	0x000005d0


	//   ....[17]....
        /*0104*/ 	.word	0x000005f0


	//   ....[18]....
        /*0108*/ 	.word	0x00000620


	//   ....[19]....
        /*010c*/ 	.word	0x00000630


	//----- nvinfo : EIATTR_VRC_CTA_INIT_COUNT
	.align		4
.L_343:
        /*0110*/ 	.byte	0x02, 0x4a
	.zero		1
	.zero		1


	//----- nvinfo : EIATTR_EXIT_INSTR_OFFSETS
	.align		4
        /*0114*/ 	.byte	0x04, 0x1c
        /*0116*/ 	.short	(.L_345 - .L_344)


	//   ....[0]....
.L_344:
        /*0118*/ 	.word	0x00000480


	//   ....[1]....
        /*011c*/ 	.word	0x00000640


	//   ....[2]....
        /*0120*/ 	.word	0x00000690


	//----- nvinfo : EIATTR_CRS_STACK_SIZE
	.align		4
.L_345:
        /*0124*/ 	.byte	0x04, 0x1e
        /*0126*/ 	.short	(.L_347 - .L_346)
.L_346:
        /*0128*/ 	.word	0x00000000


	//----- nvinfo : EIATTR_CBANK_PARAM_SIZE
	.align		4
.L_347:
        /*012c*/ 	.byte	0x03, 0x19
        /*012e*/ 	.short	0x0028


	//----- nvinfo : EIATTR_PARAM_CBANK
	.align		4
        /*0130*/ 	.byte	0x04, 0x0a
        /*0132*/ 	.short	(.L_349 - .L_348)
	.align		4
.L_348:
        /*0134*/ 	.word	index@(.nv.constant0.merge_sum_i32)
        /*0138*/ 	.short	0x0380
        /*013a*/ 	.short	0x0028


	//----- nvinfo : EIATTR_SW_WAR
	.align		4
.L_349:
        /*013c*/ 	.byte	0x04, 0x36
        /*013e*/ 	.short	(.L_351 - .L_350)
.L_350:
        /*0140*/ 	.word	0x00000008
.L_351:


//--------------------- .nv.info.group_by_max_i32 --------------------------
	.section	.nv.info.group_by_max_i32,"",@"SHT_CUDA_INFO"
	.sectionflags	@""
	.align	4


	//----- nvinfo : EIATTR_CUDA_API_VERSION
	.align		4
        /*0000*/ 	.byte	0x04, 0x37
        /*0002*/ 	.short	(.L_353 - .L_352)
.L_352:
        /*0004*/ 	.word	0x00000082


	//----- nvinfo : EIATTR_KPARAM_INFO
	.align		4
.L_353:
        /*0008*/ 	.byte	0x04, 0x17
        /*000a*/ 	.short	(.L_355 - .L_354)
.L_354:
        /*000c*/ 	.word	0x00000000
        /*0010*/ 	.short	0x0006
        /*0012*/ 	.short	0x002c
        /*0014*/ 	.byte	0x00, 0xf0, 0x11, 0x00


	//----- nvinfo : EIATTR_KPARAM_INFO
	.align		4
.L_355:
        /*0018*/ 	.byte	0x04, 0x17
        /*001a*/ 	.short	(.L_357 - .L_356)
.L_356:
        /*001c*/ 	.word	0x00000000
        /*0020*/ 	.short	0x0005
        /*0022*/ 	.short	0x0028
        /*0024*/ 	.byte	0x00, 0xf0, 0x11, 0x00


	//----- nvinfo : EIATTR_KPARAM_INFO
	.align		4
.L_357:
        /*0028*/ 	.byte	0x04, 0x17
        /*002a*/ 	.short	(.L_359 - .L_358)
.L_358:
        /*002c*/ 	.word	0x00000000
        /*0030*/ 	.short	0x0004
        /*0032*/ 	.short	0x0020
        /*0034*/ 	.byte	0x00, 0xf5, 0x21, 0x00


	//----- nvinfo : EIATTR_KPARAM_INFO
	.align		4
.L_359:
        /*0038*/ 	.byte	0x04, 0x17
        /*003a*/ 	.short	(.L_361 - .L_360)
.L_360:
        /*003c*/ 	.word	0x00000000
        /*0040*/ 	.short	0x0003
        /*0042*/ 	.short	0x0018
        /*0044*/ 	.byte	0x00, 0xf5, 0x21, 0x00


	//----- nvinfo : EIATTR_KPARAM_INFO
	.align		4
.L_361:
        /*0048*/ 	.byte	0x04, 0x17
        /*004a*/ 	.short	(.L_363 - .L_362)
.L_362:
        /*004c*/ 	.word	0x00000000
        /*0050*/ 	.short	0x0002
        /*0052*/ 	.short	0x0010
        /*0054*/ 	.byte	0x00, 0xf5, 0x21, 0x00


	//----- nvinfo : EIATTR_KPARAM_INFO
	.align		4
.L_363:
        /*0058*/ 	.byte	0x04, 0x17
        /*005a*/ 	.short	(.L_365 - .L_364)
.L_364:
        /*005c*/ 	.word	0x00000000
        /*0060*/ 	.short	0x0001
        /*0062*/ 	.short	0x0008
        /*0064*/ 	.byte	0x00, 0xf5, 0x21, 0x00


	//----- nvinfo : EIATTR_KPARAM_INFO
	.align		4
.L_365:
        /*0068*/ 	.byte	0x04, 0x17
        /*006a*/ 	.short	(.L_367 - .L_366)
.L_366:
        /*006c*/ 	.word	0x00000000
        /*0070*/ 	.short	0x0000
        /*0072*/ 	.short	0x0000
        /*0074*/ 	.byte	0x00, 0xf5, 0x21, 0x00


	//----- nvinfo : EIATTR_SPARSE_MMA_MASK
	.align		4
.L_367:
        /*0078*/ 	.byte	0x03, 0x50
        /*007a*/ 	.short	0x0000


	//----- nvinfo : EIATTR_MAXREG_COUNT
	.align		4
        /*007c*/ 	.byte	0x03, 0x1b
        /*007e*/ 	.short	0x00ff


	//----- nvinfo : EIATTR_MERCURY_ISA_VERSION
	.align		4
        /*0080*/ 	.byte	0x03, 0x5f
        /*0082*/ 	.short	0x0101


	//----- nvinfo : EIATTR_VRC_CTA_INIT_COUNT
	.align		4
        /*0084*/ 	.byte	0x02, 0x4a
	.zero		1
	.zero		1


	//----- nvinfo : EIATTR_EXIT_INSTR_OFFSETS
	.align		4
        /*0088*/ 	.byte	0x04, 0x1c
        /*008a*/ 	.short	(.L_369 - .L_368)


	//   ....[0]....
.L_368:
        /*008c*/ 	.word	0x00000070


	//   ....[1]....
        /*0090*/ 	.word	0x000000b0


	//   ....[2]....
        /*0094*/ 	.word	0x00000430


	//   ....[3]....
        /*0098*/ 	.word	0x00000570


	//----- nvinfo : EIATTR_CRS_STACK_SIZE
	.align		4
.L_369:
        /*009c*/ 	.byte	0x04, 0x1e
        /*009e*/ 	.short	(.L_371 - .L_370)
.L_370:
        /*00a0*/ 	.word	0x00000000


	//----- nvinfo : EIATTR_CBANK_PARAM_SIZE
	.align		4
.L_371:
        /*00a4*/ 	.byte	0x03, 0x19
        /*00a6*/ 	.short	0x0030


	//----- nvinfo : EIATTR_PARAM_CBANK
	.align		4
        /*00a8*/ 	.byte	0x04, 0x0a
        /*00aa*/ 	.short	(.L_373 - .L_372)
	.align		4
.L_372:
        /*00ac*/ 	.word	index@(.nv.constant0.group_by_max_i32)
        /*00b0*/ 	.short	0x0380
        /*00b2*/ 	.short	0x0030


	//----- nvinfo : EIATTR_SW_WAR
	.align		4
.L_373:
        /*00b4*/ 	.byte	0x04, 0x36
        /*00b6*/ 	.short	(.L_375 - .L_374)
.L_374:
        /*00b8*/ 	.word	0x00000008
.L_375:


//--------------------- .nv.info.group_by_min_i32 --------------------------
	.section	.nv.info.group_by_min_i32,"",@"SHT_CUDA_INFO"
	.sectionflags	@""
	.align	4


	//----- nvinfo : EIATTR_CUDA_API_VERSION
	.align		4
        /*0000*/ 	.byte	0x04, 0x37
        /*0002*/ 	.short	(.L_377 - .L_376)
.L_376:
        /*0004*/ 	.word	0x00000082


	//----- nvinfo : EIATTR_KPARAM_INFO
	.align		4
.L_377:
        /*0008*/ 	.byte	0x04, 0x17
        /*000a*/ 	.short	(.L_379 - .L_378)
.L_378:
        /*000c*/ 	.word	0x00000000
        /*0010*/ 	.short	0x0006
        /*0012*/ 	.short	0x002c
        /*0014*/ 	.byte	0x00, 0xf0, 0x11, 0x00


	//----- nvinfo : EIATTR_KPARAM_INFO
	.align		4
.L_379:
        /*0018*/ 	.byte	0x04, 0x17
        /*001a*/ 	.short	(.L_381 - .L_380)
.L_380:
        /*001c*/ 	.word	0x00000000
        /*0020*/ 	.short	0x0005
        /*0022*/ 	.short	0x0028
        /*0024*/ 	.byte	0x00, 0xf0, 0x11, 0x00


	//----- nvinfo : EIATTR_KPARAM_INFO
	.align		4
.L_381:
        /*0028*/ 	.byte	0x04, 0x17
        /*002a*/ 	.short	(.L_383 - .L_382)
.L_382:
        /*002c*/ 	.word	0x00000000
        /*0030*/ 	.short	0x0004
        /*0032*/ 	.short	0x0020
        /*0034*/ 	.byte	0x00, 0xf5, 0x21, 0x00


	//----- nvinfo : EIATTR_KPARAM_INFO
	.align		4
.L_383:
        /*0038*/ 	.byte	0x04, 0x17
        /*003a*/ 	.short	(.L_385 - .L_384)
.L_384:
        /*003c*/ 	.word	0x00000000
        /*0040*/ 	.short	0x0003
        /*0042*/ 	.short	0x0018
        /*0044*/ 	.byte	0x00, 0xf5, 0x21, 0x00


	//----- nvinfo : EIATTR_KPARAM_INFO
	.align		4
.L_385:
        /*0048*/ 	.byte	0x04, 0x17
        /*004a*/ 	.short	(.L_387 - .L_386)
.L_386:
        /*004c*/ 	.word	0x00000000
        /*0050*/ 	.short	0x0002
        /*0052*/ 	.short	0x0010
        /*0054*/ 	.byte	0x00, 0xf5, 0x21, 0x00


	//----- nvinfo : EIATTR_KPARAM_INFO
	.align		4
.L_387:
        /*0058*/ 	.byte	0x04, 0x17
        /*005a*/ 	.short	(.L_389 - .L_388)
.L_388:
        /*005c*/ 	.word	0x00000000
        /*0060*/ 	.short	0x0001
        /*0062*/ 	.short	0x0008
        /*0064*/ 	.byte	0x00, 0xf5, 0x21, 0x00


	//----- nvinfo : EIATTR_KPARAM_INFO
	.align		4
.L_389:
        /*0068*/ 	.byte	0x04, 0x17
        /*006a*/ 	.short	(.L_391 - .L_390)
.L_390:
        /*006c*/ 	.word	0x00000000
        /*0070*/ 	.short	0x0000
        /*0072*/ 	.short	0x0000
        /*0074*/ 	.byte	0x00, 0xf5, 0x21, 0x00


	//----- nvinfo : EIATTR_SPARSE_MMA_MASK
	.align		4
.L_391:
        /*0078*/ 	.byte	0x03, 0x50
        /*007a*/ 	.short	0x0000


	//----- nvinfo : EIATTR_MAXREG_COUNT
	.align		4
        /*007c*/ 	.byte	0x03, 0x1b
        /*007e*/ 	.short	0x00ff


	//----- nvinfo : EIATTR_MERCURY_ISA_VERSION
	.align		4
        /*0080*/ 	.byte	0x03, 0x5f
        /*0082*/ 	.short	0x0101


	//----- nvinfo : EIATTR_VRC_CTA_INIT_COUNT
	.align		4
        /*0084*/ 	.byte	0x02, 0x4a
	.zero		1
	.zero		1


	//----- nvinfo : EIATTR_EXIT_INSTR_OFFSETS
	.align		4
        /*0088*/ 	.byte	0x04, 0x1c
        /*008a*/ 	.short	(.L_393 - .L_392)


	//   ....[0]....
.L_392:
        /*008c*/ 	.word	0x00000070


	//   ....[1]....
        /*0090*/ 	.word	0x000000b0


	//   ....[2]....
        /*0094*/ 	.word	0x00000430


	//   ....[3]....
        /*0098*/ 	.word	0x00000570


	//----- nvinfo : EIATTR_CRS_STACK_SIZE
	.align		4
.L_393:
        /*009c*/ 	.byte	0x04, 0x1e
        /*009e*/ 	.short	(.L_395 - .L_394)
.L_394:
        /*00a0*/ 	.word	0x00000000


	//----- nvinfo : EIATTR_CBANK_PARAM_SIZE
	.align		4
.L_395:
        /*00a4*/ 	.byte	0x03, 0x19
        /*00a6*/ 	.short	0x0030


	//----- nvinfo : EIATTR_PARAM_CBANK
	.align		4
        /*00a8*/ 	.byte	0x04, 0x0a
        /*00aa*/ 	.short	(.L_397 - .L_396)
	.align		4
.L_396:
        /*00ac*/ 	.word	index@(.nv.constant0.group_by_min_i32)
        /*00b0*/ 	.short	0x0380
        /*00b2*/ 	.short	0x0030


	//----- nvinfo : EIATTR_SW_WAR
	.align		4
.L_397:
        /*00b4*/ 	.byte	0x04, 0x36
        /*00b6*/ 	.short	(.L_399 - .L_398)
.L_398:
        /*00b8*/ 	.word	0x00000008
.L_399:


//--------------------- .nv.info.group_by_count_i32 --------------------------
	.section	.nv.info.group_by_count_i32,"",@"SHT_CUDA_INFO"
	.sectionflags	@""
	.align	4


	//----- nvinfo : EIATTR_CUDA_API_VERSION
	.align		4
        /*0000*/ 	.byte	0x04, 0x37
        /*0002*/ 	.short	(.L_401 - .L_400)
.L_400:
        /*0004*/ 	.word	0x00000082


	//----- nvinfo : EIATTR_KPARAM_INFO
	.align		4
.L_401:
        /*0008*/ 	.byte	0x04, 0x17
        /*000a*/ 	.short	(.L_403 - .L_402)
.L_402:
        /*000c*/ 	.word	0x00000000
        /*0010*/ 	.short	0x0004
        /*0012*/ 	.short	0x001c
        /*0014*/ 	.byte	0x00, 0xf0, 0x11, 0x00


	//----- nvinfo : EIATTR_KPARAM_INFO
	.align		4
.L_403:
        /*0018*/ 	.byte	0x04, 0x17
        /*001a*/ 	.short	(.L_405 - .L_404)
.L_404:
        /*001c*/ 	.word	0x00000000
        /*0020*/ 	.short	0x0003
        /*0022*/ 	.short	0x0018
        /*0024*/ 	.byte	0x00, 0xf0, 0x11, 0x00


	//----- nvinfo : EIATTR_KPARAM_INFO
	.align		4
.L_405:
        /*0028*/ 	.byte	0x04, 0x17
        /*002a*/ 	.short	(.L_407 - .L_406)
.L_406:
        /*002c*/ 	.word	0x00000000
        /*0030*/ 	.short	0x0002
        /*0032*/ 	.short	0x0010
        /*0034*/ 	.byte	0x00, 0xf5, 0x21, 0x00


	//----- nvinfo : EIATTR_KPARAM_INFO
	.align		4
.L_407:
        /*0038*/ 	.byte	0x04, 0x17
        /*003a*/ 	.short	(.L_409 - .L_408)
.L_408:
        /*003c*/ 	.word	0x00000000
        /*0040*/ 	.short	0x0001
        /*0042*/ 	.short	0x0008
        /*0044*/ 	.byte	0x00, 0xf5, 0x21, 0x00


	//----- nvinfo : EIATTR_KPARAM_INFO
	.align		4
.L_409:
        /*0048*/ 	.byte	0x04, 0x17
        /*004a*/ 	.short	(.L_411 - .L_410)
.L_410:
        /*004c*/ 	.word	0x00000000
        /*0050*/ 	.short	0x0000
        /*0052*/ 	.short	0x0000
        /*0054*/ 	.byte	0x00, 0xf5, 0x21, 0x00


	//----- nvinfo : EIATTR_SPARSE_MMA_MASK
	.align		4
.L_411:
        /*0058*/ 	.byte	0x03, 0x50
        /*005a*/ 	.short	0x0000


	//----- nvinfo : EIATTR_MAXREG_COUNT
	.align		4
        /*005c*/ 	.byte	0x03, 0x1b
        /*005e*/ 	.short	0x00ff


	//----- nvinfo : EIATTR_NUM_BARRIERS
	.align		4
        /*0060*/ 	.byte	0x02, 0x4c
        /*0062*/ 	.byte	0x01
	.zero		1


	//----- nvinfo : EIATTR_MERCURY_ISA_VERSION
	.align		4
        /*0064*/ 	.byte	0x03, 0x5f
        /*0066*/ 	.short	0x0101


	//----- nvinfo : EIATTR_VRC_CTA_INIT_COUNT
	.align		4
        /*0068*/ 	.byte	0x02, 0x4a
	.zero		1
	.zero		1


	//----- nvinfo : EIATTR_EXIT_INSTR_OFFSETS
	.align		4
        /*006c*/ 	.byte	0x04, 0x1c
        /*006e*/ 	.short	(.L_413 - .L_412)


	//   ....[0]....
.L_412:
        /*0070*/ 	.word	0x000011b0


	//   ....[1]....
        /*0074*/ 	.word	0x000016b0


	//----- nvinfo : EIATTR_CRS_STACK_SIZE
	.align		4
.L_413:
        /*0078*/ 	.byte	0x04, 0x1e
        /*007a*/ 	.short	(.L_415 - .L_414)
.L_414:
        /*007c*/ 	.word	0x00000000


	//----- nvinfo : EIATTR_CBANK_PARAM_SIZE
	.align		4
.L_415:
        /*0080*/ 	.byte	0x03, 0x19
        /*0082*/ 	.short	0x0020


	//----- nvinfo : EIATTR_PARAM_CBANK
	.align		4
        /*0084*/ 	.byte	0x04, 0x0a
        /*0086*/ 	.short	(.L_417 - .L_416)
	.align		4
.L_416:
        /*0088*/ 	.word	index@(.nv.constant0.group_by_count_i32)
        /*008c*/ 	.short	0x0380
        /*008e*/ 	.short	0x0020


	//----- nvinfo : EIATTR_SW_WAR
	.align		4
.L_417:
        /*0090*/ 	.byte	0x04, 0x36
        /*0092*/ 	.short	(.L_419 - .L_418)
.L_418:
        /*0094*/ 	.word	0x00000008
.L_419:


//--------------------- .nv.info.group_by_sum_i32 --------------------------
	.section	.nv.info.group_by_sum_i32,"",@"SHT_CUDA_INFO"
	.sectionflags	@""
	.align	4


	//----- nvinfo : EIATTR_CUDA_API_VERSION
	.align		4
        /*0000*/ 	.byte	0x04, 0x37
        /*0002*/ 	.short	(.L_421 - .L_420)
.L_420:
        /*0004*/ 	.word	0x00000082


	//----- nvinfo : EIATTR_KPARAM_INFO
	.align		4
.L_421:
        /*0008*/ 	.byte	0x04, 0x17
        /*000a*/ 	.short	(.L_423 - .L_422)
.L_422:
        /*000c*/ 	.word	0x00000000
        /*0010*/ 	.short	0x0006
        /*0012*/ 	.short	0x002c
        /*0014*/ 	.byte	0x00, 0xf0, 0x11, 0x00


	//----- nvinfo : EIATTR_KPARAM_INFO
	.align		4
.L_423:
        /*0018*/ 	.byte	0x04, 0x17
        /*001a*/ 	.short	(.L_425 - .L_424)
.L_424:
        /*001c*/ 	.word	0x00000000
        /*0020*/ 	.short	0x0005
        /*0022*/ 	.short	0x0028
        /*0024*/ 	.byte	0x00, 0xf0, 0x11, 0x00


	//----- nvinfo : EIATTR_KPARAM_INFO
	.align		4
.L_425:
        /*0028*/ 	.byte	0x04, 0x17
        /*002a*/ 	.short	(.L_427 - .L_426)
.L_426:
        /*002c*/ 	.word	0x00000000
        /*0030*/ 	.short	0x0004
        /*0032*/ 	.short	0x0020
        /*0034*/ 	.byte	0x00, 0xf5, 0x21, 0x00


	//----- nvinfo : EIATTR_KPARAM_INFO
	.align		4
.L_427:
        /*0038*/ 	.byte	0x04, 0x17
        /*003a*/ 	.short	(.L_429 - .L_428)
.L_428:
        /*003c*/ 	.word	0x00000000
        /*0040*/ 	.short	0x0003
        /*0042*/ 	.short	0x0018
        /*0044*/ 	.byte	0x00, 0xf5, 0x21, 0x00


	//----- nvinfo : EIATTR_KPARAM_INFO
	.align		4
.L_429:
        /*0048*/ 	.byte	0x04, 0x17
        /*004a*/ 	.short	(.L_431 - .L_430)
.L_430:
        /*004c*/ 	.word	0x00000000
        /*0050*/ 	.short	0x0002
        /*0052*/ 	.short	0x0010
        /*0054*/ 	.byte	0x00, 0xf5, 0x21, 0x00


	//----- nvinfo : EIATTR_KPARAM_INFO
	.align		4
.L_431:
        /*0058*/ 	.byte	0x04, 0x17
        /*005a*/ 	.short	(.L_433 - .L_432)
.L_432:
        /*005c*/ 	.word	0x00000000
        /*0060*/ 	.short	0x0001
        /*0062*/ 	.short	0x0008
        /*0064*/ 	.byte	0x00, 0xf5, 0x21, 0x00


	//----- nvinfo : EIATTR_KPARAM_INFO
	.align		4
.L_433:
        /*0068*/ 	.byte	0x04, 0x17
        /*006a*/ 	.short	(.L_435 - .L_434)
.L_434:
        /*006c*/ 	.word	0x00000000
        /*0070*/ 	.short	0x0000
        /*0072*/ 	.short	0x0000
        /*0074*/ 	.byte	0x00, 0xf5, 0x21, 0x00


	//----- nvinfo : EIATTR_SPARSE_MMA_MASK
	.align		4
.L_435:
        /*0078*/ 	.byte	0x03, 0x50
        /*007a*/ 	.short	0x0000


	//----- nvinfo : EIATTR_MAXREG_COUNT
	.align		4
        /*007c*/ 	.byte	0x03, 0x1b
        /*007e*/ 	.short	0x00ff


	//----- nvinfo : EIATTR_NUM_BARRIERS
	.align		4
        /*0080*/ 	.byte	0x02, 0x4c
        /*0082*/ 	.byte	0x01
	.zero		1


	//----- nvinfo : EIATTR_MERCURY_ISA_VERSION
	.align		4
        /*0084*/ 	.byte	0x03, 0x5f
        /*0086*/ 	.short	0x0101


	//----- nvinfo : EIATTR_VRC_CTA_INIT_COUNT
	.align		4
        /*0088*/ 	.byte	0x02, 0x4a
	.zero		1
	.zero		1


	//----- nvinfo : EIATTR_EXIT_INSTR_OFFSETS
	.align		4
        /*008c*/ 	.byte	0x04, 0x1c
        /*008e*/ 	.short	(.L_437 - .L_436)


	//   ....[0]....
.L_436:
        /*0090*/ 	.word	0x00001380


	//   ....[1]....
        /*0094*/ 	.word	0x00001920


	//----- nvinfo : EIATTR_CRS_STACK_SIZE
	.align		4
.L_437:
        /*0098*/ 	.byte	0x04, 0x1e
        /*009a*/ 	.short	(.L_439 - .L_438)
.L_438:
        /*009c*/ 	.word	0x00000000


	//----- nvinfo : EIATTR_CBANK_PARAM_SIZE
	.align		4
.L_439:
        /*00a0*/ 	.byte	0x03, 0x19
        /*00a2*/ 	.short	0x0030


	//----- nvinfo : EIATTR_PARAM_CBANK
	.align		4
        /*00a4*/ 	.byte	0x04, 0x0a
        /*00a6*/ 	.short	(.L_441 - .L_440)
	.align		4
.L_440:
        /*00a8*/ 	.word	index@(.nv.constant0.group_by_sum_i32)
        /*00ac*/ 	.short	0x0380
        /*00ae*/ 	.short	0x0030


	//----- nvinfo : EIATTR_SW_WAR
	.align		4
.L_441:
        /*00b0*/ 	.byte	0x04, 0x36
        /*00b2*/ 	.short	(.L_443 - .L_442)
.L_442:
        /*00b4*/ 	.word	0x00000008
.L_443:


//--------------------- .nv.info.group_by_sum_robin_hood_i32 --------------------------
	.section	.nv.info.group_by_sum_robin_hood_i32,"",@"SHT_CUDA_INFO"
	.sectionflags	@""
	.align	4


	//----- nvinfo : EIATTR_CUDA_API_VERSION
	.align		4
        /*0000*/ 	.byte	0x04, 0x37
        /*0002*/ 	.short	(.L_445 - .L_444)
.L_444:
        /*0004*/ 	.word	0x00000082


	//----- nvinfo : EIATTR_KPARAM_INFO
	.align		4
.L_445:
        /*0008*/ 	.byte	0x04, 0x17
        /*000a*/ 	.short	(.L_447 - .L_446)
.L_446:
        /*000c*/ 	.word	0x00000000
        /*0010*/ 	.short	0x0006
        /*0012*/ 	.short	0x002c
        /*0014*/ 	.byte	0x00, 0xf0, 0x11, 0x00


	//----- nvinfo : EIATTR_KPARAM_INFO
	.align		4
.L_447:
        /*0018*/ 	.byte	0x04, 0x17
        /*001a*/ 	.short	(.L_449 - .L_448)
.L_448:
        /*001c*/ 	.word	0x00000000
        /*0020*/ 	.short	0x0005
        /*0022*/ 	.short	0x0028
        /*0024*/ 	.byte	0x00, 0xf0, 0x11, 0x00


	//----- nvinfo : EIATTR_KPARAM_INFO
	.align		4
.L_449:
        /*0028*/ 	.byte	0x04, 0x17
        /*002a*/ 	.short	(.L_451 - .L_450)
.L_450:
        /*002c*/ 	.word	0x00000000
        /*0030*/ 	.short	0x0004
        /*0032*/ 	.short	0x0020
        /*0034*/ 	.byte	0x00, 0xf5, 0x21, 0x00


	//----- nvinfo : EIATTR_KPARAM_INFO
	.align		4
.L_451:
        /*0038*/ 	.byte	0x04, 0x17
        /*003a*/ 	.short	(.L_453 - .L_452)
.L_452:
        /*003c*/ 	.word	0x00000000
        /*0040*/ 	.short	0x0003
        /*0042*/ 	.short	0x0018
        /*0044*/ 	.byte	0x00, 0xf5, 0x21, 0x00


	//----- nvinfo : EIATTR_KPARAM_INFO
	.align		4
.L_453:
        /*0048*/ 	.byte	0x04, 0x17
        /*004a*/ 	.short	(.L_455 - .L_454)
.L_454:
        /*004c*/ 	.word	0x00000000
        /*0050*/ 	.short	0x0002
        /*0052*/ 	.short	0x0010
        /*0054*/ 	.byte	0x00, 0xf5, 0x21, 0x00


	//----- nvinfo : EIATTR_KPARAM_INFO
	.align		4
.L_455:
        /*0058*/ 	.byte	0x04, 0x17
        /*005a*/ 	.short	(.L_457 - .L_456)
.L_456:
        /*005c*/ 	.word	0x00000000
        /*0060*/ 	.short	0x0001
        /*0062*/ 	.short	0x0008
        /*0064*/ 	.byte	0x00, 0xf5, 0x21, 0x00


	//----- nvinfo : EIATTR_KPARAM_INFO
	.align		4
.L_457:
        /*0068*/ 	.byte	0x04, 0x17
        /*006a*/ 	.short	(.L_459 - .L_458)
.L_458:
        /*006c*/ 	.word	0x00000000
        /*0070*/ 	.short	0x0000
        /*0072*/ 	.short	0x0000
        /*0074*/ 	.byte	0x00, 0xf5, 0x21, 0x00


	//----- nvinfo : EIATTR_SPARSE_MMA_MASK
	.align		4
.L_459:
        /*0078*/ 	.byte	0x03, 0x50
        /*007a*/ 	.short	0x0000


	//----- nvinfo : EIATTR_MAXREG_COUNT
	.align		4
        /*007c*/ 	.byte	0x03, 0x1b
        /*007e*/ 	.short	0x00ff


	//----- nvinfo : EIATTR_MERCURY_ISA_VERSION
	.align		4
        /*0080*/ 	.byte	0x03, 0x5f
        /*0082*/ 	.short	0x0101


	//----- nvinfo : EIATTR_VRC_CTA_INIT_COUNT
	.align		4
        /*0084*/ 	.byte	0x02, 0x4a
	.zero		1
	.zero		1


	//----- nvinfo : EIATTR_EXIT_INSTR_OFFSETS
	.align		4
        /*0088*/ 	.byte	0x04, 0x1c
        /*008a*/ 	.short	(.L_461 - .L_460)


	//   ....[0]....
.L_460:
        /*008c*/ 	.word	0x00000070


	//   ....[1]....
        /*0090*/ 	.word	0x000000b0


	//   ....[2]....
        /*0094*/ 	.word	0x00000410


	//   ....[3]....
        /*0098*/ 	.word	0x00000520


	//----- nvinfo : EIATTR_CRS_STACK_SIZE
	.align		4
.L_461:
        /*009c*/ 	.byte	0x04, 0x1e
        /*009e*/ 	.short	(.L_463 - .L_462)
.L_462:
        /*00a0*/ 	.word	0x00000000


	//----- nvinfo : EIATTR_CBANK_PARAM_SIZE
	.align		4
.L_463:
        /*00a4*/ 	.byte	0x03, 0x19
        /*00a6*/ 	.short	0x0030


	//----- nvinfo : EIATTR_PARAM_CBANK
	.align		4
        /*00a8*/ 	.byte	0x04, 0x0a
        /*00aa*/ 	.short	(.L_465 - .L_464)
	.align		4
.L_464:
        /*00ac*/ 	.word	index@(.nv.constant0.group_by_sum_robin_hood_i32)
        /*00b0*/ 	.short	0x0380
        /*00b2*/ 	.short	0x0030


	//----- nvinfo : EIATTR_SW_WAR
	.align		4
.L_465:
        /*00b4*/ 	.byte	0x04, 0x36
        /*00b6*/ 	.short	(.L_467 - .L_466)
.L_466:
        /*00b8*/ 	.word	0x00000008
.L_467:


//--------------------- .nv.info.group_by_sum_cuckoo_i32 --------------------------
	.section	.nv.info.group_by_sum_cuckoo_i32,"",@"SHT_CUDA_INFO"
	.sectionflags	@""
	.align	4


	//----- nvinfo : EIATTR_CUDA_API_VERSION
	.align		4
        /*0000*/ 	.byte	0x04, 0x37
        /*0002*/ 	.short	(.L_469 - .L_468)
.L_468:
        /*0004*/ 	.word	0x00000082


	//----- nvinfo : EIATTR_KPARAM_INFO
	.align		4
.L_469:
        /*0008*/ 	.byte	0x04, 0x17
        /*000a*/ 	.short	(.L_471 - .L_470)
.L_470:
        /*000c*/ 	.word	0x00000000
        /*0010*/ 	.short	0x0006
        /*0012*/ 	.short	0x002c
        /*0014*/ 	.byte	0x00, 0xf0, 0x11, 0x00


	//----- nvinfo : EIATTR_KPARAM_INFO
	.align		4
.L_471:
        /*0018*/ 	.byte	0x04, 0x17
        /*001a*/ 	.short	(.L_473 - .L_472)
.L_472:
        /*001c*/ 	.word	0x00000000
        /*0020*/ 	.short	0x0005
        /*0022*/ 	.short	0x0028
        /*0024*/ 	.byte	0x00, 0xf0, 0x11, 0x00


	//----- nvinfo : EIATTR_KPARAM_INFO
	.align		4
.L_473:
        /*0028*/ 	.byte	0x04, 0x17
        /*002a*/ 	.short	(.L_475 - .L_474)
.L_474:
        /*002c*/ 	.word	0x00000000
        /*0030*/ 	.short	0x0004
        /*0032*/ 	.short	0x0020
        /*0034*/ 	.byte	0x00, 0xf5, 0x21, 0x00


	//----- nvinfo : EIATTR_KPARAM_INFO
	.align		4
.L_475:
        /*0038*/ 	.byte	0x04, 0x17
        /*003a*/ 	.short	(.L_477 - .L_476)
.L_476:
        /*003c*/ 	.word	0x00000000
        /*0040*/ 	.short	0x0003
        /*0042*/ 	.short	0x0018
        /*0044*/ 	.byte	0x00, 0xf5, 0x21, 0x00


	//----- nvinfo : EIATTR_KPARAM_INFO
	.align		4
.L_477:
        /*0048*/ 	.byte	0x04, 0x17
        /*004a*/ 	.short	(.L_479 - .L_478)
.L_478:
        /*004c*/ 	.word	0x00000000
        /*0050*/ 	.short	0x0002
        /*0052*/ 	.short	0x0010
        /*0054*/ 	.byte	0x00, 0xf5, 0x21, 0x00


	//----- nvinfo : EIATTR_KPARAM_INFO
	.align		4
.L_479:
        /*0058*/ 	.byte	0x04, 0x17
        /*005a*/ 	.short	(.L_481 - .L_480)
.L_480:
        /*005c*/ 	.word	0x00000000
        /*0060*/ 	.short	0x0001
        /*0062*/ 	.short	0x0008
        /*0064*/ 	.byte	0x00, 0xf5, 0x21, 0x00


	//----- nvinfo : EIATTR_KPARAM_INFO
	.align		4
.L_481:
        /*0068*/ 	.byte	0x04, 0x17
        /*006a*/ 	.short	(.L_483 - .L_482)
.L_482:
        /*006c*/ 	.word	0x00000000
        /*0070*/ 	.short	0x0000
        /*0072*/ 	.short	0x0000
        /*0074*/ 	.byte	0x00, 0xf5, 0x21, 0x00


	//----- nvinfo : EIATTR_SPARSE_MMA_MASK
	.align		4
.L_483:
        /*0078*/ 	.byte	0x03, 0x50
        /*007a*/ 	.short	0x0000


	//----- nvinfo : EIATTR_MAXREG_COUNT
	.align		4
        /*007c*/ 	.byte	0x03, 0x1b
        /*007e*/ 	.short	0x00ff


	//----- nvinfo : EIATTR_MERCURY_ISA_VERSION
	.align		4
        /*0080*/ 	.byte	0x03, 0x5f
        /*0082*/ 	.short	0x0101


	//----- nvinfo : EIATTR_VRC_CTA_INIT_COUNT
	.align		4
        /*0084*/ 	.byte	0x02, 0x4a
	.zero		1
	.zero		1


	//----- nvinfo : EIATTR_EXIT_INSTR_OFFSETS
	.align		4
        /*0088*/ 	.byte	0x04, 0x1c
        /*008a*/ 	.short	(.L_485 - .L_484)


	//   ....[0]....
.L_484:
        /*008c*/ 	.word	0x00000070


	//   ....[1]....
        /*0090*/ 	.word	0x00000490


	//   ....[2]....
        /*0094*/ 	.word	0x00000560


	//   ....[3]....
        /*0098*/ 	.word	0x000023f0


	//   ....[4]....
        /*009c*/ 	.word	0x000024b0


	//----- nvinfo : EIATTR_CRS_STACK_SIZE
	.align		4
.L_485:
        /*00a0*/ 	.byte	0x04, 0x1e
        /*00a2*/ 	.short	(.L_487 - .L_486)
.L_486:
        /*00a4*/ 	.word	0x00000000


	//----- nvinfo : EIATTR_CBANK_PARAM_SIZE
	.align		4
.L_487:
        /*00a8*/ 	.byte	0x03, 0x19
        /*00aa*/ 	.short	0x0030


	//----- nvinfo : EIATTR_PARAM_CBANK
	.align		4
        /*00ac*/ 	.byte	0x04, 0x0a
        /*00ae*/ 	.short	(.L_489 - .L_488)
	.align		4
.L_488:
        /*00b0*/ 	.word	index@(.nv.constant0.group_by_sum_cuckoo_i32)
        /*00b4*/ 	.short	0x0380
        /*00b6*/ 	.short	0x0030


	//----- nvinfo : EIATTR_SW_WAR
	.align		4
.L_489:
        /*00b8*/ 	.byte	0x04, 0x36
        /*00ba*/ 	.short	(.L_491 - .L_490)
.L_490:
        /*00bc*/ 	.word	0x00000008
.L_491:


//--------------------- .nv.info.filter_gt_i32    --------------------------
	.section	.nv.info.filter_gt_i32,"",@"SHT_CUDA_INFO"
	.sectionflags	@""
	.align	4


	//----- nvinfo : EIATTR_CUDA_API_VERSION
	.align		4
        /*0000*/ 	.byte	0x04, 0x37
        /*0002*/ 	.short	(.L_493 - .L_492)
.L_492:
        /*0004*/ 	.word	0x00000082


	//----- nvinfo : EIATTR_KPARAM_INFO
	.align		4
.L_493:
        /*0008*/ 	.byte	0x04, 0x17
        /*000a*/ 	.short	(.L_495 - .L_494)
.L_494:
        /*000c*/ 	.word	0x00000000
        /*0010*/ 	.short	0x0003
        /*0012*/ 	.short	0x0018
        /*0014*/ 	.byte	0x00, 0xf0, 0x11, 0x00


	//----- nvinfo : EIATTR_KPARAM_INFO
	.align		4
.L_495:
        /*0018*/ 	.byte	0x04, 0x17
        /*001a*/ 	.short	(.L_497 - .L_496)
.L_496:
        /*001c*/ 	.word	0x00000000
        /*0020*/ 	.short	0x0002
        /*0022*/ 	.short	0x0010
        /*0024*/ 	.byte	0x00, 0xf5, 0x21, 0x00


	//----- nvinfo : EIATTR_KPARAM_INFO
	.align		4
.L_497:
        /*0028*/ 	.byte	0x04, 0x17
        /*002a*/ 	.short	(.L_499 - .L_498)
.L_498:
        /*002c*/ 	.word	0x00000000
        /*0030*/ 	.short	0x0001
        /*0032*/ 	.short	0x0008
        /*0034*/ 	.byte	0x00, 0xf0, 0x11, 0x00


	//----- nvinfo : EIATTR_KPARAM_INFO
	.align		4
.L_499:
        /*0038*/ 	.byte	0x04, 0x17
        /*003a*/ 	.short	(.L_501 - .L_500)
.L_500:
        /*003c*/ 	.word	0x00000000
        /*0040*/ 	.short	0x0000
        /*0042*/ 	.short	0x0000
        /*0044*/ 	.byte	0x00, 0xf5, 0x21, 0x00


	//----- nvinfo : EIATTR_SPARSE_MMA_MASK
	.align		4
.L_501:
        /*0048*/ 	.byte	0x03, 0x50
        /*004a*/ 	.short	0x0000


	//----- nvinfo : EIATTR_MAXREG_COUNT
	.align		4
        /*004c*/ 	.byte	0x03, 0x1b
        /*004e*/ 	.short	0x00ff


	//----- nvinfo : EIATTR_MERCURY_ISA_VERSION
	.align		4
        /*0050*/ 	.byte	0x03, 0x5f
        /*0052*/ 	.short	0x0101


	//----- nvinfo : EIATTR_VRC_CTA_INIT_COUNT
	.align		4
        /*0054*/ 	.byte	0x02, 0x4a
	.zero		1
	.zero		1


	//----- nvinfo : EIATTR_EXIT_INSTR_OFFSETS
	.align		4
        /*0058*/ 	.byte	0x04, 0x1c
        /*005a*/ 	.short	(.L_503 - .L_502)


	//   ....[0]....
.L_502:
        /*005c*/ 	.word	0x000003d0


	//   ....[1]....
        /*0060*/ 	.word	0x00000490


	//----- nvinfo : EIATTR_CRS_STACK_SIZE
	.align		4
.L_503:
        /*0064*/ 	.byte	0x04, 0x1e
        /*0066*/ 	.short	(.L_505 - .L_504)
.L_504:
        /*0068*/ 	.word	0x00000000


	//----- nvinfo : EIATTR_CBANK_PARAM_SIZE
	.align		4
.L_505:
        /*006c*/ 	.byte	0x03, 0x19
        /*006e*/ 	.short	0x001c


	//----- nvinfo : EIATTR_PARAM_CBANK
	.align		4
        /*0070*/ 	.byte	0x04, 0x0a
        /*0072*/ 	.short	(.L_507 - .L_506)
	.align		4
.L_506:
        /*0074*/ 	.word	index@(.nv.constant0.filter_gt_i32)
        /*0078*/ 	.short	0x0380
        /*007a*/ 	.short	0x001c


	//----- nvinfo : EIATTR_SW_WAR
	.align		4
.L_507:
        /*007c*/ 	.byte	0x04, 0x36
        /*007e*/ 	.short	(.L_509 - .L_508)
.L_508:
        /*0080*/ 	.word	0x00000008
.L_509:


//--------------------- .nv.info.max_i32          --------------------------
	.section	.nv.info.max_i32,"",@"SHT_CUDA_INFO"
	.sectionflags	@""
	.align	4


	//----- nvinfo : EIATTR_CUDA_API_VERSION
	.align		4
        /*0000*/ 	.byte	0x04, 0x37
        /*0002*/ 	.short	(.L_511 - .L_510)
.L_510:
        /*0004*/ 	.word	0x00000082


	//----- nvinfo : EIATTR_KPARAM_INFO
	.align		4
.L_511:
        /*0008*/ 	.byte	0x04, 0x17
        /*000a*/ 	.short	(.L_513 - .L_512)
.L_512:
        /*000c*/ 	.word	0x00000000
        /*0010*/ 	.short	0x0002
        /*0012*/ 	.short	0x0010
        /*0014*/ 	.byte	0x00, 0xf0, 0x11, 0x00


	//----- nvinfo : EIATTR_KPARAM_INFO
	.align		4
.L_513:
        /*0018*/ 	.byte	0x04, 0x17
        /*001a*/ 	.short	(.L_515 - .L_514)
.L_514:
        /*001c*/ 	.word	0x00000000
        /*0020*/ 	.short	0x0001
        /*0022*/ 	.short	0x0008
        /*0024*/ 	.byte	0x00, 0xf5, 0x21, 0x00


	//----- nvinfo : EIATTR_KPARAM_INFO
	.align		4
.L_515:
        /*0028*/ 	.byte	0x04, 0x17
        /*002a*/ 	.short	(.L_517 - .L_516)
.L_516:
        /*002c*/ 	.word	0x00000000
        /*0030*/ 	.short	0x0000
        /*0032*/ 	.short	0x0000
        /*0034*/ 	.byte	0x00, 0xf5, 0x21, 0x00


	//----- nvinfo : EIATTR_SPARSE_MMA_MASK
	.align		4
.L_517:
        /*0038*/ 	.byte	0x03, 0x50
        /*003a*/ 	.short	0x0000


	//----- nvinfo : EIATTR_MAXREG_COUNT
	.align		4
        /*003c*/ 	.byte	0x03, 0x1b
        /*003e*/ 	.short	0x00ff


	//----- nvinfo : EIATTR_MERCURY_ISA_VERSION
	.align		4
        /*0040*/ 	.byte	0x03, 0x5f
        /*0042*/ 	.short	0x0101


	//----- nvinfo : EIATTR_INT_WARP_WIDE_INSTR_OFFSETS
	.align		4
        /*0044*/ 	.byte	0x04, 0x31
        /*0046*/ 	.short	(.L_519 - .L_518)


	//   ....[0]....
.L_518:
        /*0048*/ 	.word	0x000000d0


	//   ....[1]....
        /*004c*/ 	.word	0x00000110


	//----- nvinfo : EIATTR_VRC_CTA_INIT_COUNT
	.align		4
.L_519:
        /*0050*/ 	.byte	0x02, 0x4a
	.zero		1
	.zero		1


	//----- nvinfo : EIATTR_EXIT_INSTR_OFFSETS
	.align		4
        /*0054*/ 	.byte	0x04, 0x1c
        /*0056*/ 	.short	(.L_521 - .L_520)


	//   ....[0]....
.L_520:
        /*0058*/ 	.word	0x00000070


	//   ....[1]....
        /*005c*/ 	.word	0x00000140


	//----- nvinfo : EIATTR_CBANK_PARAM_SIZE
	.align		4
.L_521:
        /*0060*/ 	.byte	0x03, 0x19
        /*0062*/ 	.short	0x0014


	//----- nvinfo : EIATTR_PARAM_CBANK
	.align		4
        /*0064*/ 	.byte	0x04, 0x0a
        /*0066*/ 	.short	(.L_523 - .L_522)
	.align		4
.L_522:
        /*0068*/ 	.word	index@(.nv.constant0.max_i32)
        /*006c*/ 	.short	0x0380
        /*006e*/ 	.short	0x0014


	//----- nvinfo : EIATTR_SW_WAR
	.align		4
.L_523:
        /*0070*/ 	.byte	0x04, 0x36
        /*0072*/ 	.short	(.L_525 - .L_524)
.L_524:
        /*0074*/ 	.word	0x00000008
.L_525:


//--------------------- .nv.info.min_i32          --------------------------
	.section	.nv.info.min_i32,"",@"SHT_CUDA_INFO"
	.sectionflags	@""
	.align	4


	//----- nvinfo : EIATTR_CUDA_API_VERSION
	.align		4
        /*0000*/ 	.byte	0x04, 0x37
        /*0002*/ 	.short	(.L_527 - .L_526)
.L_526:
        /*0004*/ 	.word	0x00000082


	//----- nvinfo : EIATTR_KPARAM_INFO
	.align		4
.L_527:
        /*0008*/ 	.byte	0x04, 0x17
        /*000a*/ 	.short	(.L_529 - .L_528)
.L_528:
        /*000c*/ 	.word	0x00000000
        /*0010*/ 	.short	0x0002
        /*0012*/ 	.short	0x0010
        /*0014*/ 	.byte	0x00, 0xf0, 0x11, 0x00


	//----- nvinfo : EIATTR_KPARAM_INFO
	.align		4
.L_529:
        /*0018*/ 	.byte	0x04, 0x17
        /*001a*/ 	.short	(.L_531 - .L_530)
.L_530:
        /*001c*/ 	.word	0x00000000
        /*0020*/ 	.short	0x0001
        /*0022*/ 	.short	0x0008
        /*0024*/ 	.byte	0x00, 0xf5, 0x21, 0x00


	//----- nvinfo : EIATTR_KPARAM_INFO
	.align		4
.L_531:
        /*0028*/ 	.byte	0x04, 0x17
        /*002a*/ 	.short	(.L_533 - .L_532)
.L_532:
        /*002c*/ 	.word	0x00000000
        /*0030*/ 	.short	0x0000
        /*0032*/ 	.short	0x0000
        /*0034*/ 	.byte	0x00, 0xf5, 0x21, 0x00


	//----- nvinfo : EIATTR_SPARSE_MMA_MASK
	.align		4
.L_533:
        /*0038*/ 	.byte	0x03, 0x50
        /*003a*/ 	.short	0x0000


	//----- nvinfo : EIATTR_MAXREG_COUNT
	.align		4
        /*003c*/ 	.byte	0x03, 0x1b
        /*003e*/ 	.short	0x00ff


	//----- nvinfo : EIATTR_MERCURY_ISA_VERSION
	.align		4
        /*0040*/ 	.byte	0x03, 0x5f
        /*0042*/ 	.short	0x0101


	//----- nvinfo : EIATTR_INT_WARP_WIDE_INSTR_OFFSETS
	.align		4
        /*0044*/ 	.byte	0x04, 0x31
        /*0046*/ 	.short	(.L_535 - .L_534)


	//   ....[0]....
.L_534:
        /*0048*/ 	.word	0x000000d0


	//   ....[1]....
        /*004c*/ 	.word	0x00000110


	//----- nvinfo : EIATTR_VRC_CTA_INIT_COUNT
	.align		4
.L_535:
        /*0050*/ 	.byte	0x02, 0x4a
	.zero		1
	.zero		1


	//----- nvinfo : EIATTR_EXIT_INSTR_OFFSETS
	.align		4
        /*0054*/ 	.byte	0x04, 0x1c
        /*0056*/ 	.short	(.L_537 - .L_536)


	//   ....[0]....
.L_536:
        /*0058*/ 	.word	0x00000070


	//   ....[1]....
        /*005c*/ 	.word	0x00000140


	//----- nvinfo : EIATTR_CBANK_PARAM_SIZE
	.align		4
.L_537:
        /*0060*/ 	.byte	0x03, 0x19
        /*0062*/ 	.short	0x0014


	//----- nvinfo : EIATTR_PARAM_CBANK
	.align		4
        /*0064*/ 	.byte	0x04, 0x0a
        /*0066*/ 	.short	(.L_539 - .L_538)
	.align		4
.L_538:
        /*0068*/ 	.word	index@(.nv.constant0.min_i32)
        /*006c*/ 	.short	0x0380
        /*006e*/ 	.short	0x0014


	//----- nvinfo : EIATTR_SW_WAR
	.align		4
.L_539:
        /*0070*/ 	.byte	0x04, 0x36
        /*0072*/ 	.short	(.L_541 - .L_540)
.L_540:
        /*0074*/ 	.word	0x00000008
.L_541:


//--------------------- .nv.info.count_all        --------------------------
	.section	.nv.info.count_all,"",@"SHT_CUDA_INFO"
	.sectionflags	@""
	.align	4


	//----- nvinfo : EIATTR_CUDA_API_VERSION
	.align		4
        /*0000*/ 	.byte	0x04, 0x37
        /*0002*/ 	.short	(.L_543 - .L_542)
.L_542:
        /*0004*/ 	.word	0x00000082


	//----- nvinfo : EIATTR_KPARAM_INFO
	.align		4
.L_543:
        /*0008*/ 	.byte	0x04, 0x17
        /*000a*/ 	.short	(.L_545 - .L_544)
.L_544:
        /*000c*/ 	.word	0x00000000
        /*0010*/ 	.short	0x0002
        /*0012*/ 	.short	0x0010
        /*0014*/ 	.byte	0x00, 0xf0, 0x11, 0x00


	//----- nvinfo : EIATTR_KPARAM_INFO
	.align		4
.L_545:
        /*0018*/ 	.byte	0x04, 0x17
        /*001a*/ 	.short	(.L_547 - .L_546)
.L_546:
        /*001c*/ 	.word	0x00000000
        /*0020*/ 	.short	0x0001
        /*0022*/ 	.short	0x0008
        /*0024*/ 	.byte	0x00, 0xf5, 0x21, 0x00


	//----- nvinfo : EIATTR_KPARAM_INFO
	.align		4
.L_547:
        /*0028*/ 	.byte	0x04, 0x17
        /*002a*/ 	.short	(.L_549 - .L_548)
.L_548:
        /*002c*/ 	.word	0x00000000
        /*0030*/ 	.short	0x0000
        /*0032*/ 	.short	0x0000
        /*0034*/ 	.byte	0x00, 0xf5, 0x21, 0x00


	//----- nvinfo : EIATTR_SPARSE_MMA_MASK
	.align		4
.L_549:
        /*0038*/ 	.byte	0x03, 0x50
        /*003a*/ 	.short	0x0000


	//----- nvinfo : EIATTR_MAXREG_COUNT
	.align		4
        /*003c*/ 	.byte	0x03, 0x1b
        /*003e*/ 	.short	0x00ff


	//----- nvinfo : EIATTR_NUM_BARRIERS
	.align		4
        /*0040*/ 	.byte	0x02, 0x4c
        /*0042*/ 	.byte	0x01
	.zero		1


	//----- nvinfo : EIATTR_MERCURY_ISA_VERSION
	.align		4
        /*0044*/ 	.byte	0x03, 0x5f
        /*0046*/ 	.short	0x0101


	//----- nvinfo : EIATTR_COOP_GROUP_MASK_REGIDS
	.align		4
        /*0048*/ 	.byte	0x04, 0x29
        /*004a*/ 	.short	(.L_551 - .L_550)


	//   ....[0]....
.L_550:
        /*004c*/ 	.word	0xffffffff


	//   ....[1]....
        /*0050*/ 	.word	0xffffffff


	//   ....[2]....
        /*0054*/ 	.word	0xffffffff


	//   ....[3]....
        /*0058*/ 	.word	0xffffffff


	//   ....[4]....
        /*005c*/ 	.word	0xffffffff


	//   ....[5]....
        /*0060*/ 	.word	0xffffffff


	//   ....[6]....
        /*0064*/ 	.word	0xffffffff


	//   ....[7]....
        /*0068*/ 	.word	0xffffffff


	//   ....[8]....
        /*006c*/ 	.word	0xffffffff


	//   ....[9]....
        /*0070*/ 	.word	0xffffffff


	//   ....[10]....
        /*0074*/ 	.word	0xffffffff


	//   ....[11]....
        /*0078*/ 	.word	0xffffffff


	//   ....[12]....
        /*007c*/ 	.word	0xffffffff


	//   ....[13]....
        /*0080*/ 	.word	0xffffffff


	//   ....[14]....
        /*0084*/ 	.word	0xffffffff


	//   ....[15]....
        /*0088*/ 	.word	0xffffffff


	//   ....[16]....
        /*008c*/ 	.word	0xffffffff


	//   ....[17]....
        /*0090*/ 	.word	0xffffffff


	//   ....[18]....
        /*0094*/ 	.word	0xffffffff


	//   ....[19]....
        /*0098*/ 	.word	0xffffffff


	//----- nvinfo : EIATTR_COOP_GROUP_INSTR_OFFSETS
	.align		4
.L_551:
        /*009c*/ 	.byte	0x04, 0x28
        /*009e*/ 	.short	(.L_553 - .L_552)


	//   ....[0]....
.L_552:
        /*00a0*/ 	.word	0x00000150


	//   ....[1]....
        /*00a4*/ 	.word	0x00000170


	//   ....[2]....
        /*00a8*/ 	.word	0x000001a0


	//   ....[3]....
        /*00ac*/ 	.word	0x000001b0


	//   ....[4]....
        /*00b0*/ 	.word	0x000001e0


	//   ....[5]....
        /*00b4*/ 	.word	0x000001f0


	//   ....[6]....
        /*00b8*/ 	.word	0x00000220


	//   ....[7]....
        /*00bc*/ 	.word	0x00000240


	//   ....[8]....
        /*00c0*/ 	.word	0x000002a0


	//   ....[9]....
        /*00c4*/ 	.word	0x000002b0


	//   ....[10]....
        /*00c8*/ 	.word	0x000003d0


	//   ....[11]....
        /*00cc*/ 	.word	0x000003e0


	//   ....[12]....
        /*00d0*/ 	.word	0x00000410


	//   ....[13]....
        /*00d4*/ 	.word	0x00000420


	//   ....[14]....
        /*00d8*/ 	.word	0x00000450


	//   ....[15]....
        /*00dc*/ 	.word	0x00000460


	//   ....[16]....
        /*00e0*/ 	.word	0x00000490


	//   ....[17]....
        /*00e4*/ 	.word	0x000004b0


	//   ....[18]....
        /*00e8*/ 	.word	0x000004e0


	//   ....[19]....
        /*00ec*/ 	.word	0x000004f0


	//----- nvinfo : EIATTR_VRC_CTA_INIT_COUNT
	.align		4
.L_553:
        /*00f0*/ 	.byte	0x02, 0x4a
	.zero		1
	.zero		1


	//----- nvinfo : EIATTR_EXIT_INSTR_OFFSETS
	.align		4
        /*00f4*/ 	.byte	0x04, 0x1c
        /*00f6*/ 	.short	(.L_555 - .L_554)


	//   ....[0]....
.L_554:
        /*00f8*/ 	.word	0x00000340


	//   ....[1]....
        /*00fc*/ 	.word	0x00000500


	//   ....[2]....
        /*0100*/ 	.word	0x00000560


	//----- nvinfo : EIATTR_CRS_STACK_SIZE
	.align		4
.L_555:
        /*0104*/ 	.byte	0x04, 0x1e
        /*0106*/ 	.short	(.L_557 - .L_556)
.L_556:
        /*0108*/ 	.word	0x00000000


	//----- nvinfo : EIATTR_CBANK_PARAM_SIZE
	.align		4
.L_557:
        /*010c*/ 	.byte	0x03, 0x19
        /*010e*/ 	.short	0x0014


	//----- nvinfo : EIATTR_PARAM_CBANK
	.align		4
        /*0110*/ 	.byte	0x04, 0x0a
        /*0112*/ 	.short	(.L_559 - .L_558)
	.align		4
.L_558:
        /*0114*/ 	.word	index@(.nv.constant0.count_all)
        /*0118*/ 	.short	0x0380
        /*011a*/ 	.short	0x0014


	//----- nvinfo : EIATTR_SW_WAR
	.align		4
.L_559:
        /*011c*/ 	.byte	0x04, 0x36
        /*011e*/ 	.short	(.L_561 - .L_560)
.L_560:
        /*0120*/ 	.word	0x00000008
.L_561:


//--------------------- .nv.info.count_all_pass2  --------------------------
	.section	.nv.info.count_all_pass2,"",@"SHT_CUDA_INFO"
	.sectionflags	@""
	.align	4


	//----- nvinfo : EIATTR_CUDA_API_VERSION
	.align		4
        /*0000*/ 	.byte	0x04, 0x37
        /*0002*/ 	.short	(.L_563 - .L_562)
.L_562:
        /*0004*/ 	.word	0x00000082


	//----- nvinfo : EIATTR_KPARAM_INFO
	.align		4
.L_563:
        /*0008*/ 	.byte	0x04, 0x17
        /*000a*/ 	.short	(.L_565 - .L_564)
.L_564:
        /*000c*/ 	.word	0x00000000
        /*0010*/ 	.short	0x0002
        /*0012*/ 	.short	0x0010
        /*0014*/ 	.byte	0x00, 0xf0, 0x11, 0x00


	//----- nvinfo : EIATTR_KPARAM_INFO
	.align		4
.L_565:
        /*0018*/ 	.byte	0x04, 0x17
        /*001a*/ 	.short	(.L_567 - .L_566)
.L_566:
        /*001c*/ 	.word	0x00000000
        /*0020*/ 	.short	0x0001
        /*0022*/ 	.short	0x0008
        /*0024*/ 	.byte	0x00, 0xf5, 0x21, 0x00


	//----- nvinfo : EIATTR_KPARAM_INFO
	.align		4
.L_567:
        /*0028*/ 	.byte	0x04, 0x17
        /*002a*/ 	.short	(.L_569 - .L_568)
.L_568:
        /*002c*/ 	.word	0x00000000
        /*0030*/ 	.short	0x0000
        /*0032*/ 	.short	0x0000
        /*0034*/ 	.byte	0x00, 0xf5, 0x21, 0x00


	//----- nvinfo : EIATTR_SPARSE_MMA_MASK
	.align		4
.L_569:
        /*0038*/ 	.byte	0x03, 0x50
        /*003a*/ 	.short	0x0000


	//----- nvinfo : EIATTR_MAXREG_COUNT
	.align		4
        /*003c*/ 	.byte	0x03, 0x1b
        /*003e*/ 	.short	0x00ff


	//----- nvinfo : EIATTR_NUM_BARRIERS
	.align		4
        /*0040*/ 	.byte	0x02, 0x4c
        /*0042*/ 	.byte	0x01
	.zero		1


	//----- nvinfo : EIATTR_MERCURY_ISA_VERSION
	.align		4
        /*0044*/ 	.byte	0x03, 0x5f
        /*0046*/ 	.short	0x0101


	//----- nvinfo : EIATTR_COOP_GROUP_MASK_REGIDS
	.align		4
        /*0048*/ 	.byte	0x04, 0x29
        /*004a*/ 	.short	(.L_571 - .L_570)


	//   ....[0]....
.L_570:
        /*004c*/ 	.word	0xffffffff


	//   ....[1]....
        /*0050*/ 	.word	0xffffffff


	//   ....[2]....
        /*0054*/ 	.word	0xffffffff


	//   ....[3]....
        /*0058*/ 	.word	0xffffffff


	//   ....[4]....
        /*005c*/ 	.word	0xffffffff


	//   ....[5]....
        /*0060*/ 	.word	0xffffffff


	//   ....[6]....
        /*0064*/ 	.word	0xffffffff


	//   ....[7]....
        /*0068*/ 	.word	0xffffffff


	//   ....[8]....
        /*006c*/ 	.word	0xffffffff


	//   ....[9]....
        /*0070*/ 	.word	0xffffffff


	//   ....[10]....
        /*0074*/ 	.word	0xffffffff


	//   ....[11]....
        /*0078*/ 	.word	0xffffffff


	//   ....[12]....
        /*007c*/ 	.word	0xffffffff


	//   ....[13]....
        /*0080*/ 	.word	0xffffffff


	//   ....[14]....
        /*0084*/ 	.word	0xffffffff


	//   ....[15]....
        /*0088*/ 	.word	0xffffffff


	//   ....[16]....
        /*008c*/ 	.word	0xffffffff


	//   ....[17]....
        /*0090*/ 	.word	0xffffffff


	//   ....[18]....
        /*0094*/ 	.word	0xffffffff


	//   ....[19]....
        /*0098*/ 	.word	0xffffffff


	//----- nvinfo : EIATTR_COOP_GROUP_INSTR_OFFSETS
	.align		4
.L_571:
        /*009c*/ 	.byte	0x04, 0x28
        /*009e*/ 	.short	(.L_573 - .L_572)


	//   ....[0]....
.L_572:
        /*00a0*/ 	.word	0x00000160


	//   ....[1]....
        /*00a4*/ 	.word	0x00000180


	//   ....[2]....
        /*00a8*/ 	.word	0x000001b0


	//   ....[3]....
        /*00ac*/ 	.word	0x000001c0


	//   ....[4]....
        /*00b0*/ 	.word	0x000001f0


	//   ....[5]....
        /*00b4*/ 	.word	0x00000200


	//   ....[6]....
        /*00b8*/ 	.word	0x00000230


	//   ....[7]....
        /*00bc*/ 	.word	0x00000250


	//   ....[8]....
        /*00c0*/ 	.word	0x000002c0


	//   ....[9]....
        /*00c4*/ 	.word	0x000002d0


	//   ....[10]....
        /*00c8*/ 	.word	0x000003f0


	//   ....[11]....
        /*00cc*/ 	.word	0x00000400


	//   ....[12]....
        /*00d0*/ 	.word	0x00000430


	//   ....[13]....
        /*00d4*/ 	.word	0x00000440


	//   ....[14]....
        /*00d8*/ 	.word	0x00000470


	//   ....[15]....
        /*00dc*/ 	.word	0x00000480


	//   ....[16]....
        /*00e0*/ 	.word	0x000004b0


	//   ....[17]....
        /*00e4*/ 	.word	0x000004d0


	//   ....[18]....
        /*00e8*/ 	.word	0x00000500


	//   ....[19]....
        /*00ec*/ 	.word	0x00000510


	//----- nvinfo : EIATTR_VRC_CTA_INIT_COUNT
	.align		4
.L_573:
        /*00f0*/ 	.byte	0x02, 0x4a
	.zero		1
	.zero		1


	//----- nvinfo : EIATTR_EXIT_INSTR_OFFSETS
	.align		4
        /*00f4*/ 	.byte	0x04, 0x1c
        /*00f6*/ 	.short	(.L_575 - .L_574)


	//   ....[0]....
.L_574:
        /*00f8*/ 	.word	0x00000350


	//   ....[1]....
        /*00fc*/ 	.word	0x00000520


	//   ....[2]....
        /*0100*/ 	.word	0x00000570


	//----- nvinfo : EIATTR_CRS_STACK_SIZE
	.align		4
.L_575:
        /*0104*/ 	.byte	0x04, 0x1e
        /*0106*/ 	.short	(.L_577 - .L_576)
.L_576:
        /*0108*/ 	.word	0x00000000


	//----- nvinfo : EIATTR_CBANK_PARAM_SIZE
	.align		4
.L_577:
        /*010c*/ 	.byte	0x03, 0x19
        /*010e*/ 	.short	0x0014


	//----- nvinfo : EIATTR_PARAM_CBANK
	.align		4
        /*0110*/ 	.byte	0x04, 0x0a
        /*0112*/ 	.short	(.L_579 - .L_578)
	.align		4
.L_578:
        /*0114*/ 	.word	index@(.nv.constant0.count_all_pass2)
        /*0118*/ 	.short	0x0380
        /*011a*/ 	.short	0x0014


	//----- nvinfo : EIATTR_SW_WAR
	.align		4
.L_579:
        /*011c*/ 	.byte	0x04, 0x36
        /*011e*/ 	.short	(.L_581 - .L_580)
.L_580:
        /*0120*/ 	.word	0x00000008
.L_581:


//--------------------- .nv.info.count_all_pass1  --------------------------
	.section	.nv.info.count_all_pass1,"",@"SHT_CUDA_INFO"
	.sectionflags	@""
	.align	4


	//----- nvinfo : EIATTR_CUDA_API_VERSION
	.align		4
        /*0000*/ 	.byte	0x04, 0x37
        /*0002*/ 	.short	(.L_583 - .L_582)
.L_582:
        /*0004*/ 	.word	0x00000082


	//----- nvinfo : EIATTR_KPARAM_INFO
	.align		4
.L_583:
        /*0008*/ 	.byte	0x04, 0x17
        /*000a*/ 	.short	(.L_585 - .L_584)
.L_584:
        /*000c*/ 	.word	0x00000000
        /*0010*/ 	.short	0x0002
        /*0012*/ 	.short	0x0010
        /*0014*/ 	.byte	0x00, 0xf0, 0x11, 0x00


	//----- nvinfo : EIATTR_KPARAM_INFO
	.align		4
.L_585:
        /*0018*/ 	.byte	0x04, 0x17
        /*001a*/ 	.short	(.L_587 - .L_586)
.L_586:
        /*001c*/ 	.word	0x00000000
        /*0020*/ 	.short	0x0001
        /*0022*/ 	.short	0x0008
        /*0024*/ 	.byte	0x00, 0xf5, 0x21, 0x00


	//----- nvinfo : EIATTR_KPARAM_INFO
	.align		4
.L_587:
        /*0028*/ 	.byte	0x04, 0x17
        /*002a*/ 	.short	(.L_589 - .L_588)
.L_588:
        /*002c*/ 	.word	0x00000000
        /*0030*/ 	.short	0x0000
        /*0032*/ 	.short	0x0000
        /*0034*/ 	.byte	0x00, 0xf5, 0x21, 0x00


	//----- nvinfo : EIATTR_SPARSE_MMA_MASK
	.align		4
.L_589:
        /*0038*/ 	.byte	0x03, 0x50
        /*003a*/ 	.short	0x0000


	//----- nvinfo : EIATTR_MAXREG_COUNT
	.align		4
        /*003c*/ 	.byte	0x03, 0x1b
        /*003e*/ 	.short	0x00ff


	//----- nvinfo : EIATTR_NUM_BARRIERS
	.align		4
        /*0040*/ 	.byte	0x02, 0x4c
        /*0042*/ 	.byte	0x01
	.zero		1


	//----- nvinfo : EIATTR_MERCURY_ISA_VERSION
	.align		4
        /*0044*/ 	.byte	0x03, 0x5f
        /*0046*/ 	.short	0x0101


	//----- nvinfo : EIATTR_COOP_GROUP_MASK_REGIDS
	.align		4
        /*0048*/ 	.byte	0x04, 0x29
        /*004a*/ 	.short	(.L_591 - .L_590)


	//   ....[0]....
.L_590:
        /*004c*/ 	.word	0xffffffff


	//   ....[1]....
        /*0050*/ 	.word	0xffffffff


	//   ....[2]....
        /*0054*/ 	.word	0xffffffff


	//   ....[3]....
        /*0058*/ 	.word	0xffffffff


	//   ....[4]....
        /*005c*/ 	.word	0xffffffff


	//   ....[5]....
        /*0060*/ 	.word	0xffffffff


	//   ....[6]....
        /*0064*/ 	.word	0xffffffff


	//   ....[7]....
        /*0068*/ 	.word	0xffffffff


	//   ....[8]....
        /*006c*/ 	.word	0xffffffff


	//   ....[9]....
        /*0070*/ 	.word	0xffffffff


	//   ....[10]....
        /*0074*/ 	.word	0xffffffff


	//   ....[11]....
        /*0078*/ 	.word	0xffffffff


	//   ....[12]....
        /*007c*/ 	.word	0xffffffff


	//   ....[13]....
        /*0080*/ 	.word	0xffffffff


	//   ....[14]....
        /*0084*/ 	.word	0xffffffff


	//   ....[15]....
        /*0088*/ 	.word	0xffffffff


	//   ....[16]....
        /*008c*/ 	.word	0xffffffff


	//   ....[17]....
        /*0090*/ 	.word	0xffffffff


	//   ....[18]....
        /*0094*/ 	.word	0xffffffff


	//   ....[19]....
        /*0098*/ 	.word	0xffffffff


	//----- nvinfo : EIATTR_COOP_GROUP_INSTR_OFFSETS
	.align		4
.L_591:
        /*009c*/ 	.byte	0x04, 0x28
        /*009e*/ 	.short	(.L_593 - .L_592)


	//   ....[0]....
.L_592:
        /*00a0*/ 	.word	0x00000150


	//   ....[1]....
        /*00a4*/ 	.word	0x00000160


	//   ....[2]....
        /*00a8*/ 	.word	0x00000190


	//   ....[3]....
        /*00ac*/ 	.word	0x000001a0


	//   ....[4]....
        /*00b0*/ 	.word	0x000001d0


	//   ....[5]....
        /*00b4*/ 	.word	0x000001e0


	//   ....[6]....
        /*00b8*/ 	.word	0x00000210


	//   ....[7]....
        /*00bc*/ 	.word	0x00000230


	//   ....[8]....
        /*00c0*/ 	.word	0x000002b0


	//   ....[9]....
        /*00c4*/ 	.word	0x000002c0


	//   ....[10]....
        /*00c8*/ 	.word	0x000003d0


	//   ....[11]....
        /*00cc*/ 	.word	0x000003e0


	//   ....[12]....
        /*00d0*/ 	.word	0x00000410


	//   ....[13]....
        /*00d4*/ 	.word	0x00000420


	//   ....[14]....
        /*00d8*/ 	.word	0x00000450


	//   ....[15]....
        /*00dc*/ 	.word	0x00000460


	//   ....[16]....
        /*00e0*/ 	.word	0x00000490


	//   ....[17]....
        /*00e4*/ 	.word	0x000004b0


	//   ....[18]....
        /*00e8*/ 	.word	0x000004e0


	//   ....[19]....
        /*00ec*/ 	.word	0x000004f0


	//----- nvinfo : EIATTR_VRC_CTA_INIT_COUNT
	.align		4
.L_593:
        /*00f0*/ 	.byte	0x02, 0x4a
	.zero		1
	.zero		1


	//----- nvinfo : EIATTR_EXIT_INSTR_OFFSETS
	.align		4
        /*00f4*/ 	.byte	0x04, 0x1c
        /*00f6*/ 	.short	(.L_595 - .L_594)


	//   ....[0]....
.L_594:
        /*00f8*/ 	.word	0x00000340


	//   ....[1]....
        /*00fc*/ 	.word	0x00000500


	//   ....[2]....
        /*0100*/ 	.word	0x00000570


	//----- nvinfo : EIATTR_CRS_STACK_SIZE
	.align		4
.L_595:
        /*0104*/ 	.byte	0x04, 0x1e
        /*0106*/ 	.short	(.L_597 - .L_596)
.L_596:
        /*0108*/ 	.word	0x00000000


	//----- nvinfo : EIATTR_CBANK_PARAM_SIZE
	.align		4
.L_597:
        /*010c*/ 	.byte	0x03, 0x19
        /*010e*/ 	.short	0x0014


	//----- nvinfo : EIATTR_PARAM_CBANK
	.align		4
        /*0110*/ 	.byte	0x04, 0x0a
        /*0112*/ 	.short	(.L_599 - .L_598)
	.align		4
.L_598:
        /*0114*/ 	.word	index@(.nv.constant0.count_all_pass1)
        /*0118*/ 	.short	0x0380
        /*011a*/ 	.short	0x0014


	//----- nvinfo : EIATTR_SW_WAR
	.align		4
.L_599:
        /*011c*/ 	.byte	0x04, 0x36
        /*011e*/ 	.short	(.L_601 - .L_600)
.L_600:
        /*0120*/ 	.word	0x00000008
.L_601:


//--------------------- .nv.info.sum_i32          --------------------------
	.section	.nv.info.sum_i32,"",@"SHT_CUDA_INFO"
	.sectionflags	@""
	.align	4


	//----- nvinfo : EIATTR_CUDA_API_VERSION
	.align		4
        /*0000*/ 	.byte	0x04, 0x37
        /*0002*/ 	.short	(.L_603 - .L_602)
.L_602:
        /*0004*/ 	.word	0x00000082


	//----- nvinfo : EIATTR_KPARAM_INFO
	.align		4
.L_603:
        /*0008*/ 	.byte	0x04, 0x17
        /*000a*/ 	.short	(.L_605 - .L_604)
.L_604:
        /*000c*/ 	.word	0x00000000
        /*0010*/ 	.short	0x0002
        /*0012*/ 	.short	0x0010
        /*0014*/ 	.byte	0x00, 0xf0, 0x11, 0x00


	//----- nvinfo : EIATTR_KPARAM_INFO
	.align		4
.L_605:
        /*0018*/ 	.byte	0x04, 0x17
        /*001a*/ 	.short	(.L_607 - .L_606)
.L_606:
        /*001c*/ 	.word	0x00000000
        /*0020*/ 	.short	0x0001
        /*0022*/ 	.short	0x0008
        /*0024*/ 	.byte	0x00, 0xf5, 0x21, 0x00


	//----- nvinfo : EIATTR_KPARAM_INFO
	.align		4
.L_607:
        /*0028*/ 	.byte	0x04, 0x17
        /*002a*/ 	.short	(.L_609 - .L_608)
.L_608:
        /*002c*/ 	.word	0x00000000
        /*0030*/ 	.short	0x0000
        /*0032*/ 	.short	0x0000
        /*0034*/ 	.byte	0x00, 0xf5, 0x21, 0x00


	//----- nvinfo : EIATTR_SPARSE_MMA_MASK
	.align		4
.L_609:
        /*0038*/ 	.byte	0x03, 0x50
        /*003a*/ 	.short	0x0000


	//----- nvinfo : EIATTR_MAXREG_COUNT
	.align		4
        /*003c*/ 	.byte	0x03, 0x1b
        /*003e*/ 	.short	0x00ff


	//----- nvinfo : EIATTR_NUM_BARRIERS
	.align		4
        /*0040*/ 	.byte	0x02, 0x4c
        /*0042*/ 	.byte	0x01
	.zero		1


	//----- nvinfo : EIATTR_MERCURY_ISA_VERSION
	.align		4
        /*0044*/ 	.byte	0x03, 0x5f
        /*0046*/ 	.short	0x0101


	//----- nvinfo : EIATTR_COOP_GROUP_MASK_REGIDS
	.align		4
        /*0048*/ 	.byte	0x04, 0x29
        /*004a*/ 	.short	(.L_611 - .L_610)


	//   ....[0]....
.L_610:
        /*004c*/ 	.word	0xffffffff


	//   ....[1]....
        /*0050*/ 	.word	0xffffffff


	//   ....[2]....
        /*0054*/ 	.word	0xffffffff


	//   ....[3]....
        /*0058*/ 	.word	0xffffffff


	//   ....[4]....
        /*005c*/ 	.word	0xffffffff


	//   ....[5]....
        /*0060*/ 	.word	0xffffffff


	//   ....[6]....
        /*0064*/ 	.word	0xffffffff


	//   ....[7]....
        /*0068*/ 	.word	0xffffffff


	//   ....[8]....
        /*006c*/ 	.word	0xffffffff


	//   ....[9]....
        /*0070*/ 	.word	0xffffffff


	//   ....[10]....
        /*0074*/ 	.word	0xffffffff


	//   ....[11]....
        /*0078*/ 	.word	0xffffffff


	//   ....[12]....
        /*007c*/ 	.word	0xffffffff


	//   ....[13]....
        /*0080*/ 	.word	0xffffffff


	//   ....[14]....
        /*0084*/ 	.word	0xffffffff


	//   ....[15]....
        /*0088*/ 	.word	0xffffffff


	//   ....[16]....
        /*008c*/ 	.word	0xffffffff


	//   ....[17]....
        /*0090*/ 	.word	0xffffffff


	//   ....[18]....
        /*0094*/ 	.word	0xffffffff


	//   ....[19]....
        /*0098*/ 	.word	0xffffffff


	//----- nvinfo : EIATTR_COOP_GROUP_INSTR_OFFSETS
	.align		4
.L_611:
        /*009c*/ 	.byte	0x04, 0x28
        /*009e*/ 	.short	(.L_613 - .L_612)


	//   ....[0]....
.L_612:
        /*00a0*/ 	.word	0x00000190


	//   ....[1]....
        /*00a4*/ 	.word	0x000001b0


	//   ....[2]....
        /*00a8*/ 	.word	0x000001e0


	//   ....[3]....
        /*00ac*/ 	.word	0x000001f0


	//   ....[4]....
        /*00b0*/ 	.word	0x00000220


	//   ....[5]....
        /*00b4*/ 	.word	0x00000230


	//   ....[6]....
        /*00b8*/ 	.word	0x00000260


	//   ....[7]....
        /*00bc*/ 	.word	0x00000280


	//   ....[8]....
        /*00c0*/ 	.word	0x000002e0


	//   ....[9]....
        /*00c4*/ 	.word	0x000002f0


	//   ....[10]....
        /*00c8*/ 	.word	0x00000410


	//   ....[11]....
        /*00cc*/ 	.word	0x00000420


	//   ....[12]....
        /*00d0*/ 	.word	0x00000450


	//   ....[13]....
        /*00d4*/ 	.word	0x00000460


	//   ....[14]....
        /*00d8*/ 	.word	0x00000490


	//   ....[15]....
        /*00dc*/ 	.word	0x000004a0


	//   ....[16]....
        /*00e0*/ 	.word	0x000004d0


	//   ....[17]....
        /*00e4*/ 	.word	0x000004f0


	//   ....[18]....
        /*00e8*/ 	.word	0x00000520


	//   ....[19]....
        /*00ec*/ 	.word	0x00000530


	//----- nvinfo : EIATTR_VRC_CTA_INIT_COUNT
	.align		4
.L_613:
        /*00f0*/ 	.byte	0x02, 0x4a
	.zero		1
	.zero		1


	//----- nvinfo : EIATTR_EXIT_INSTR_OFFSETS
	.align		4
        /*00f4*/ 	.byte	0x04, 0x1c
        /*00f6*/ 	.short	(.L_615 - .L_614)


	//   ....[0]....
.L_614:
        /*00f8*/ 	.word	0x00000380


	//   ....[1]....
        /*00fc*/ 	.word	0x00000540


	//   ....[2]....
        /*0100*/ 	.word	0x00000590


	//----- nvinfo : EIATTR_CRS_STACK_SIZE
	.align		4
.L_615:
        /*0104*/ 	.byte	0x04, 0x1e
        /*0106*/ 	.short	(.L_617 - .L_616)
.L_616:
        /*0108*/ 	.word	0x00000000


	//----- nvinfo : EIATTR_CBANK_PARAM_SIZE
	.align		4
.L_617:
        /*010c*/ 	.byte	0x03, 0x19
        /*010e*/ 	.short	0x0014


	//----- nvinfo : EIATTR_PARAM_CBANK
	.align		4
        /*0110*/ 	.byte	0x04, 0x0a
        /*0112*/ 	.short	(.L_619 - .L_618)
	.align		4
.L_618:
        /*0114*/ 	.word	index@(.nv.constant0.sum_i32)
        /*0118*/ 	.short	0x0380
        /*011a*/ 	.short	0x0014


	//----- nvinfo : EIATTR_SW_WAR
	.align		4
.L_619:
        /*011c*/ 	.byte	0x04, 0x36
        /*011e*/ 	.short	(.L_621 - .L_620)
.L_620:
        /*0120*/ 	.word	0x00000008
.L_621:


//--------------------- .nv.info.sum_i32_pass2    --------------------------
	.section	.nv.info.sum_i32_pass2,"",@"SHT_CUDA_INFO"
	.sectionflags	@""
	.align	4


	//----- nvinfo : EIATTR_CUDA_API_VERSION
	.align		4
        /*0000*/ 	.byte	0x04, 0x37
        /*0002*/ 	.short	(.L_623 - .L_622)
.L_622:
        /*0004*/ 	.word	0x00000082


	//----- nvinfo : EIATTR_KPARAM_INFO
	.align		4
.L_623:
        /*0008*/ 	.byte	0x04, 0x17
        /*000a*/ 	.short	(.L_625 - .L_624)
.L_624:
        /*000c*/ 	.word	0x00000000
        /*0010*/ 	.short	0x0002
        /*0012*/ 	.short	0x0010
        /*0014*/ 	.byte	0x00, 0xf0, 0x11, 0x00


	//----- nvinfo : EIATTR_KPARAM_INFO
	.align		4
.L_625:
        /*0018*/ 	.byte	0x04, 0x17
        /*001a*/ 	.short	(.L_627 - .L_626)
.L_626:
        /*001c*/ 	.word	0x00000000
        /*0020*/ 	.short	0x0001
        /*0022*/ 	.short	0x0008
        /*0024*/ 	.byte	0x00, 0xf5, 0x21, 0x00


	//----- nvinfo : EIATTR_KPARAM_INFO
	.align		4
.L_627:
        /*0028*/ 	.byte	0x04, 0x17
        /*002a*/ 	.short	(.L_629 - .L_628)
.L_628:
        /*002c*/ 	.word	0x00000000
        /*0030*/ 	.short	0x0000
        /*0032*/ 	.short	0x0000
        /*0034*/ 	.byte	0x00, 0xf5, 0x21, 0x00


	//----- nvinfo : EIATTR_SPARSE_MMA_MASK
	.align		4
.L_629:
        /*0038*/ 	.byte	0x03, 0x50
        /*003a*/ 	.short	0x0000


	//----- nvinfo : EIATTR_MAXREG_COUNT
	.align		4
        /*003c*/ 	.byte	0x03, 0x1b
        /*003e*/ 	.short	0x00ff


	//----- nvinfo : EIATTR_NUM_BARRIERS
	.align		4
        /*0040*/ 	.byte	0x02, 0x4c
        /*0042*/ 	.byte	0x01
	.zero		1


	//----- nvinfo : EIATTR_MERCURY_ISA_VERSION
	.align		4
        /*0044*/ 	.byte	0x03, 0x5f
        /*0046*/ 	.short	0x0101


	//----- nvinfo : EIATTR_COOP_GROUP_MASK_REGIDS
	.align		4
        /*0048*/ 	.byte	0x04, 0x29
        /*004a*/ 	.short	(.L_631 - .L_630)


	//   ....[0]....
.L_630:
        /*004c*/ 	.word	0xffffffff


	//   ....[1]....
        /*0050*/ 	.word	0xffffffff


	//   ....[2]....
        /*0054*/ 	.word	0xffffffff


	//   ....[3]....
        /*0058*/ 	.word	0xffffffff


	//   ....[4]....
        /*005c*/ 	.word	0xffffffff


	//   ....[5]....
        /*0060*/ 	.word	0xffffffff


	//   ....[6]....
        /*0064*/ 	.word	0xffffffff


	//   ....[7]....
        /*0068*/ 	.word	0xffffffff


	//   ....[8]....
        /*006c*/ 	.word	0xffffffff


	//   ....[9]....
        /*0070*/ 	.word	0xffffffff


	//   ....[10]....
        /*0074*/ 	.word	0xffffffff


	//   ....[11]....
        /*0078*/ 	.word	0xffffffff


	//   ....[12]....
        /*007c*/ 	.word	0xffffffff


	//   ....[13]....
        /*0080*/ 	.word	0xffffffff


	//   ....[14]....
        /*0084*/ 	.word	0xffffffff


	//   ....[15]....
        /*0088*/ 	.word	0xffffffff


	//   ....[16]....
        /*008c*/ 	.word	0xffffffff


	//   ....[17]....
        /*0090*/ 	.word	0xffffffff


	//   ....[18]....
        /*0094*/ 	.word	0xffffffff


	//   ....[19]....
        /*0098*/ 	.word	0xffffffff


	//----- nvinfo : EIATTR_COOP_GROUP_INSTR_OFFSETS
	.align		4
.L_631:
        /*009c*/ 	.byte	0x04, 0x28
        /*009e*/ 	.short	(.L_633 - .L_632)


	//   ....[0]....
.L_632:
        /*00a0*/ 	.word	0x00000160


	//   ....[1]....
        /*00a4*/ 	.word	0x00000180


	//   ....[2]....
        /*00a8*/ 	.word	0x000001b0


	//   ....[3]....
        /*00ac*/ 	.word	0x000001c0


	//   ....[4]....
        /*00b0*/ 	.word	0x000001f0


	//   ....[5]....
        /*00b4*/ 	.word	0x00000200


	//   ....[6]....
        /*00b8*/ 	.word	0x00000230


	//   ....[7]....
        /*00bc*/ 	.word	0x00000250


	//   ....[8]....
        /*00c0*/ 	.word	0x000002c0


	//   ....[9]....
        /*00c4*/ 	.word	0x000002d0


	//   ....[10]....
        /*00c8*/ 	.word	0x000003f0


	//   ....[11]....
        /*00cc*/ 	.word	0x00000400


	//   ....[12]....
        /*00d0*/ 	.word	0x00000430


	//   ....[13]....
        /*00d4*/ 	.word	0x00000440


	//   ....[14]....
        /*00d8*/ 	.word	0x00000470


	//   ....[15]....
        /*00dc*/ 	.word	0x00000480


	//   ....[16]....
        /*00e0*/ 	.word	0x000004b0


	//   ....[17]....
        /*00e4*/ 	.word	0x000004d0


	//   ....[18]....
        /*00e8*/ 	.word	0x00000500


	//   ....[19]....
        /*00ec*/ 	.word	0x00000510


	//----- nvinfo : EIATTR_VRC_CTA_INIT_COUNT
	.align		4
.L_633:
        /*00f0*/ 	.byte	0x02, 0x4a
	.zero		1
	.zero		1


	//----- nvinfo : EIATTR_EXIT_INSTR_OFFSETS
	.align		4
        /*00f4*/ 	.byte	0x04, 0x1c
        /*00f6*/ 	.short	(.L_635 - .L_634)


	//   ....[0]....
.L_634:
        /*00f8*/ 	.word	0x00000350


	//   ....[1]....
        /*00fc*/ 	.word	0x00000520


	//   ....[2]....
        /*0100*/ 	.word	0x00000570


	//----- nvinfo : EIATTR_CRS_STACK_SIZE
	.align		4
.L_635:
        /*0104*/ 	.byte	0x04, 0x1e
        /*0106*/ 	.short	(.L_637 - .L_636)
.L_636:
        /*0108*/ 	.word	0x00000000


	//----- nvinfo : EIATTR_CBANK_PARAM_SIZE
	.align		4
.L_637:
        /*010c*/ 	.byte	0x03, 0x19
        /*010e*/ 	.short	0x0014


	//----- nvinfo : EIATTR_PARAM_CBANK
	.align		4
        /*0110*/ 	.byte	0x04, 0x0a
        /*0112*/ 	.short	(.L_639 - .L_638)
	.align		4
.L_638:
        /*0114*/ 	.word	index@(.nv.constant0.sum_i32_pass2)
        /*0118*/ 	.short	0x0380
        /*011a*/ 	.short	0x0014


	//----- nvinfo : EIATTR_SW_WAR
	.align		4
.L_639:
        /*011c*/ 	.byte	0x04, 0x36
        /*011e*/ 	.short	(.L_641 - .L_640)
.L_640:
        /*0120*/ 	.word	0x00000008
.L_641:


//--------------------- .nv.info.sum_i32_pass1    --------------------------
	.section	.nv.info.sum_i32_pass1,"",@"SHT_CUDA_INFO"
	.sectionflags	@""
	.align	4


	//----- nvinfo : EIATTR_CUDA_API_VERSION
	.align		4
        /*0000*/ 	.byte	0x04, 0x37
        /*0002*/ 	.short	(.L_643 - .L_642)
.L_642:
        /*0004*/ 	.word	0x00000082


	//----- nvinfo : EIATTR_KPARAM_INFO
	.align		4
.L_643:
        /*0008*/ 	.byte	0x04, 0x17
        /*000a*/ 	.short	(.L_645 - .L_644)
.L_644:
        /*000c*/ 	.word	0x00000000
        /*0010*/ 	.short	0x0002
        /*0012*/ 	.short	0x0010
        /*0014*/ 	.byte	0x00, 0xf0, 0x11, 0x00


	//----- nvinfo : EIATTR_KPARAM_INFO
	.align		4
.L_645:
        /*0018*/ 	.byte	0x04, 0x17
        /*001a*/ 	.short	(.L_647 - .L_646)
.L_646:
        /*001c*/ 	.word	0x00000000
        /*0020*/ 	.short	0x0001
        /*0022*/ 	.short	0x0008
        /*0024*/ 	.byte	0x00, 0xf5, 0x21, 0x00


	//----- nvinfo : EIATTR_KPARAM_INFO
	.align		4
.L_647:
        /*0028*/ 	.byte	0x04, 0x17
        /*002a*/ 	.short	(.L_649 - .L_648)
.L_648:
        /*002c*/ 	.word	0x00000000
        /*0030*/ 	.short	0x0000
        /*0032*/ 	.short	0x0000
        /*0034*/ 	.byte	0x00, 0xf5, 0x21, 0x00


	//----- nvinfo : EIATTR_SPARSE_MMA_MASK
	.align		4
.L_649:
        /*0038*/ 	.byte	0x03, 0x50
        /*003a*/ 	.short	0x0000


	//----- nvinfo : EIATTR_MAXREG_COUNT
	.align		4
        /*003c*/ 	.byte	0x03, 0x1b
        /*003e*/ 	.short	0x00ff


	//----- nvinfo : EIATTR_NUM_BARRIERS
	.align		4
        /*0040*/ 	.byte	0x02, 0x4c
        /*0042*/ 	.byte	0x01
	.zero		1


	//----- nvinfo : EIATTR_MERCURY_ISA_VERSION
	.align		4
        /*0044*/ 	.byte	0x03, 0x5f
        /*0046*/ 	.short	0x0101


	//----- nvinfo : EIATTR_COOP_GROUP_MASK_REGIDS
	.align		4
        /*0048*/ 	.byte	0x04, 0x29
        /*004a*/ 	.short	(.L_651 - .L_650)


	//   ....[0]....
.L_650:
        /*004c*/ 	.word	0xffffffff


	//   ....[1]....
        /*0050*/ 	.word	0xffffffff


	//   ....[2]....
        /*0054*/ 	.word	0xffffffff


	//   ....[3]....
        /*0058*/ 	.word	0xffffffff


	//   ....[4]....
        /*005c*/ 	.word	0xffffffff


	//   ....[5]....
        /*0060*/ 	.word	0xffffffff


	//   ....[6]....
        /*0064*/ 	.word	0xffffffff


	//   ....[7]....
        /*0068*/ 	.word	0xffffffff


	//   ....[8]....
        /*006c*/ 	.word	0xffffffff


	//   ....[9]....
        /*0070*/ 	.word	0xffffffff


	//   ....[10]....
        /*0074*/ 	.word	0xffffffff


	//   ....[11]....
        /*0078*/ 	.word	0xffffffff


	//   ....[12]....
        /*007c*/ 	.word	0xffffffff


	//   ....[13]....
        /*0080*/ 	.word	0xffffffff


	//   ....[14]....
        /*0084*/ 	.word	0xffffffff


	//   ....[15]....
        /*0088*/ 	.word	0xffffffff


	//   ....[16]....
        /*008c*/ 	.word	0xffffffff


	//   ....[17]....
        /*0090*/ 	.word	0xffffffff


	//   ....[18]....
        /*0094*/ 	.word	0xffffffff


	//   ....[19]....
        /*0098*/ 	.word	0xffffffff


	//----- nvinfo : EIATTR_COOP_GROUP_INSTR_OFFSETS
	.align		4
.L_651:
        /*009c*/ 	.byte	0x04, 0x28
        /*009e*/ 	.short	(.L_653 - .L_652)


	//   ....[0]....
.L_652:
        /*00a0*/ 	.word	0x00000190


	//   ....[1]....
        /*00a4*/ 	.word	0x000001a0


	//   ....[2]....
        /*00a8*/ 	.word	0x000001d0


	//   ....[3]....
        /*00ac*/ 	.word	0x000001e0


	//   ....[4]....
        /*00b0*/ 	.word	0x00000210


	//   ....[5]....
        /*00b4*/ 	.word	0x00000220


	//   ....[6]....
        /*00b8*/ 	.word	0x00000250


	//   ....[7]....
        /*00bc*/ 	.word	0x00000270


	//   ....[8]....
        /*00c0*/ 	.word	0x000002f0


	//   ....[9]....
        /*00c4*/ 	.word	0x00000300


	//   ....[10]....
        /*00c8*/ 	.word	0x00000410


	//   ....[11]....
        /*00cc*/ 	.word	0x00000420


	//   ....[12]....
        /*00d0*/ 	.word	0x00000450


	//   ....[13]....
        /*00d4*/ 	.word	0x00000460


	//   ....[14]....
        /*00d8*/ 	.word	0x00000490


	//   ....[15]....
        /*00dc*/ 	.word	0x000004a0


	//   ....[16]....
        /*00e0*/ 	.word	0x000004d0


	//   ....[17]....
        /*00e4*/ 	.word	0x000004f0


	//   ....[18]....
        /*00e8*/ 	.word	0x00000520


	//   ....[19]....
        /*00ec*/ 	.word	0x00000530


	//----- nvinfo : EIATTR_VRC_CTA_INIT_COUNT
	.align		4
.L_653:
        /*00f0*/ 	.byte	0x02, 0x4a
	.zero		1
	.zero		1


	//----- nvinfo : EIATTR_EXIT_INSTR_OFFSETS
	.align		4
        /*00f4*/ 	.byte	0x04, 0x1c
        /*00f6*/ 	.short	(.L_655 - .L_654)


	//   ....[0]....
.L_654:
        /*00f8*/ 	.word	0x00000380


	//   ....[1]....
        /*00fc*/ 	.word	0x00000540


	//   ....[2]....
        /*0100*/ 	.word	0x000005a0


	//----- nvinfo : EIATTR_CRS_STACK_SIZE
	.align		4
.L_655:
        /*0104*/ 	.byte	0x04, 0x1e
        /*0106*/ 	.short	(.L_657 - .L_656)
.L_656:
        /*0108*/ 	.word	0x00000000


	//----- nvinfo : EIATTR_CBANK_PARAM_SIZE
	.align		4
.L_657:
        /*010c*/ 	.byte	0x03, 0x19
        /*010e*/ 	.short	0x0014


	//----- nvinfo : EIATTR_PARAM_CBANK
	.align		4
        /*0110*/ 	.byte	0x04, 0x0a
        /*0112*/ 	.short	(.L_659 - .L_658)
	.align		4
.L_658:
        /*0114*/ 	.word	index@(.nv.constant0.sum_i32_pass1)
        /*0118*/ 	.short	0x0380
        /*011a*/ 	.short	0x0014


	//----- nvinfo : EIATTR_SW_WAR
	.align		4
.L_659:
        /*011c*/ 	.byte	0x04, 0x36
        /*011e*/ 	.short	(.L_661 - .L_660)
.L_660:
        /*0120*/ 	.word	0x00000008
.L_661:


//--------------------- .nv.callgraph             --------------------------
	.section	.nv.callgraph,"",@"SHT_CUDA_CALLGRAPH"
	.align	4
	.sectionentsize	8
	.align		4
        /*0000*/ 	.word	0x00000000
	.align		4
        /*0004*/ 	.word	0xffffffff
	.align		4
        /*0008*/ 	.word	0x00000000
	.align		4
        /*000c*/ 	.word	0xfffffffe
	.align		4
        /*0010*/ 	.word	0x00000000
	.align		4
        /*0014*/ 	.word	0xfffffffd
	.align		4
        /*0018*/ 	.word	0x00000000
	.align		4
        /*001c*/ 	.word	0xfffffffc


//--------------------- .text.histogram_reduce_sum --------------------------
	.section	.text.histogram_reduce_sum,"ax",@progbits
	.align	128
        .global         histogram_reduce_sum
        .type           histogram_reduce_sum,@function
        .size           histogram_reduce_sum,(.L_x_127 - histogram_reduce_sum)
        .other          histogram_reduce_sum,@"STO_CUDA_ENTRY STV_DEFAULT"
histogram_reduce_sum:
.text.histogram_reduce_sum:
[----:B------:R-:W-:Y:S01]  /*0000*/  LDC R1, c[0x0][0x37c] ;  /* 0x0000df00ff017b82 */ /* 0x000fe20000000800 */
[----:B------:R-:W0:Y:S01]  /*0010*/  S2R R0, SR_TID.X ;  /* 0x0000000000007919 */ /* 0x000e220000002100 */
[----:B------:R-:W0:Y:S01]  /*0020*/  LDCU UR4, c[0x0][0x390] ;  /* 0x00007200ff0477ac */ /* 0x000e220008000800 */
[----:B------:R-:W-:Y:S01]  /*0030*/  BSSY.RECONVERGENT B0, `(.L_x_0) ;  /* 0x0000012000007945 */ /* 0x000fe20003800200 */
[----:B------:R-:W-:Y:S01]  /*0040*/  IMAD.MOV.U32 R9, RZ, RZ, RZ ;  /* 0x000000ffff097224 */ /* 0x000fe200078e00ff */
[----:B------:R-:W1:Y:S01]  /*0050*/  LDCU.64 UR6, c[0x0][0x358] ;  /* 0x00006b00ff0677ac */ /* 0x000e620008000a00 */
[----:B------:R-:W-:Y:S01]  /*0060*/  IMAD.MOV.U32 R13, RZ, RZ, RZ ;  /* 0x000000ffff0d7224 */ /* 0x000fe200078e00ff */
[----:B0-----:R-:W-:-:S13]  /*0070*/  ISETP.GE.AND P0, PT, R0, UR4, PT ;  /* 0x0000000400007c0c */ /* 0x001fda000bf06270 */
[----:B-1----:R-:W-:Y:S05]  /*0080*/  @P0 BRA `(.L_x_1) ;  /* 0x0000000000300947 */ /* 0x002fea0003800000 */
[----:B------:R-:W0:Y:S01]  /*0090*/  LDC R6, c[0x0][0x360] ;  /* 0x0000d800ff067b82 */ /* 0x000e220000000800 */
[----:B------:R-:W-:Y:S02]  /*00a0*/  IMAD.MOV.U32 R9, RZ, RZ, RZ ;  /* 0x000000ffff097224 */ /* 0x000fe400078e00ff */
[----:B------:R-:W-:Y:S02]  /*00b0*/  IMAD.MOV.U32 R13, RZ, RZ, RZ ;  /* 0x000000ffff0d7224 */ /* 0x000fe400078e00ff */
[----:B------:R-:W-:-:S03]  /*00c0*/  IMAD.MOV.U32 R7, RZ, RZ, R0 ;  /* 0x000000ffff077224 */ /* 0x000fc600078e0000 */
[----:B------:R-:W1:Y:S04]  /*00d0*/  LDC.64 R4, c[0x0][0x380] ;  /* 0x0000e000ff047b82 */ /* 0x000e680000000a00 */
.L_x_2:
[----:B-1----:R-:W-:-:S06]  /*00e0*/  IMAD.WIDE R2, R7, 0x8, R4 ;  /* 0x0000000807027825 */ /* 0x002fcc00078e0204 */
[----:B------:R-:W2:Y:S01]  /*00f0*/  LDG.E.64 R2, desc[UR6][R2.64] ;  /* 0x0000000602027981 */ /* 0x000ea2000c1e1b00 */
[----:B0-----:R-:W-:-:S05]  /*0100*/  IMAD.IADD R7, R6, 0x1, R7 ;  /* 0x0000000106077824 */ /* 0x001fca00078e0207 */
[----:B------:R-:W-:Y:S02]  /*0110*/  ISETP.GE.AND P0, PT, R7, UR4, PT ;  /* 0x0000000407007c0c */ /* 0x000fe4000bf06270 */
[----:B--2---:R-:W-:-:S05]  /*0120*/  IADD3 R9, P1, PT, R2, R9, RZ ;  /* 0x0000000902097210 */ /* 0x004fca0007f3e0ff */
[----:B------:R-:W-:-:S06]  /*0130*/  IMAD.X R13, R3, 0x1, R13, P1 ;  /* 0x00000001030d7824 */ /* 0x000fcc00008e060d */
[----:B------:R-:W-:Y:S05]  /*0140*/  @!P0 BRA `(.L_x_2) ;  /* 0xfffffffc00e48947 */ /* 0x000fea000383ffff */
.L_x_1:
[----:B------:R-:W-:Y:S05]  /*0150*/  BSYNC.RECONVERGENT B0 ;  /* 0x0000000000007941 */ /* 0x000fea0003800200 */
.L_x_0:
[----:B------:R-:W0:Y:S01]  /*0160*/  SHFL.DOWN PT, R3, R9, 0x10, 0x1f ;  /* 0x0a001f0009037f89 */ /* 0x000e2200000e0000 */
[----:B------:R-:W-:-:S03]  /*0170*/  LOP3.LUT R4, R0, 0x1f, RZ, 0xc0, !PT ;  /* 0x0000001f00047812 */ /* 0x000fc600078ec0ff */
[----:B------:R-:W1:Y:S01]  /*0180*/  SHFL.DOWN PT, R2, R13, 0x10, 0x1f ;  /* 0x0a001f000d027f89 */ /* 0x000e6200000e0000 */
[----:B0-----:R-:W-:-:S05]  /*0190*/  IADD3 R8, P0, PT, R3, R9, RZ ;  /* 0x0000000903087210 */ /* 0x001fca0007f1e0ff */
[----:B-1----:R-:W-:Y:S01]  /*01a0*/  IMAD.X R7, R2, 0x1, R13, P0 ;  /* 0x0000000102077824 */ /* 0x002fe200000e060d */
[----:B------:R-:W0:Y:S04]  /*01b0*/  SHFL.DOWN PT, R3, R8, 0x8, 0x1f ;  /* 0x09001f0008037f89 */ /* 0x000e2800000e0000 */
[----:B------:R-:W1:Y:S01]  /*01c0*/  SHFL.DOWN PT, R2, R7, 0x8, 0x1f ;  /* 0x09001f0007027f89 */ /* 0x000e6200000e0000 */
[----:B0-----:R-:W-:-:S05]  /*01d0*/  IADD3 R6, P0, PT, R3, R8, RZ ;  /* 0x0000000803067210 */ /* 0x001fca0007f1e0ff */
[----:B-1----:R-:W-:Y:S01]  /*01e0*/  IMAD.X R5, R2, 0x1, R7, P0 ;  /* 0x0000000102057824 */ /* 0x002fe200000e0607 */
[----:B------:R-:W0:Y:S04]  /*01f0*/  SHFL.DOWN PT, R3, R6, 0x4, 0x1f ;  /* 0x08801f0006037f89 */ /* 0x000e2800000e0000 */
[----:B------:R-:W1:Y:S01]  /*0200*/  SHFL.DOWN PT, R2, R5, 0x4, 0x1f ;  /* 0x08801f0005027f89 */ /* 0x000e6200000e0000 */
[----:B0-----:R-:W-:-:S05]  /*0210*/  IADD3 R10, P0, PT, R3, R6, RZ ;  /* 0x00000006030a7210 */ /* 0x001fca0007f1e0ff */
[----:B-1----:R-:W-:Y:S01]  /*0220*/  IMAD.X R11, R2, 0x1, R5, P0 ;  /* 0x00000001020b7824 */ /* 0x002fe200000e0605 */
[----:B------:R-:W0:Y:S01]  /*0230*/  SHFL.DOWN PT, R3, R10, 0x2, 0x1f ;  /* 0x08401f000a037f89 */ /* 0x000e2200000e0000 */
[----:B------:R-:W-:-:S03]  /*0240*/  ISETP.NE.AND P0, PT, R4, RZ, PT ;  /* 0x000000ff0400720c */ /* 0x000fc60003f05270 */
[----:B------:R-:W1:Y:S10]  /*0250*/  SHFL.DOWN PT, R2, R11, 0x2, 0x1f ;  /* 0x08401f000b027f89 */ /* 0x000e7400000e0000 */
[----:B------:R-:W2:Y:S01]  /*0260*/  @!P0 S2R R7, SR_CgaCtaId ;  /* 0x0000000000078919 */ /* 0x000ea20000008800 */
[----:B------:R-:W-:-:S02]  /*0270*/  @!P0 MOV R6, 0x400 ;  /* 0x0000040000068802 */ /* 0x000fc40000000f00 */
[----:B------:R-:W-:-:S04]  /*0280*/  @!P0 SHF.R.U32.HI R5, RZ, 0x2, R0 ;  /* 0x00000002ff058819 */ /* 0x000fc80000011600 */
[----:B------:R-:W-:Y:S02]  /*0290*/  @!P0 LOP3.LUT R5, R5, 0xf8, RZ, 0xc0, !PT ;  /* 0x000000f805058812 */ /* 0x000fe400078ec0ff */
[----:B0-----:R-:W-:-:S05]  /*02a0*/  IADD3 R9, P1, PT, R3, R10, RZ ;  /* 0x0000000a03097210 */ /* 0x001fca0007f3e0ff */
[----:B-1----:R-:W-:Y:S02]  /*02b0*/  IMAD.X R8, R2, 0x1, R11, P1 ;  /* 0x0000000102087824 */ /* 0x002fe400008e060b */
[----:B------:R-:W0:Y:S04]  /*02c0*/  SHFL.DOWN PT, R2, R9, 0x1, 0x1f ;  /* 0x08201f0009027f89 */ /* 0x000e2800000e0000 */
[----:B------:R-:W1:Y:S01]  /*02d0*/  SHFL.DOWN PT, R3, R8, 0x1, 0x1f ;  /* 0x08201f0008037f89 */ /* 0x000e6200000e0000 */
[----:B--2---:R-:W-:-:S05]  /*02e0*/  @!P0 LEA R6, R7, R6, 0x18 ;  /* 0x0000000607068211 */ /* 0x004fca00078ec0ff */
[----:B------:R-:W-:Y:S01]  /*02f0*/  @!P0 IMAD.IADD R5, R5, 0x1, R6 ;  /* 0x0000000105058824 */ /* 0x000fe200078e0206 */
[----:B0-----:R-:W-:-:S05]  /*0300*/  IADD3 R2, P1, PT, R2, R9, RZ ;  /* 0x0000000902027210 */ /* 0x001fca0007f3e0ff */
[----:B-1----:R-:W-:Y:S01]  /*0310*/  IMAD.X R3, R3, 0x1, R8, P1 ;  /* 0x0000000103037824 */ /* 0x002fe200008e0608 */
[----:B------:R-:W-:-:S04]  /*0320*/  ISETP.GT.U32.AND P1, PT, R0, 0x1f, PT ;  /* 0x0000001f0000780c */ /* 0x000fc80003f24070 */
[----:B------:R0:W-:Y:S01]  /*0330*/  @!P0 STS.64 [R5], R2 ;  /* 0x0000000205008388 */ /* 0x0001e20000000a00 */
[----:B------:R-:W-:Y:S08]  /*0340*/  BAR.SYNC.DEFER_BLOCKING 0x0 ;  /* 0x0000000000007b1d */ /* 0x000ff00000010000 */
[----:B------:R-:W-:Y:S05]  /*0350*/  @P1 EXIT ;  /* 0x000000000000194d */ /* 0x000fea0003800000 */
[----:B------:R-:W1:Y:S02]  /*0360*/  LDCU UR4, c[0x0][0x360] ;  /* 0x00006c00ff0477ac */ /* 0x000e640008000800 */
[----:B-1----:R-:W-:-:S06]  /*0370*/  USHF.R.U32.HI UR4, URZ, 0x5, UR4 ;  /* 0x00000005ff047899 */ /* 0x002fcc0008011604 */
[----:B------:R-:W-:-:S13]  /*0380*/  ISETP.GE.U32.AND P0, PT, R0, UR4, PT ;  /* 0x0000000400007c0c */ /* 0x000fda000bf06070 */
[----:B0-----:R-:W0:Y:S01]  /*0390*/  @!P0 S2R R3, SR_CgaCtaId ;  /* 0x0000000000038919 */ /* 0x001e220000008800 */
[----:B------:R-:W-:-:S04]  /*03a0*/  @!P0 MOV R2, 0x400 ;  /* 0x0000040000028802 */ /* 0x000fc80000000f00 */
[----:B0-----:R-:W-:Y:S02]  /*03b0*/  @!P0 LEA R5, R3, R2, 0x18 ;  /* 0x0000000203058211 */ /* 0x001fe400078ec0ff */
[----:B------:R-:W-:-:S03]  /*03c0*/  CS2R R2, SRZ ;  /* 0x0000000000027805 */ /* 0x000fc6000001ff00 */
[----:B------:R-:W-:-:S05]  /*03d0*/  @!P0 IMAD R4, R4, 0x8, R5 ;  /* 0x0000000804048824 */ /* 0x000fca00078e0205 */
[----:B------:R-:W0:Y:S04]  /*03e0*/  @!P0 LDS.64 R2, [R4] ;  /* 0x0000000004028984 */ /* 0x000e280000000a00 */
[----:B0-----:R-:W0:Y:S04]  /*03f0*/  SHFL.DOWN PT, R7, R2, 0x10, 0x1f ;  /* 0x0a001f0002077f89 */ /* 0x001e2800000e0000 */
        /* <DEDUP_REMOVED lines=13> */
[----:B------:R-:W1:Y:S01]  /*04d0*/  SHFL.DOWN PT, R2, R9, 0x2, 0x1f ;  /* 0x08401f0009027f89 */ /* 0x000e6200000e0000 */
[----:B0-----:R-:W-:-:S05]  /*04e0*/  IADD3 R5, P1, PT, R3, R6, RZ ;  /* 0x0000000603057210 */ /* 0x001fca0007f3e0ff */
[----:B-1----:R-:W-:Y:S01]  /*04f0*/  IMAD.X R7, R2, 0x1, R9, P1 ;  /* 0x0000000102077824 */ /* 0x002fe200008e0609 */
[----:B------:R0:W1:Y:S04]  /*0500*/  SHFL.DOWN PT, R4, R5, 0x1, 0x1f ;  /* 0x08201f0005047f89 */ /* 0x00006800000e0000 */
[----:B------:R0:W2:Y:S01]  /*0510*/  SHFL.DOWN PT, R0, R7, 0x1, 0x1f ;  /* 0x08201f0007007f89 */ /* 0x0000a200000e0000 */
[----:B------:R-:W-:Y:S05]  /*0520*/  @P0 EXIT ;  /* 0x000000000000094d */ /* 0x000fea0003800000 */
[----:B------:R-:W3:Y:S01]  /*0530*/  LDC.64 R2, c[0x0][0x388] ;  /* 0x0000e200ff027b82 */ /* 0x000ee20000000a00 */
[----:B-1----:R-:W-:-:S05]  /*0540*/  IADD3 R4, P0, PT, R4, R5, RZ ;  /* 0x0000000504047210 */ /* 0x002fca0007f1e0ff */
[----:B0-2---:R-:W-:-:S05]  /*0550*/  IMAD.X R5, R0, 0x1, R7, P0 ;  /* 0x0000000100057824 */ /* 0x005fca00000e0607 */
[----:B---3--:R-:W-:Y:S01]  /*0560*/  STG.E.64 desc[UR6][R2.64], R4 ;  /* 0x0000000402007986 */ /* 0x008fe2000c101b06 */
[----:B------:R-:W-:Y:S05]  /*0570*/  EXIT ;  /* 0x000000000000794d */ /* 0x000fea0003800000 */
.L_x_3:
[----:B------:R-:W-:-:S00]  /*0580*/  BRA `(.L_x_3) ;  /* 0xfffffffc00fc7947 */ /* 0x000fc0000383ffff */
[----:B------:R-:W-:-:S00]  /*0590*/  NOP ;  /* 0x0000000000007918 */ /* 0x000fc00000000000 */
        /* <DEDUP_REMOVED lines=14> */
.L_x_127:


//--------------------- .text.histogram_sum_i32   --------------------------
	.section	.text.histogram_sum_i32,"ax",@progbits
	.align	128
        .global         histogram_sum_i32
        .type           histogram_sum_i32,@function
        .size           histogram_sum_i32,(.L_x_128 - histogram_sum_i32)
        .other          histogram_sum_i32,@"STO_CUDA_ENTRY STV_DEFAULT"
histogram_sum_i32:
.text.histogram_sum_i32:
[----:B------:R-:W-:Y:S01]  /*0000*/  LDC R1, c[0x0][0x37c] ;  /* 0x0000df00ff017b82 */ /* 0x000fe20000000800 */
[----:B------:R-:W0:Y:S01]  /*0010*/  S2R R0, SR_TID.X ;  /* 0x0000000000007919 */ /* 0x000e220000002100 */
[----:B------:R-:W0:Y:S06]  /*0020*/  LDCU UR8, c[0x0][0x39c] ;  /* 0x00007380ff0877ac */ /* 0x000e2c0008000800 */
[----:B------:R-:W1:Y:S01]  /*0030*/  S2UR UR4, SR_CTAID.X ;  /* 0x00000000000479c3 */ /* 0x000e620000002500 */
[----:B------:R-:W-:Y:S07]  /*0040*/  BSSY.RECONVERGENT B0, `(.L_x_4) ;  /* 0x000000e000007945 */ /* 0x000fee0003800200 */
[----:B------:R-:W1:Y:S01]  /*0050*/  LDC R3, c[0x0][0x360] ;  /* 0x0000d800ff037b82 */ /* 0x000e620000000800 */
[----:B0-----:R-:W-:Y:S01]  /*0060*/  ISETP.GE.AND P0, PT, R0, UR8, PT ;  /* 0x0000000800007c0c */ /* 0x001fe2000bf06270 */
[----:B-1----:R-:W-:-:S12]  /*0070*/  IMAD R9, R3, UR4, R0 ;  /* 0x0000000403097c24 */ /* 0x002fd8000f8e0200 */
[----:B------:R-:W-:Y:S05]  /*0080*/  @P0 BRA `(.L_x_5) ;  /* 0x0000000000240947 */ /* 0x000fea0003800000 */
[----:B------:R-:W0:Y:S01]  /*0090*/  S2R R5, SR_CgaCtaId ;  /* 0x0000000000057919 */ /* 0x000e220000008800 */
[----:B------:R-:W-:Y:S01]  /*00a0*/  MOV R2, 0x400 ;  /* 0x0000040000027802 */ /* 0x000fe20000000f00 */
[----:B------:R-:W-:-:S03]  /*00b0*/  IMAD.MOV.U32 R4, RZ, RZ, R0 ;  /* 0x000000ffff047224 */ /* 0x000fc600078e0000 */
[----:B0-----:R-:W-:-:S07]  /*00c0*/  LEA R2, R5, R2, 0x18 ;  /* 0x0000000205027211 */ /* 0x001fce00078ec0ff */
.L_x_6:
[----:B------:R-:W-:Y:S02]  /*00d0*/  IMAD R5, R4, 0x8, R2 ;  /* 0x0000000804057824 */ /* 0x000fe400078e0202 */
[----:B------:R-:W-:-:S03]  /*00e0*/  IMAD.IADD R4, R3, 0x1, R4 ;  /* 0x0000000103047824 */ /* 0x000fc600078e0204 */
[----:B------:R0:W-:Y:S02]  /*00f0*/  STS.64 [R5], RZ ;  /* 0x000000ff05007388 */ /* 0x0001e40000000a00 */
[----:B------:R-:W-:-:S13]  /*0100*/  ISETP.GE.AND P0, PT, R4, UR8, PT ;  /* 0x0000000804007c0c */ /* 0x000fda000bf06270 */
[----:B0-----:R-:W-:Y:S05]  /*0110*/  @!P0 BRA `(.L_x_6) ;  /* 0xfffffffc00ec8947 */ /* 0x001fea000383ffff */
.L_x_5:
[----:B------:R-:W-:Y:S05]  /*0120*/  BSYNC.RECONVERGENT B0 ;  /* 0x0000000000007941 */ /* 0x000fea0003800200 */
.L_x_4:
[----:B------:R-:W0:Y:S01]  /*0130*/  LDCU UR4, c[0x0][0x398] ;  /* 0x00007300ff0477ac */ /* 0x000e220008000800 */
[----:B------:R-:W-:Y:S01]  /*0140*/  BSSY.RECONVERGENT B0, `(.L_x_7) ;  /* 0x0000017000007945 */ /* 0x000fe20003800200 */
[----:B------:R-:W1:Y:S01]  /*0150*/  LDCU.64 UR6, c[0x0][0x358] ;  /* 0x00006b00ff0677ac */ /* 0x000e620008000a00 */
[----:B------:R-:W-:Y:S01]  /*0160*/  BAR.SYNC.DEFER_BLOCKING 0x0 ;  /* 0x0000000000007b1d */ /* 0x000fe20000010000 */
[----:B0-----:R-:W-:-:S13]  /*0170*/  ISETP.GE.AND P0, PT, R9, UR4, PT ;  /* 0x0000000409007c0c */ /* 0x001fda000bf06270 */
[----:B-1----:R-:W-:Y:S05]  /*0180*/  @P0 BRA `(.L_x_8) ;  /* 0x0000000000480947 */ /* 0x002fea0003800000 */
[----:B------:R-:W0:Y:S08]  /*0190*/  LDC.64 R4, c[0x0][0x380] ;  /* 0x0000e000ff047b82 */ /* 0x000e300000000a00 */
[----:B------:R-:W1:Y:S01]  /*01a0*/  LDC.64 R6, c[0x0][0x388] ;  /* 0x0000e200ff067b82 */ /* 0x000e620000000a00 */
[----:B0-----:R-:W-:-:S06]  /*01b0*/  IMAD.WIDE R4, R9, 0x4, R4 ;  /* 0x0000000409047825 */ /* 0x001fcc00078e0204 */
[----:B------:R-:W2:Y:S01]  /*01c0*/  LDG.E R4, desc[UR6][R4.64] ;  /* 0x0000000604047981 */ /* 0x000ea2000c1e1900 */
[----:B-1----:R-:W-:Y:S01]  /*01d0*/  IMAD.WIDE R6, R9, 0x8, R6 ;  /* 0x0000000809067825 */ /* 0x002fe200078e0206 */
[----:B--2---:R-:W-:-:S04]  /*01e0*/  ISETP.GE.AND P0, PT, R4, UR8, PT ;  /* 0x0000000804007c0c */ /* 0x004fc8000bf06270 */
[----:B------:R-:W-:-:S13]  /*01f0*/  ISETP.LT.OR P0, PT, R4, RZ, P0 ;  /* 0x000000ff0400720c */ /* 0x000fda0000701670 */
[----:B------:R-:W-:Y:S05]  /*0200*/  @P0 BRA `(.L_x_8) ;  /* 0x0000000000280947 */ /* 0x000fea0003800000 */
[----:B------:R0:W5:Y:S01]  /*0210*/  LDG.E.64 R8, desc[UR6][R6.64] ;  /* 0x0000000606087981 */ /* 0x000162000c1e1b00 */
[----:B------:R-:W1:Y:S01]  /*0220*/  S2UR UR5, SR_CgaCtaId ;  /* 0x00000000000579c3 */ /* 0x000e620000008800 */
[----:B------:R-:W-:Y:S02]  /*0230*/  UMOV UR4, 0x400 ;  /* 0x0000040000047882 */ /* 0x000fe40000000000 */
[----:B-1----:R-:W-:-:S06]  /*0240*/  ULEA UR4, UR5, UR4, 0x18 ;  /* 0x0000000405047291 */ /* 0x002fcc000f8ec0ff */
[----:B0-----:R-:W-:-:S07]  /*0250*/  LEA R11, R4, UR4, 0x3 ;  /* 0x00000004040b7c11 */ /* 0x001fce000f8e18ff */
.L_x_9:
[----:B------:R-:W0:Y:S02]  /*0260*/  LDS.64 R4, [R11] ;  /* 0x000000000b047984 */ /* 0x000e240000000a00 */
[----:B0----5:R-:W-:-:S05]  /*0270*/  IADD3 R6, P0, PT, R8, R4, RZ ;  /* 0x0000000408067210 */ /* 0x021fca0007f1e0ff */
[----:B------:R-:W-:-:S07]  /*0280*/  IMAD.X R7, R9, 0x1, R5, P0 ;  /* 0x0000000109077824 */ /* 0x000fce00000e0605 */
[----:B------:R-:W0:Y:S02]  /*0290*/  ATOMS.CAST.SPIN.64 P0, [R11], R4, R6 ;  /* 0x000000040b00758d */ /* 0x000e240001800406 */
[----:B0-----:R-:W-:Y:S05]  /*02a0*/  @!P0 BRA `(.L_x_9) ;  /* 0xfffffffc00ec8947 */ /* 0x001fea000383ffff */
.L_x_8:
[----:B------:R-:W-:Y:S05]  /*02b0*/  BSYNC.RECONVERGENT B0 ;  /* 0x0000000000007941 */ /* 0x000fea0003800200 */
.L_x_7:
[----:B------:R-:W-:Y:S01]  /*02c0*/  BAR.SYNC.DEFER_BLOCKING 0x0 ;  /* 0x0000000000007b1d */ /* 0x000fe20000010000 */
[----:B------:R-:W-:-:S13]  /*02d0*/  ISETP.GE.AND P0, PT, R0, UR8, PT ;  /* 0x0000000800007c0c */ /* 0x000fda000bf06270 */
[----:B------:R-:W-:Y:S05]  /*02e0*/  @P0 EXIT ;  /* 0x000000000000094d */ /* 0x000fea0003800000 */
[----:B------:R-:W0:Y:S01]  /*02f0*/  S2UR UR5, SR_CgaCtaId ;  /* 0x00000000000579c3 */ /* 0x000e220000008800 */
[----:B------:R-:W-:Y:S01]  /*0300*/  UMOV UR4, 0x400 ;  /* 0x0000040000047882 */ /* 0x000fe20000000000 */
[----:B------:R-:W1:Y:S06]  /*0310*/  LDCU UR8, c[0x0][0x39c] ;  /* 0x00007380ff0877ac */ /* 0x000e6c0008000800 */
[----:B------:R-:W2:Y:S01]  /*0320*/  LDC.64 R6, c[0x0][0x390] ;  /* 0x0000e400ff067b82 */ /* 0x000ea20000000a00 */
[----:B01----:R-:W-:-:S12]  /*0330*/  ULEA UR4, UR5, UR4, 0x18 ;  /* 0x0000000405047291 */ /* 0x003fd8000f8ec0ff */
.L_x_12:
[----:B0-----:R-:W-:Y:S01]  /*0340*/  LEA R8, R0, UR4, 0x3 ;  /* 0x0000000400087c11 */ /* 0x001fe2000f8e18ff */
[----:B------:R-:W-:Y:S05]  /*0350*/  BSSY.RECONVERGENT B0, `(.L_x_10) ;  /* 0x0000007000007945 */ /* 0x000fea0003800200 */
[----:B------:R-:W0:Y:S02]  /*0360*/  LDS.64 R8, [R8] ;  /* 0x0000000008087984 */ /* 0x000e240000000a00 */
[----:B0-----:R-:W-:-:S04]  /*0370*/  ISETP.NE.U32.AND P0, PT, R8, RZ, PT ;  /* 0x000000ff0800720c */ /* 0x001fc80003f05070 */
[----:B------:R-:W-:-:S13]  /*0380*/  ISETP.NE.AND.EX P0, PT, R9, RZ, PT, P0 ;  /* 0x000000ff0900720c */ /* 0x000fda0003f05300 */
[----:B------:R-:W-:Y:S05]  /*0390*/  @!P0 BRA `(.L_x_11) ;  /* 0x0000000000088947 */ /* 0x000fea0003800000 */
[----:B--2---:R-:W-:-:S05]  /*03a0*/  IMAD.WIDE R4, R0, 0x8, R6 ;  /* 0x0000000800047825 */ /* 0x004fca00078e0206 */
[----:B------:R0:W-:Y:S02]  /*03b0*/  REDG.E.ADD.64.STRONG.GPU desc[UR6][R4.64], R8 ;  /* 0x000000080400798e */ /* 0x0001e4000c12e506 */
.L_x_11:
[----:B------:R-:W-:Y:S05]  /*03c0*/  BSYNC.RECONVERGENT B0 ;  /* 0x0000000000007941 */ /* 0x000fea0003800200 */
.L_x_10:
[----:B------:R-:W-:-:S05]  /*03d0*/  IMAD.IADD R0, R3, 0x1, R0 ;  /* 0x0000000103007824 */ /* 0x000fca00078e0200 */
[----:B------:R-:W-:-:S13]  /*03e0*/  ISETP.GE.AND P0, PT, R0, UR8, PT ;  /* 0x0000000800007c0c */ /* 0x000fda000bf06270 */
[----:B------:R-:W-:Y:S05]  /*03f0*/  @!P0 BRA `(.L_x_12) ;  /* 0xfffffffc00d08947 */ /* 0x000fea000383ffff */
[----:B------:R-:W-:Y:S05]  /*0400*/  EXIT ;  /* 0x000000000000794d */ /* 0x000fea0003800000 */
.L_x_13:
        /* <DEDUP_REMOVED lines=15> */
.L_x_128:


//--------------------- .text.hash_join_probe_i32 --------------------------
	.section	.text.hash_join_probe_i32,"ax",@progbits
	.align	128
        .global         hash_join_probe_i32
        .type           hash_join_probe_i32,@function
        .size           hash_join_probe_i32,(.L_x_129 - hash_join_probe_i32)
        .other          hash_join_probe_i32,@"STO_CUDA_ENTRY STV_DEFAULT"
hash_join_probe_i32:
.text.hash_join_probe_i32:
[----:B------:R-:W-:Y:S01]  /*0000*/  LDC R1, c[0x0][0x37c] ;  /* 0x0000df00ff017b82 */ /* 0x000fe20000000800 */
[----:B------:R-:W0:Y:S07]  /*0010*/  S2R R3, SR_TID.X ;  /* 0x0000000000037919 */ /* 0x000e2e0000002100 */
[----:B------:R-:W0:Y:S01]  /*0020*/  S2UR UR4, SR_CTAID.X ;  /* 0x00000000000479c3 */ /* 0x000e220000002500 */
[----:B------:R-:W1:Y:S07]  /*0030*/  LDCU UR5, c[0x0][0x3b0] ;  /* 0x00007600ff0577ac */ /* 0x000e6e0008000800 */
[----:B------:R-:W0:Y:S02]  /*0040*/  LDC R0, c[0x0][0x360] ;  /* 0x0000d800ff007b82 */ /* 0x000e240000000800 */
[----:B0-----:R-:W-:-:S05]  /*0050*/  IMAD R0, R0, UR4, R3 ;  /* 0x0000000400007c24 */ /* 0x001fca000f8e0203 */
[----:B-1----:R-:W-:-:S13]  /*0060*/  ISETP.GE.AND P0, PT, R0, UR5, PT ;  /* 0x0000000500007c0c */ /* 0x002fda000bf06270 */
[----:B------:R-:W-:Y:S05]  /*0070*/  @P0 EXIT ;  /* 0x000000000000094d */ /* 0x000fea0003800000 */
[----:B------:R-:W0:Y:S02]  /*0080*/  LDC R8, c[0x0][0x3b4] ;  /* 0x0000ed00ff087b82 */ /* 0x000e240000000800 */
[----:B0-----:R-:W-:-:S13]  /*0090*/  ISETP.GE.AND P0, PT, R8, 0x1, PT ;  /* 0x000000010800780c */ /* 0x001fda0003f06270 */
[----:B------:R-:W-:Y:S05]  /*00a0*/  @!P0 EXIT ;  /* 0x000000000000894d */ /* 0x000fea0003800000 */
[----:B------:R-:W0:Y:S01]  /*00b0*/  LDC.64 R2, c[0x0][0x380] ;  /* 0x0000e000ff027b82 */ /* 0x000e220000000a00 */
[----:B------:R-:W1:Y:S01]  /*00c0*/  LDCU.64 UR4, c[0x0][0x358] ;  /* 0x00006b00ff0477ac */ /* 0x000e620008000a00 */
[----:B------:R-:W2:Y:S01]  /*00d0*/  I2F.U32.RP R6, R8 ;  /* 0x0000000800067306 */ /* 0x000ea20000209000 */
[----:B------:R-:W-:Y:S01]  /*00e0*/  ISETP.NE.U32.AND P1, PT, R8, RZ, PT ;  /* 0x000000ff0800720c */ /* 0x000fe20003f25070 */
[----:B------:R-:W3:Y:S01]  /*00f0*/  LDCU.64 UR6, c[0x0][0x388] ;  /* 0x00007100ff0677ac */ /* 0x000ee20008000a00 */
[----:B------:R-:W4:Y:S01]  /*0100*/  LDCU UR8, c[0x0][0x3b4] ;  /* 0x00007680ff0877ac */ /* 0x000f220008000800 */
[----:B------:R-:W0:Y:S02]  /*0110*/  LDCU.64 UR10, c[0x0][0x388] ;  /* 0x00007100ff0a77ac */ /* 0x000e240008000a00 */
[----:B0-----:R-:W-:-:S06]  /*0120*/  IMAD.WIDE R2, R0, 0x4, R2 ;  /* 0x0000000400027825 */ /* 0x001fcc00078e0202 */
[----:B-1----:R-:W5:Y:S01]  /*0130*/  LDG.E R2, desc[UR4][R2.64] ;  /* 0x0000000402027981 */ /* 0x002f62000c1e1900 */
[----:B--2---:R-:W0:Y:S02]  /*0140*/  MUFU.RCP R6, R6 ;  /* 0x0000000600067308 */ /* 0x004e240000001000 */
[----:B0-----:R-:W-:-:S06]  /*0150*/  VIADD R5, R6, 0xffffffe ;  /* 0x0ffffffe06057836 */ /* 0x001fcc0000000000 */
[----:B------:R-:W0:Y:S02]  /*0160*/  F2I.FTZ.U32.TRUNC.NTZ R5, R5 ;  /* 0x0000000500057305 */ /* 0x000e24000021f000 */
[----:B0-----:R-:W-:Y:S01]  /*0170*/  IMAD.MOV R9, RZ, RZ, -R5 ;  /* 0x000000ffff097224 */ /* 0x001fe200078e0a05 */
[----:B-----5:R-:W-:-:S04]  /*0180*/  SHF.R.U32.HI R7, RZ, 0x10, R2 ;  /* 0x00000010ff077819 */ /* 0x020fc80000011602 */
[----:B------:R-:W-:-:S05]  /*0190*/  LOP3.LUT R7, R7, R2, RZ, 0x3c, !PT ;  /* 0x0000000207077212 */ /* 0x000fca00078e3cff */
[----:B------:R-:W-:-:S05]  /*01a0*/  IMAD R7, R7, -0x7a143595, RZ ;  /* 0x85ebca6b07077824 */ /* 0x000fca00078e02ff */
[----:B------:R-:W-:-:S04]  /*01b0*/  SHF.R.U32.HI R4, RZ, 0xd, R7 ;  /* 0x0000000dff047819 */ /* 0x000fc80000011607 */
[----:B------:R-:W-:Y:S01]  /*01c0*/  LOP3.LUT R4, R4, R7, RZ, 0x3c, !PT ;  /* 0x0000000704047212 */ /* 0x000fe200078e3cff */
[----:B------:R-:W-:-:S04]  /*01d0*/  IMAD.MOV.U32 R7, RZ, RZ, R9 ;  /* 0x000000ffff077224 */ /* 0x000fc800078e0009 */
[----:B------:R-:W-:Y:S02]  /*01e0*/  IMAD R3, R4, -0x3d4d51cb, RZ ;  /* 0xc2b2ae3504037824 */ /* 0x000fe400078e02ff */
[----:B------:R-:W-:Y:S02]  /*01f0*/  IMAD R7, R7, R8, RZ ;  /* 0x0000000807077224 */ /* 0x000fe400078e02ff */
[----:B------:R-:W-:Y:S01]  /*0200*/  IMAD.MOV.U32 R4, RZ, RZ, RZ ;  /* 0x000000ffff047224 */ /* 0x000fe200078e00ff */
[----:B------:R-:W-:-:S03]  /*0210*/  SHF.R.U32.HI R6, RZ, 0x10, R3 ;  /* 0x00000010ff067819 */ /* 0x000fc60000011603 */
[----:B------:R-:W-:Y:S01]  /*0220*/  IMAD.HI.U32 R5, R5, R7, R4 ;  /* 0x0000000705057227 */ /* 0x000fe200078e0004 */
[----:B------:R-:W-:-:S05]  /*0230*/  LOP3.LUT R6, R6, R3, RZ, 0x3c, !PT ;  /* 0x0000000306067212 */ /* 0x000fca00078e3cff */
[----:B------:R-:W-:-:S04]  /*0240*/  IMAD.HI.U32 R5, R5, R6, RZ ;  /* 0x0000000605057227 */ /* 0x000fc800078e00ff */
[----:B------:R-:W-:-:S04]  /*0250*/  IMAD.MOV R5, RZ, RZ, -R5 ;  /* 0x000000ffff057224 */ /* 0x000fc800078e0a05 */
[----:B------:R-:W-:-:S05]  /*0260*/  IMAD R3, R8, R5, R6 ;  /* 0x0000000508037224 */ /* 0x000fca00078e0206 */
[----:B------:R-:W-:-:S13]  /*0270*/  ISETP.GE.U32.AND P0, PT, R3, R8, PT ;  /* 0x000000080300720c */ /* 0x000fda0003f06070 */
[----:B------:R-:W-:-:S05]  /*0280*/  @P0 IMAD.IADD R3, R3, 0x1, -R8 ;  /* 0x0000000103030824 */ /* 0x000fca00078e0a08 */
[----:B------:R-:W-:-:S13]  /*0290*/  ISETP.GE.U32.AND P0, PT, R3, R8, PT ;  /* 0x000000080300720c */ /* 0x000fda0003f06070 */
[----:B------:R-:W-:Y:S01]  /*02a0*/  @P0 IMAD.IADD R3, R3, 0x1, -R8 ;  /* 0x0000000103030824 */ /* 0x000fe200078e0a08 */
[----:B------:R-:W-:-:S05]  /*02b0*/  @!P1 LOP3.LUT R3, RZ, R8, RZ, 0x33, !PT ;  /* 0x00000008ff039212 */ /* 0x000fca00078e33ff */
[----:B------:R-:W-:-:S03]  /*02c0*/  IMAD.WIDE.U32 R4, R3, 0x4, RZ ;  /* 0x0000000403047825 */ /* 0x000fc600078e00ff */
[----:B---3--:R-:W-:-:S04]  /*02d0*/  IADD3 R6, P0, PT, R4, UR6, RZ ;  /* 0x0000000604067c10 */ /* 0x008fc8000ff1e0ff */
[----:B------:R-:W-:-:S05]  /*02e0*/  IADD3.X R7, PT, PT, R5, UR7, RZ, P0, !PT ;  /* 0x0000000705077c10 */ /* 0x000fca00087fe4ff */
[----:B------:R-:W2:Y:S02]  /*02f0*/  LDG.E R6, desc[UR4][R6.64] ;  /* 0x0000000406067981 */ /* 0x000ea4000c1e1900 */
[----:B--2---:R-:W-:-:S13]  /*0300*/  ISETP.NE.AND P0, PT, R6, -0x1, PT ;  /* 0xffffffff0600780c */ /* 0x004fda0003f05270 */
[----:B----4-:R-:W-:Y:S05]  /*0310*/  @!P0 EXIT ;  /* 0x000000000000894d */ /* 0x010fea0003800000 */
[----:B------:R-:W-:Y:S01]  /*0320*/  BSSY.RECONVERGENT B0, `(.L_x_14) ;  /* 0x0000016000007945 */ /* 0x000fe20003800200 */
[----:B------:R-:W-:Y:S01]  /*0330*/  IMAD.MOV.U32 R10, RZ, RZ, R4 ;  /* 0x000000ffff0a7224 */ /* 0x000fe200078e0004 */
[----:B------:R-:W-:Y:S01]  /*0340*/  MOV R11, R5 ;  /* 0x00000005000b7202 */ /* 0x000fe20000000f00 */
[----:B------:R-:W-:-:S07]  /*0350*/  IMAD.MOV.U32 R4, RZ, RZ, RZ ;  /* 0x000000ffff047224 */ /* 0x000fce00078e00ff */
.L_x_16:
[----:B------:R-:W-:-:S13]  /*0360*/  ISETP.NE.AND P0, PT, R6, R2, PT ;  /* 0x000000020600720c */ /* 0x000fda0003f05270 */
[----:B------:R-:W-:Y:S05]  /*0370*/  @!P0 BRA `(.L_x_15) ;  /* 0x0000000000408947 */ /* 0x000fea0003800000 */
[----:B------:R-:W-:Y:S02]  /*0380*/  VIADD R8, R4, 0x1 ;  /* 0x0000000104087836 */ /* 0x000fe40000000000 */
[----:B------:R-:W-:-:S03]  /*0390*/  VIADD R3, R3, 0x1 ;  /* 0x0000000103037836 */ /* 0x000fc60000000000 */
[----:B------:R-:W-:Y:S02]  /*03a0*/  ISETP.NE.AND P1, PT, R8, UR8, PT ;  /* 0x0000000808007c0c */ /* 0x000fe4000bf25270 */
[----:B------:R-:W-:-:S04]  /*03b0*/  ISETP.NE.AND P0, PT, R3, UR8, PT ;  /* 0x0000000803007c0c */ /* 0x000fc8000bf05270 */
[----:B------:R-:W-:-:S07]  /*03c0*/  SEL R3, R3, RZ, P0 ;  /* 0x000000ff03037207 */ /* 0x000fce0000000000 */
[----:B------:R-:W-:Y:S05]  /*03d0*/  @!P1 EXIT ;  /* 0x000000000000994d */ /* 0x000fea0003800000 */
[----:B------:R-:W-:-:S03]  /*03e0*/  IMAD.WIDE.U32 R4, R3, 0x4, RZ ;  /* 0x0000000403047825 */ /* 0x000fc600078e00ff */
[----:B------:R-:W-:-:S04]  /*03f0*/  IADD3 R6, P0, PT, R4, UR10, RZ ;  /* 0x0000000a04067c10 */ /* 0x000fc8000ff1e0ff */
[----:B------:R-:W-:-:S05]  /*0400*/  IADD3.X R7, PT, PT, R5, UR11, RZ, P0, !PT ;  /* 0x0000000b05077c10 */ /* 0x000fca00087fe4ff */
[----:B------:R-:W2:Y:S01]  /*0410*/  LDG.E R6, desc[UR4][R6.64] ;  /* 0x0000000406067981 */ /* 0x000ea2000c1e1900 */
[----:B------:R-:W-:Y:S01]  /*0420*/  IMAD.MOV.U32 R10, RZ, RZ, R4 ;  /* 0x000000ffff0a7224 */ /* 0x000fe200078e0004 */
[----:B------:R-:W-:Y:S01]  /*0430*/  MOV R11, R5 ;  /* 0x00000005000b7202 */ /* 0x000fe20000000f00 */
[----:B------:R-:W-:Y:S01]  /*0440*/  IMAD.MOV.U32 R4, RZ, RZ, R8 ;  /* 0x000000ffff047224 */ /* 0x000fe200078e0008 */
[----:B--2---:R-:W-:-:S13]  /*0450*/  ISETP.NE.AND P0, PT, R6, -0x1, PT ;  /* 0xffffffff0600780c */ /* 0x004fda0003f05270 */
[----:B------:R-:W-:Y:S05]  /*0460*/  @P0 BRA `(.L_x_16) ;  /* 0xfffffffc00bc0947 */ /* 0x000fea000383ffff */
[----:B------:R-:W-:Y:S05]  /*0470*/  EXIT ;  /* 0x000000000000794d */ /* 0x000fea0003800000 */
.L_x_15:
[----:B------:R-:W-:Y:S05]  /*0480*/  BSYNC.RECONVERGENT B0 ;  /* 0x0000000000007941 */ /* 0x000fea0003800200 */
.L_x_14:
[----:B------:R-:W0:Y:S01]  /*0490*/  S2R R7, SR_LANEID ;  /* 0x0000000000077919 */ /* 0x000e220000000000 */
[----:B------:R-:W-:Y:S01]  /*04a0*/  VOTEU.ANY UR6, UPT, PT ;  /* 0x0000000000067886 */ /* 0x000fe200038e0100 */
[----:B------:R-:W1:Y:S01]  /*04b0*/  LDC.64 R2, c[0x0][0x3a8] ;  /* 0x0000ea00ff027b82 */ /* 0x000e620000000a00 */
[----:B------:R-:W0:Y:S08]  /*04c0*/  FLO.U32 R4, UR6 ;  /* 0x0000000600047d00 */ /* 0x000e3000080e0000 */
[----:B------:R-:W1:Y:S01]  /*04d0*/  POPC R5, UR6 ;  /* 0x0000000600057d09 */ /* 0x000e620008000000 */
[----:B0-----:R-:W-:-:S13]  /*04e0*/  ISETP.EQ.U32.AND P0, PT, R4, R7, PT ;  /* 0x000000070400720c */ /* 0x001fda0003f02070 */
[----:B-1----:R-:W2:Y:S01]  /*04f0*/  @P0 ATOMG.E.ADD.STRONG.GPU PT, R3, desc[UR4][R2.64], R5 ;  /* 0x80000005020309a8 */ /* 0x002ea200081ef104 */
[----:B------:R-:W0:Y:S02]  /*0500*/  S2R R6, SR_LTMASK ;  /* 0x0000000000067919 */ /* 0x000e240000003900 */
[----:B0-----:R-:W-:Y:S01]  /*0510*/  LOP3.LUT R6, R6, UR6, RZ, 0xc0, !PT ;  /* 0x0000000606067c12 */ /* 0x001fe2000f8ec0ff */
[----:B------:R-:W0:Y:S05]  /*0520*/  LDCU UR6, c[0x0][0x3b8] ;  /* 0x00007700ff0677ac */ /* 0x000e2a0008000800 */
[----:B------:R-:W1:Y:S01]  /*0530*/  POPC R6, R6 ;  /* 0x0000000600067309 */ /* 0x000e620000000000 */
[----:B--2---:R-:W1:Y:S02]  /*0540*/  SHFL.IDX PT, R9, R3, R4, 0x1f ;  /* 0x00001f0403097589 */ /* 0x004e6400000e0000 */
[----:B-1----:R-:W-:-:S05]  /*0550*/  IMAD.IADD R9, R9, 0x1, R6 ;  /* 0x0000000109097824 */ /* 0x002fca00078e0206 */
[----:B0-----:R-:W-:-:S13]  /*0560*/  ISETP.GE.AND P0, PT, R9, UR6, PT ;  /* 0x0000000609007c0c */ /* 0x001fda000bf06270 */
[----:B------:R-:W-:Y:S05]  /*0570*/  @P0 EXIT ;  /* 0x000000000000094d */ /* 0x000fea0003800000 */
[----:B------:R-:W0:Y:S01]  /*0580*/  LDC.64 R2, c[0x0][0x398] ;  /* 0x0000e600ff027b82 */ /* 0x000e220000000a00 */
[----:B------:R-:W1:Y:S07]  /*0590*/  LDCU.64 UR6, c[0x0][0x390] ;  /* 0x00007200ff0677ac */ /* 0x000e6e0008000a00 */
[----:B------:R-:W2:Y:S01]  /*05a0*/  LDC.64 R4, c[0x0][0x3a0] ;  /* 0x0000e800ff047b82 */ /* 0x000ea20000000a00 */
[----:B-1----:R-:W-:-:S04]  /*05b0*/  IADD3 R6, P0, PT, R10, UR6, RZ ;  /* 0x000000060a067c10 */ /* 0x002fc8000ff1e0ff */
[----:B------:R-:W-:Y:S01]  /*05c0*/  IADD3.X R7, PT, PT, R11, UR7, RZ, P0, !PT ;  /* 0x000000070b077c10 */ /* 0x000fe200087fe4ff */
[----:B0-----:R-:W-:-:S05]  /*05d0*/  IMAD.WIDE R2, R9, 0x4, R2 ;  /* 0x0000000409027825 */ /* 0x001fca00078e0202 */
[----:B------:R-:W-:Y:S04]  /*05e0*/  STG.E desc[UR4][R2.64], R0 ;  /* 0x0000000002007986 */ /* 0x000fe8000c101904 */
[----:B------:R-:W3:Y:S01]  /*05f0*/  LDG.E R7, desc[UR4][R6.64] ;  /* 0x0000000406077981 */ /* 0x000ee2000c1e1900 */
[----:B--2---:R-:W-:-:S05]  /*0600*/  IMAD.WIDE R4, R9, 0x4, R4 ;  /* 0x0000000409047825 */ /* 0x004fca00078e0204 */
[----:B---3--:R-:W-:Y:S01]  /*0610*/  STG.E desc[UR4][R4.64], R7 ;  /* 0x0000000704007986 */ /* 0x008fe2000c101904 */
[----:B------:R-:W-:Y:S05]  /*0620*/  EXIT ;  /* 0x000000000000794d */ /* 0x000fea0003800000 */
.L_x_17:
        /* <DEDUP_REMOVED lines=13> */
.L_x_129:


//--------------------- .text.hash_join_build_i32 --------------------------
	.section	.text.hash_join_build_i32,"ax",@progbits
	.align	128
        .global         hash_join_build_i32
        .type           hash_join_build_i32,@function
        .size           hash_join_build_i32,(.L_x_130 - hash_join_build_i32)
        .other          hash_join_build_i32,@"STO_CUDA_ENTRY STV_DEFAULT"
hash_join_build_i32:
.text.hash_join_build_i32:
        /* <DEDUP_REMOVED lines=8> */
[----:B------:R-:W0:Y:S08]  /*0080*/  LDC R0, c[0x0][0x3a4] ;  /* 0x0000e900ff007b82 */ /* 0x000e300000000800 */
[----:B------:R-:W1:Y:S01]  /*0090*/  LDC.64 R2, c[0x0][0x380] ;  /* 0x0000e000ff027b82 */ /* 0x000e620000000a00 */
[----:B0-----:R-:W-:-:S13]  /*00a0*/  ISETP.GE.AND P0, PT, R0, 0x1, PT ;  /* 0x000000010000780c */ /* 0x001fda0003f06270 */
[----:B-1----:R-:W-:Y:S05]  /*00b0*/  @!P0 EXIT ;  /* 0x000000000000894d */ /* 0x002fea0003800000 */
[----:B------:R-:W0:Y:S01]  /*00c0*/  LDCU.64 UR4, c[0x0][0x358] ;  /* 0x00006b00ff0477ac */ /* 0x000e220008000a00 */
[C---:B------:R-:W-:Y:S01]  /*00d0*/  IMAD.WIDE R2, R7.reuse, 0x4, R2 ;  /* 0x0000000407027825 */ /* 0x040fe200078e0202 */
[----:B------:R-:W1:Y:S01]  /*00e0*/  I2F.U32.RP R8, R0 ;  /* 0x0000000000087306 */ /* 0x000e620000209000 */
[----:B------:R-:W2:Y:S01]  /*00f0*/  LDC.64 R4, c[0x0][0x388] ;  /* 0x0000e200ff047b82 */ /* 0x000ea20000000a00 */
[----:B------:R-:W-:Y:S01]  /*0100*/  ISETP.NE.U32.AND P1, PT, R0, RZ, PT ;  /* 0x000000ff0000720c */ /* 0x000fe20003f25070 */
[----:B------:R-:W3:Y:S02]  /*0110*/  LDCU UR6, c[0x0][0x3a4] ;  /* 0x00007480ff0677ac */ /* 0x000ee40008000800 */
[----:B0-----:R-:W4:Y:S03]  /*0120*/  LDG.E R3, desc[UR4][R2.64] ;  /* 0x0000000402037981 */ /* 0x001f26000c1e1900 */
[----:B-1----:R-:W0:Y:S01]  /*0130*/  MUFU.RCP R8, R8 ;  /* 0x0000000800087308 */ /* 0x002e220000001000 */
[----:B--2---:R-:W-:-:S06]  /*0140*/  IMAD.WIDE R4, R7, 0x4, R4 ;  /* 0x0000000407047825 */ /* 0x004fcc00078e0204 */
[----:B------:R1:W5:Y:S01]  /*0150*/  LDG.E R4, desc[UR4][R4.64] ;  /* 0x0000000404047981 */ /* 0x000362000c1e1900 */
[----:B------:R-:W-:Y:S01]  /*0160*/  BSSY B0, `(.L_x_18) ;  /* 0x0000027000007945 */ /* 0x000fe20003800000 */
[----:B0-----:R-:W-:-:S06]  /*0170*/  VIADD R7, R8, 0xffffffe ;  /* 0x0ffffffe08077836 */ /* 0x001fcc0000000000 */
[----:B------:R-:W1:Y:S02]  /*0180*/  F2I.FTZ.U32.TRUNC.NTZ R7, R7 ;  /* 0x0000000700077305 */ /* 0x000e64000021f000 */
[----:B-1----:R-:W-:-:S04]  /*0190*/  IMAD.MOV R5, RZ, RZ, -R7 ;  /* 0x000000ffff057224 */ /* 0x002fc800078e0a07 */
[----:B------:R-:W-:Y:S01]  /*01a0*/  IMAD R5, R5, R0, RZ ;  /* 0x0000000005057224 */ /* 0x000fe200078e02ff */
[----:B----4-:R-:W-:-:S04]  /*01b0*/  SHF.R.U32.HI R6, RZ, 0x10, R3 ;  /* 0x00000010ff067819 */ /* 0x010fc80000011603 */
[----:B------:R-:W-:-:S05]  /*01c0*/  LOP3.LUT R6, R6, R3, RZ, 0x3c, !PT ;  /* 0x0000000306067212 */ /* 0x000fca00078e3cff */
[----:B------:R-:W-:-:S05]  /*01d0*/  IMAD R6, R6, -0x7a143595, RZ ;  /* 0x85ebca6b06067824 */ /* 0x000fca00078e02ff */
[----:B------:R-:W-:-:S04]  /*01e0*/  SHF.R.U32.HI R9, RZ, 0xd, R6 ;  /* 0x0000000dff097819 */ /* 0x000fc80000011606 */
[----:B------:R-:W-:Y:S01]  /*01f0*/  LOP3.LUT R9, R9, R6, RZ, 0x3c, !PT ;  /* 0x0000000609097212 */ /* 0x000fe200078e3cff */
[----:B------:R-:W-:-:S04]  /*0200*/  IMAD.MOV.U32 R6, RZ, RZ, RZ ;  /* 0x000000ffff067224 */ /* 0x000fc800078e00ff */
[----:B------:R-:W-:Y:S02]  /*0210*/  IMAD R9, R9, -0x3d4d51cb, RZ ;  /* 0xc2b2ae3509097824 */ /* 0x000fe400078e02ff */
[----:B------:R-:W-:-:S03]  /*0220*/  IMAD.HI.U32 R6, R7, R5, R6 ;  /* 0x0000000507067227 */ /* 0x000fc600078e0006 */
[----:B------:R-:W-:-:S04]  /*0230*/  SHF.R.U32.HI R2, RZ, 0x10, R9 ;  /* 0x00000010ff027819 */ /* 0x000fc80000011609 */
[----:B------:R-:W-:Y:S01]  /*0240*/  LOP3.LUT R9, R2, R9, RZ, 0x3c, !PT ;  /* 0x0000000902097212 */ /* 0x000fe200078e3cff */
[----:B------:R-:W-:-:S04]  /*0250*/  IMAD.MOV.U32 R2, RZ, RZ, -0x1 ;  /* 0xffffffffff027424 */ /* 0x000fc800078e00ff */
[----:B------:R-:W-:-:S05]  /*0260*/  IMAD.HI.U32 R6, R6, R9, RZ ;  /* 0x0000000906067227 */ /* 0x000fca00078e00ff */
[----:B------:R-:W-:-:S05]  /*0270*/  IADD3 R6, PT, PT, -R6, RZ, RZ ;  /* 0x000000ff06067210 */ /* 0x000fca0007ffe1ff */
[----:B------:R-:W-:Y:S02]  /*0280*/  IMAD R5, R0, R6, R9 ;  /* 0x0000000600057224 */ /* 0x000fe400078e0209 */
[----:B------:R-:W0:Y:S03]  /*0290*/  LDC.64 R8, c[0x0][0x390] ;  /* 0x0000e400ff087b82 */ /* 0x000e260000000a00 */
[----:B------:R-:W-:-:S13]  /*02a0*/  ISETP.GE.U32.AND P0, PT, R5, R0, PT ;  /* 0x000000000500720c */ /* 0x000fda0003f06070 */
[----:B------:R-:W-:-:S05]  /*02b0*/  @P0 IMAD.IADD R5, R5, 0x1, -R0 ;  /* 0x0000000105050824 */ /* 0x000fca00078e0a00 */
[----:B------:R-:W-:-:S13]  /*02c0*/  ISETP.GE.U32.AND P0, PT, R5, R0, PT ;  /* 0x000000000500720c */ /* 0x000fda0003f06070 */
[----:B------:R-:W-:Y:S01]  /*02d0*/  @P0 IMAD.IADD R5, R5, 0x1, -R0 ;  /* 0x0000000105050824 */ /* 0x000fe200078e0a00 */
[----:B------:R-:W-:Y:S01]  /*02e0*/  @!P1 LOP3.LUT R5, RZ, R0, RZ, 0x33, !PT ;  /* 0x00000000ff059212 */ /* 0x000fe200078e33ff */
[----:B---3--:R-:W-:-:S07]  /*02f0*/  HFMA2 R0, -RZ, RZ, 0, 0 ;  /* 0x00000000ff007431 */ /* 0x008fce00000001ff */
.L_x_20:
[----:B0-----:R-:W-:Y:S01]  /*0300*/  IMAD.WIDE.U32 R6, R5, 0x4, R8 ;  /* 0x0000000405067825 */ /* 0x001fe200078e0008 */
[----:B------:R-:W-:Y:S05]  /*0310*/  YIELD ;  /* 0x0000000000007946 */ /* 0x000fea0003800000 */
[----:B------:R-:W2:Y:S02]  /*0320*/  ATOMG.E.CAS.STRONG.GPU PT, R6, [R6], R2, R3 ;  /* 0x00000002060673a9 */ /* 0x000ea400001ee103 */
[----:B--2---:R-:W-:-:S13]  /*0330*/  ISETP.NE.AND P0, PT, R6, -0x1, PT ;  /* 0xffffffff0600780c */ /* 0x004fda0003f05270 */
[----:B------:R-:W-:Y:S05]  /*0340*/  @!P0 BRA `(.L_x_19) ;  /* 0x0000000000208947 */ /* 0x000fea0003800000 */
[----:B------:R-:W-:Y:S01]  /*0350*/  IADD3 R0, PT, PT, R0, 0x1, RZ ;  /* 0x0000000100007810 */ /* 0x000fe20007ffe0ff */
[----:B------:R-:W-:Y:S01]  /*0360*/  VIADD R5, R5, 0x1 ;  /* 0x0000000105057836 */ /* 0x000fe20000000000 */
[----:B------:R-:W-:Y:S02]  /*0370*/  ISETP.NE.AND P2, PT, R6, R3, PT ;  /* 0x000000030600720c */ /* 0x000fe40003f45270 */
[----:B------:R-:W-:Y:S02]  /*0380*/  ISETP.GE.AND P1, PT, R0, UR6, PT ;  /* 0x0000000600007c0c */ /* 0x000fe4000bf26270 */
[----:B------:R-:W-:-:S04]  /*0390*/  ISETP.NE.AND P0, PT, R5, UR6, PT ;  /* 0x0000000605007c0c */ /* 0x000fc8000bf05270 */
[----:B------:R-:W-:-:S07]  /*03a0*/  SEL R5, R5, RZ, P0 ;  /* 0x000000ff05057207 */ /* 0x000fce0000000000 */
[----:B------:R-:W-:Y:S05]  /*03b0*/  @!P1 BRA P2, `(.L_x_20) ;  /* 0xfffffffc00d09947 */ /* 0x000fea000103ffff */
[----:B------:R-:W-:Y:S05]  /*03c0*/  EXIT ;  /* 0x000000000000794d */ /* 0x000fea0003800000 */
.L_x_19:
[----:B------:R-:W-:Y:S05]  /*03d0*/  BSYNC B0 ;  /* 0x0000000000007941 */ /* 0x000fea0003800000 */
.L_x_18:
[----:B------:R-:W0:Y:S02]  /*03e0*/  LDC.64 R2, c[0x0][0x398] ;  /* 0x0000e600ff027b82 */ /* 0x000e240000000a00 */
[----:B0-----:R-:W-:-:S05]  /*03f0*/  IMAD.WIDE.U32 R2, R5, 0x4, R2 ;  /* 0x0000000405027825 */ /* 0x001fca00078e0002 */
[----:B-----5:R-:W-:Y:S01]  /*0400*/  STG.E desc[UR4][R2.64], R4 ;  /* 0x0000000402007986 */ /* 0x020fe2000c101904 */
[----:B------:R-:W-:Y:S05]  /*0410*/  EXIT ;  /* 0x000000000000794d */ /* 0x000fea0003800000 */
.L_x_21:
        /* <DEDUP_REMOVED lines=14> */
.L_x_130:


//--------------------- .text.sorted_group_by_sum_i32 --------------------------
	.section	.text.sorted_group_by_sum_i32,"ax",@progbits
	.align	128
        .global         sorted_group_by_sum_i32
        .type           sorted_group_by_sum_i32,@function
        .size           sorted_group_by_sum_i32,(.L_x_131 - sorted_group_by_sum_i32)
        .other          sorted_group_by_sum_i32,@"STO_CUDA_ENTRY STV_DEFAULT"
sorted_group_by_sum_i32:
.text.sorted_group_by_sum_i32:
        /* <DEDUP_REMOVED lines=8> */
[----:B------:R-:W0:Y:S01]  /*0080*/  LDC.64 R2, c[0x0][0x388] ;  /* 0x0000e200ff027b82 */ /* 0x000e220000000a00 */
[----:B------:R-:W1:Y:S07]  /*0090*/  LDCU.64 UR4, c[0x0][0x358] ;  /* 0x00006b00ff0477ac */ /* 0x000e6e0008000a00 */
[----:B------:R-:W2:Y:S01]  /*00a0*/  LDC.64 R4, c[0x0][0x380] ;  /* 0x0000e000ff047b82 */ /* 0x000ea20000000a00 */
[----:B0-----:R-:W-:-:S06]  /*00b0*/  IMAD.WIDE R2, R13, 0x8, R2 ;  /* 0x000000080d027825 */ /* 0x001fcc00078e0202 */
[----:B-1----:R-:W5:Y:S01]  /*00c0*/  LDG.E.64 R2, desc[UR4][R2.64] ;  /* 0x0000000402027981 */ /* 0x002f62000c1e1b00 */
[----:B--2---:R-:W-:-:S05]  /*00d0*/  IMAD.WIDE R4, R13, 0x4, R4 ;  /* 0x000000040d047825 */ /* 0x004fca00078e0204 */
[----:B------:R0:W5:Y:S01]  /*00e0*/  LDG.E R0, desc[UR4][R4.64] ;  /* 0x0000000404007981 */ /* 0x000162000c1e1900 */
[----:B------:R-:W-:Y:S01]  /*00f0*/  ISETP.NE.AND P0, PT, R13, RZ, PT ;  /* 0x000000ff0d00720c */ /* 0x000fe20003f05270 */
[----:B------:R-:W-:-:S12]  /*0100*/  BSSY.RECONVERGENT B0, `(.L_x_22) ;  /* 0x0000005000007945 */ /* 0x000fd80003800200 */
[----:B0-----:R-:W-:Y:S05]  /*0110*/  @!P0 BRA `(.L_x_23) ;  /* 0x00000000000c8947 */ /* 0x001fea0003800000 */
[----:B------:R-:W2:Y:S02]  /*0120*/  LDG.E R5, desc[UR4][R4.64+-0x4] ;  /* 0xfffffc0404057981 */ /* 0x000ea4000c1e1900 */
[----:B--2--5:R-:W-:-:S13]  /*0130*/  ISETP.NE.AND P0, PT, R5, R0, PT ;  /* 0x000000000500720c */ /* 0x024fda0003f05270 */
[----:B------:R-:W-:Y:S05]  /*0140*/  @!P0 EXIT ;  /* 0x000000000000894d */ /* 0x000fea0003800000 */
.L_x_23:
[----:B------:R-:W-:Y:S05]  /*0150*/  BSYNC.RECONVERGENT B0 ;  /* 0x0000000000007941 */ /* 0x000fea0003800200 */
.L_x_22:
[----:B------:R-:W-:Y:S01]  /*0160*/  VIADD R5, R13, 0x1 ;  /* 0x000000010d057836 */ /* 0x000fe20000000000 */
[----:B------:R-:W0:Y:S01]  /*0170*/  LDCU UR7, c[0x0][0x3b0] ;  /* 0x00007600ff0777ac */ /* 0x000e220008000800 */
[----:B------:R-:W-:Y:S01]  /*0180*/  BSSY.RECONVERGENT B0, `(.L_x_24) ;  /* 0x0000013000007945 */ /* 0x000fe20003800200 */
[----:B------:R-:W-:Y:S02]  /*0190*/  HFMA2 R4, -RZ, RZ, 0, 5.9604644775390625e-08 ;  /* 0x00000001ff047431 */ /* 0x000fe400000001ff */
[----:B------:R-:W-:-:S13]  /*01a0*/  ISETP.GE.AND P0, PT, R5, UR6, PT ;  /* 0x0000000605007c0c */ /* 0x000fda000bf06270 */
[----:B------:R-:W-:Y:S05]  /*01b0*/  @P0 BRA `(.L_x_25) ;  /* 0x00000000003c0947 */ /* 0x000fea0003800000 */
[----:B------:R-:W1:Y:S01]  /*01c0*/  LDC.64 R8, c[0x0][0x380] ;  /* 0x0000e000ff087b82 */ /* 0x000e620000000a00 */
[----:B------:R-:W-:-:S07]  /*01d0*/  IMAD.MOV.U32 R4, RZ, RZ, 0x1 ;  /* 0x00000001ff047424 */ /* 0x000fce00078e00ff */
[----:B------:R-:W2:Y:S02]  /*01e0*/  LDC.64 R10, c[0x0][0x388] ;  /* 0x0000e200ff0a7b82 */ /* 0x000ea40000000a00 */
.L_x_26:
[----:B-1----:R-:W-:-:S06]  /*01f0*/  IMAD.WIDE R6, R5, 0x4, R8 ;  /* 0x0000000405067825 */ /* 0x002fcc00078e0208 */
[----:B------:R-:W3:Y:S02]  /*0200*/  LDG.E R7, desc[UR4][R6.64] ;  /* 0x0000000406077981 */ /* 0x000ee4000c1e1900 */
[----:B---3-5:R-:W-:-:S13]  /*0210*/  ISETP.NE.AND P0, PT, R7, R0, PT ;  /* 0x000000000700720c */ /* 0x028fda0003f05270 */
[----:B------:R-:W-:Y:S05]  /*0220*/  @P0 BRA `(.L_x_25) ;  /* 0x0000000000200947 */ /* 0x000fea0003800000 */
[----:B--2---:R-:W-:-:S06]  /*0230*/  IMAD.WIDE R6, R5, 0x8, R10 ;  /* 0x0000000805067825 */ /* 0x004fcc00078e020a */
[----:B------:R-:W2:Y:S01]  /*0240*/  LDG.E.64 R6, desc[UR4][R6.64] ;  /* 0x0000000406067981 */ /* 0x000ea2000c1e1b00 */
[----:B------:R-:W-:-:S05]  /*0250*/  IADD3 R4, PT, PT, R4, 0x1, RZ ;  /* 0x0000000104047810 */ /* 0x000fca0007ffe0ff */
[----:B------:R-:W-:-:S05]  /*0260*/  IMAD.IADD R5, R13, 0x1, R4 ;  /* 0x000000010d057824 */ /* 0x000fca00078e0204 */
[----:B0-----:R-:W-:Y:S02]  /*0270*/  ISETP.GE.AND P0, PT, R5, UR7, PT ;  /* 0x0000000705007c0c */ /* 0x001fe4000bf06270 */
[----:B--2---:R-:W-:-:S04]  /*0280*/  IADD3 R2, P1, PT, R6, R2, RZ ;  /* 0x0000000206027210 */ /* 0x004fc80007f3e0ff */
[----:B------:R-:W-:-:S07]  /*0290*/  IADD3.X R3, PT, PT, R7, R3, RZ, P1, !PT ;  /* 0x0000000307037210 */ /* 0x000fce0000ffe4ff */
[----:B------:R-:W-:Y:S05]  /*02a0*/  @!P0 BRA `(.L_x_26) ;  /* 0xfffffffc00d08947 */ /* 0x000fea000383ffff */
.L_x_25:
[----:B0-----:R-:W-:Y:S05]  /*02b0*/  BSYNC.RECONVERGENT B0 ;  /* 0x0000000000007941 */ /* 0x001fea0003800200 */
.L_x_24:
[----:B------:R-:W0:Y:S01]  /*02c0*/  S2R R5, SR_LANEID ;  /* 0x0000000000057919 */ /* 0x000e220000000000 */
[----:B------:R-:W-:Y:S01]  /*02d0*/  VOTEU.ANY UR6, UPT, PT ;  /* 0x0000000000067886 */ /* 0x000fe200038e0100 */
[----:B------:R-:W1:Y:S01]  /*02e0*/  LDC.64 R6, c[0x0][0x3a8] ;  /* 0x0000ea00ff067b82 */ /* 0x000e620000000a00 */
[----:B------:R-:W0:Y:S01]  /*02f0*/  FLO.U32 R14, UR6 ;  /* 0x00000006000e7d00 */ /* 0x000e2200080e0000 */
[----:B--2---:R-:W2:Y:S06]  /*0300*/  S2R R10, SR_LTMASK ;  /* 0x00000000000a7919 */ /* 0x004eac0000003900 */
[----:B------:R-:W3:Y:S01]  /*0310*/  LDC.64 R8, c[0x0][0x390] ;  /* 0x0000e400ff087b82 */ /* 0x000ee20000000a00 */
[----:B------:R-:W1:Y:S07]  /*0320*/  POPC R15, UR6 ;  /* 0x00000006000f7d09 */ /* 0x000e6e0008000000 */
[----:B------:R-:W4:Y:S01]  /*0330*/  LDC.64 R12, c[0x0][0x3a0] ;  /* 0x0000e800ff0c7b82 */ /* 0x000f220000000a00 */
[----:B0-----:R-:W-:-:S13]  /*0340*/  ISETP.EQ.U32.AND P0, PT, R14, R5, PT ;  /* 0x000000050e00720c */ /* 0x001fda0003f02070 */
[----:B-1----:R-:W3:Y:S01]  /*0350*/  @P0 ATOMG.E.ADD.STRONG.GPU PT, R15, desc[UR4][R6.64], R15 ;  /* 0x8000000f060f09a8 */ /* 0x002ee200081ef104 */
[----:B--2---:R-:W-:Y:S02]  /*0360*/  LOP3.LUT R16, R10, UR6, RZ, 0xc0, !PT ;  /* 0x000000060a107c12 */ /* 0x004fe4000f8ec0ff */
[----:B------:R-:W0:Y:S04]  /*0370*/  LDC.64 R10, c[0x0][0x398] ;  /* 0x0000e600ff0a7b82 */ /* 0x000e280000000a00 */
[----:B------:R-:W1:Y:S01]  /*0380*/  POPC R16, R16 ;  /* 0x0000001000107309 */ /* 0x000e620000000000 */
[----:B---3--:R-:W1:Y:S02]  /*0390*/  SHFL.IDX PT, R5, R15, R14, 0x1f ;  /* 0x00001f0e0f057589 */ /* 0x008e6400000e0000 */
[----:B-1----:R-:W-:-:S04]  /*03a0*/  IMAD.IADD R5, R5, 0x1, R16 ;  /* 0x0000000105057824 */ /* 0x002fc800078e0210 */
[----:B------:R-:W-:-:S04]  /*03b0*/  IMAD.WIDE R8, R5, 0x4, R8 ;  /* 0x0000000405087825 */ /* 0x000fc800078e0208 */
[C---:B0-----:R-:W-:Y:S01]  /*03c0*/  IMAD.WIDE R10, R5.reuse, 0x8, R10 ;  /* 0x00000008050a7825 */ /* 0x041fe200078e020a */
[----:B-----5:R-:W-:Y:S03]  /*03d0*/  STG.E desc[UR4][R8.64], R0 ;  /* 0x0000000008007986 */ /* 0x020fe6000c101904 */
[----:B----4-:R-:W-:Y:S01]  /*03e0*/  IMAD.WIDE R6, R5, 0x4, R12 ;  /* 0x0000000405067825 */ /* 0x010fe200078e020c */
[----:B------:R-:W-:Y:S04]  /*03f0*/  STG.E.64 desc[UR4][R10.64], R2 ;  /* 0x000000020a007986 */ /* 0x000fe8000c101b04 */
[----:B------:R-:W-:Y:S01]  /*0400*/  STG.E desc[UR4][R6.64], R4 ;  /* 0x0000000406007986 */ /* 0x000fe2000c101904 */
[----:B------:R-:W-:Y:S05]  /*0410*/  EXIT ;  /* 0x000000000000794d */ /* 0x000fea0003800000 */
.L_x_27:
        /* <DEDUP_REMOVED lines=14> */
.L_x_131:


//--------------------- .text.radix_sort_pass_i32 --------------------------
	.section	.text.radix_sort_pass_i32,"ax",@progbits
	.align	128
        .global         radix_sort_pass_i32
        .type           radix_sort_pass_i32,@function
        .size           radix_sort_pass_i32,(.L_x_132 - radix_sort_pass_i32)
        .other          radix_sort_pass_i32,@"STO_CUDA_ENTRY STV_DEFAULT"
radix_sort_pass_i32:
.text.radix_sort_pass_i32:
[----:B------:R-:W-:Y:S01]  /*0000*/  LDC R1, c[0x0][0x37c] ;  /* 0x0000df00ff017b82 */ /* 0x000fe20000000800 */
[----:B------:R-:W0:Y:S07]  /*0010*/  S2R R7, SR_TID.X ;  /* 0x0000000000077919 */ /* 0x000e2e0000002100 */
[----:B------:R-:W1:Y:S01]  /*0020*/  S2UR UR4, SR_CTAID.X ;  /* 0x00000000000479c3 */ /* 0x000e620000002500 */
[----:B------:R-:W1:Y:S01]  /*0030*/  LDCU UR6, c[0x0][0x360] ;  /* 0x00006c00ff0677ac */ /* 0x000e620008000800 */
[----:B------:R-:W-:Y:S01]  /*0040*/  BSSY.RECONVERGENT B0, `(.L_x_28) ;  /* 0x000001a000007945 */ /* 0x000fe20003800200 */
[----:B------:R-:W2:Y:S05]  /*0050*/  LDCU UR10, c[0x0][0x3b0] ;  /* 0x00007600ff0a77ac */ /* 0x000eaa0008000800 */
[----:B------:R-:W3:Y:S01]  /*0060*/  S2UR UR7, SR_CgaCtaId ;  /* 0x00000000000779c3 */ /* 0x000ee20000008800 */
[----:B------:R-:W-:Y:S01]  /*0070*/  UMOV UR5, 0x400 ;  /* 0x0000040000057882 */ /* 0x000fe20000000000 */
[----:B------:R-:W4:Y:S06]  /*0080*/  LDCU.64 UR8, c[0x0][0x358] ;  /* 0x00006b00ff0877ac */ /* 0x000f2c0008000a00 */
[----:B------:R-:W5:Y:S01]  /*0090*/  LDC.64 R2, c[0x0][0x380] ;  /* 0x0000e000ff027b82 */ /* 0x000f620000000a00 */
[----:B-1----:R-:W-:-:S02]  /*00a0*/  UIMAD UR4, UR4, UR6, URZ ;  /* 0x00000006040472a4 */ /* 0x002fc4000f8e02ff */
[----:B------:R-:W-:-:S04]  /*00b0*/  UIADD3 UR6, UPT, UPT, UR5, 0x400, URZ ;  /* 0x0000040005067890 */ /* 0x000fc8000fffe0ff */
[C---:B0-----:R-:W-:Y:S01]  /*00c0*/  VIADD R0, R7.reuse, UR4 ;  /* 0x0000000407007c36 */ /* 0x041fe20008000000 */
[----:B------:R-:W-:Y:S01]  /*00d0*/  ISETP.GT.U32.AND P1, PT, R7, 0xff, PT ;  /* 0x000000ff0700780c */ /* 0x000fe20003f24070 */
[----:B---3--:R-:W-:Y:S02]  /*00e0*/  ULEA UR5, UR7, UR5, 0x18 ;  /* 0x0000000507057291 */ /* 0x008fe4000f8ec0ff */
[----:B------:R-:W-:Y:S01]  /*00f0*/  ULEA UR6, UR7, UR6, 0x18 ;  /* 0x0000000607067291 */ /* 0x000fe2000f8ec0ff */
[----:B--2---:R-:W-:-:S03]  /*0100*/  ISETP.GE.AND P0, PT, R0, UR10, PT ;  /* 0x0000000a00007c0c */ /* 0x004fc6000bf06270 */
[C---:B------:R-:W-:Y:S01]  /*0110*/  LEA R4, R7.reuse, UR5, 0x2 ;  /* 0x0000000507047c11 */ /* 0x040fe2000f8e10ff */
[----:B-----5:R-:W-:Y:S01]  /*0120*/  IMAD.WIDE R2, R0, 0x4, R2 ;  /* 0x0000000400027825 */ /* 0x020fe200078e0202 */
[----:B------:R-:W-:-:S04]  /*0130*/  LEA R5, R7, UR6, 0x2 ;  /* 0x0000000607057c11 */ /* 0x000fc8000f8e10ff */
[----:B------:R0:W-:Y:S04]  /*0140*/  @!P1 STS [R4], RZ ;  /* 0x000000ff04009388 */ /* 0x0001e80000000800 */
[----:B------:R0:W-:Y:S01]  /*0150*/  @!P1 STS [R5], RZ ;  /* 0x000000ff05009388 */ /* 0x0001e20000000800 */
[----:B------:R-:W-:Y:S06]  /*0160*/  BAR.SYNC.DEFER_BLOCKING 0x0 ;  /* 0x0000000000007b1d */ /* 0x000fec0000010000 */
[----:B----4-:R-:W-:Y:S05]  /*0170*/  @P0 BRA `(.L_x_29) ;  /* 0x0000000000180947 */ /* 0x010fea0003800000 */
[----:B------:R-:W2:Y:S01]  /*0180*/  LDG.E R6, desc[UR8][R2.64] ;  /* 0x0000000802067981 */ /* 0x000ea2000c1e1900 */
[----:B------:R-:W2:Y:S02]  /*0190*/  LDCU UR7, c[0x0][0x3b4] ;  /* 0x00007680ff0777ac */ /* 0x000ea40008000800 */
[----:B--2---:R-:W-:-:S05]  /*01a0*/  SHF.R.U32.HI R6, RZ, UR7, R6 ;  /* 0x00000007ff067c19 */ /* 0x004fca0008011606 */
[----:B------:R-:W-:-:S05]  /*01b0*/  IMAD.SHL.U32 R6, R6, 0x4, RZ ;  /* 0x0000000406067824 */ /* 0x000fca00078e00ff */
[----:B------:R-:W-:-:S05]  /*01c0*/  LOP3.LUT R6, R6, 0x3fc, RZ, 0xc0, !PT ;  /* 0x000003fc06067812 */ /* 0x000fca00078ec0ff */
[----:B------:R1:W-:Y:S02]  /*01d0*/  ATOMS.POPC.INC.32 RZ, [R6+UR5] ;  /* 0x0000000006ff7f8c */ /* 0x0003e4000d800005 */
.L_x_29:
[----:B------:R-:W-:Y:S05]  /*01e0*/  BSYNC.RECONVERGENT B0 ;  /* 0x0000000000007941 */ /* 0x000fea0003800200 */
.L_x_28:
[----:B------:R-:W-:Y:S01]  /*01f0*/  BAR.SYNC.DEFER_BLOCKING 0x0 ;  /* 0x0000000000007b1d */ /* 0x000fe20000010000 */
[----:B------:R-:W-:-:S05]  /*0200*/  ISETP.NE.AND P2, PT, R7, RZ, PT ;  /* 0x000000ff0700720c */ /* 0x000fca0003f45270 */
[----:B------:R-:W-:Y:S01]  /*0210*/  BSSY.RECONVERGENT B0, `(.L_x_30) ;  /* 0x000006a000007945 */ /* 0x000fe20003800200 */
[----:B0-----:R-:W0:Y:S04]  /*0220*/  @!P1 LDS R4, [R4] ;  /* 0x0000000004049984 */ /* 0x001e280000000800 */
[----:B0-----:R0:W-:Y:S01]  /*0230*/  @!P1 STS [R5], R4 ;  /* 0x0000000405009388 */ /* 0x0011e20000000800 */
[----:B------:R-:W-:Y:S06]  /*0240*/  BAR.SYNC.DEFER_BLOCKING 0x0 ;  /* 0x0000000000007b1d */ /* 0x000fec0000010000 */
[----:B------:R-:W-:Y:S05]  /*0250*/  @P2 BRA `(.L_x_31) ;  /* 0x0000000400942947 */ /* 0x000fea0003800000 */
[----:B------:R-:W-:Y:S02]  /*0260*/  HFMA2 R19, -RZ, RZ, 0, 0 ;  /* 0x00000000ff137431 */ /* 0x000fe400000001ff */
[----:B0-----:R-:W-:-:S07]  /*0270*/  IMAD.MOV.U32 R4, RZ, RZ, 0x40 ;  /* 0x00000040ff047424 */ /* 0x001fce00078e00ff */
.L_x_32:
[----:B------:R-:W0:Y:S04]  /*0280*/  LDS R12, [R4+UR6+-0x40] ;  /* 0xffffc006040c7984 */ /* 0x000e280008000800 */
[----:B------:R-:W2:Y:S04]  /*0290*/  LDS R14, [R4+UR6+-0x3c] ;  /* 0xffffc406040e7984 */ /* 0x000ea80008000800 */
[----:B------:R-:W3:Y:S04]  /*02a0*/  LDS R16, [R4+UR6+-0x38] ;  /* 0xffffc80604107984 */ /* 0x000ee80008000800 */
[----:B------:R-:W4:Y:S04]  /*02b0*/  LDS R28, [R4+UR6+-0x34] ;  /* 0xffffcc06041c7984 */ /* 0x000f280008000800 */
[----:B------:R-:W5:Y:S04]  /*02c0*/  LDS R5, [R4+UR6+-0x30] ;  /* 0xffffd00604057984 */ /* 0x000f680008000800 */
[----:B------:R-:W5:Y:S04]  /*02d0*/  LDS R29, [R4+UR6+-0x2c] ;  /* 0xffffd406041d7984 */ /* 0x000f680008000800 */
[----:B------:R-:W5:Y:S04]  /*02e0*/  LDS R20, [R4+UR6+-0x28] ;  /* 0xffffd80604147984 */ /* 0x000f680008000800 */
[----:B------:R-:W5:Y:S04]  /*02f0*/  LDS R7, [R4+UR6+-0x24] ;  /* 0xffffdc0604077984 */ /* 0x000f680008000800 */
[----:B-1----:R-:W1:Y:S04]  /*0300*/  LDS R6, [R4+UR6+-0x20] ;  /* 0xffffe00604067984 */ /* 0x002e680008000800 */
[----:B------:R-:W1:Y:S01]  /*0310*/  LDS R8, [R4+UR6+-0x1c] ;  /* 0xffffe40604087984 */ /* 0x000e620008000800 */
[----:B0-----:R-:W-:-:S03]  /*0320*/  IMAD.IADD R23, R12, 0x1, R19 ;  /* 0x000000010c177824 */ /* 0x001fc600078e0213 */
[----:B------:R-:W0:Y:S02]  /*0330*/  LDS R10, [R4+UR6+-0x18] ;  /* 0xffffe806040a7984 */ /* 0x000e240008000800 */
[----:B--2---:R-:W-:Y:S02]  /*0340*/  IADD3 R25, PT, PT, R23, R14, RZ ;  /* 0x0000000e17197210 */ /* 0x004fe40007ffe0ff */
[----:B------:R-:W2:Y:S03]  /*0350*/  LDS R12, [R4+UR6+-0x14] ;  /* 0xffffec06040c7984 */ /* 0x000ea60008000800 */
[----:B---3--:R-:W-:Y:S01]  /*0360*/  IMAD.IADD R27, R25, 0x1, R16 ;  /* 0x00000001191b7824 */ /* 0x008fe200078e0210 */
[----:B------:R-:W3:Y:S03]  /*0370*/  LDS R14, [R4+UR6+-0x10] ;  /* 0xfffff006040e7984 */ /* 0x000ee60008000800 */
[----:B----4-:R-:W-:Y:S01]  /*0380*/  IMAD.IADD R28, R27, 0x1, R28 ;  /* 0x000000011b1c7824 */ /* 0x010fe200078e021c */
[----:B------:R-:W4:Y:S04]  /*0390*/  LDS R16, [R4+UR6+-0xc] ;  /* 0xfffff40604107984 */ /* 0x000f280008000800 */
[----:B-----5:R-:W-:Y:S01]  /*03a0*/  IADD3 R26, PT, PT, R28, R5, RZ ;  /* 0x000000051c1a7210 */ /* 0x020fe20007ffe0ff */
[----:B------:R-:W5:Y:S04]  /*03b0*/  LDS R18, [R4+UR6+-0x8] ;  /* 0xfffff80604127984 */ /* 0x000f680008000800 */
[----:B------:R-:W-:Y:S01]  /*03c0*/  IMAD.IADD R29, R26, 0x1, R29 ;  /* 0x000000011a1d7824 */ /* 0x000fe200078e021d */
[----:B------:R-:W5:Y:S03]  /*03d0*/  LDS R22, [R4+UR6+-0x4] ;  /* 0xfffffc0604167984 */ /* 0x000f660008000800 */
[----:B------:R-:W-:Y:S01]  /*03e0*/  IMAD.IADD R21, R29, 0x1, R20 ;  /* 0x000000011d157824 */ /* 0x000fe200078e0214 */
[----:B------:R-:W5:Y:S04]  /*03f0*/  LDS R24, [R4+UR6] ;  /* 0x0000000604187984 */ /* 0x000f680008000800 */
[----:B------:R-:W-:Y:S01]  /*0400*/  IADD3 R5, PT, PT, R21, R7, RZ ;  /* 0x0000000715057210 */ /* 0x000fe20007ffe0ff */
[----:B------:R-:W5:Y:S04]  /*0410*/  LDS R20, [R4+UR6+0x4] ;  /* 0x0000040604147984 */ /* 0x000f680008000800 */
[----:B-1----:R-:W-:Y:S01]  /*0420*/  IMAD.IADD R7, R5, 0x1, R6 ;  /* 0x0000000105077824 */ /* 0x002fe200078e0206 */
[----:B------:R5:W-:Y:S03]  /*0430*/  STS [R4+UR6+-0x40], R19 ;  /* 0xffffc01304007988 */ /* 0x000be60008000806 */
[----:B------:R-:W-:Y:S01]  /*0440*/  IMAD.IADD R9, R7, 0x1, R8 ;  /* 0x0000000107097824 */ /* 0x000fe200078e0208 */
[----:B------:R-:W1:Y:S04]  /*0450*/  LDS R6, [R4+UR6+0x8] ;  /* 0x0000080604067984 */ /* 0x000e680008000800 */
[----:B0-----:R-:W-:Y:S01]  /*0460*/  IADD3 R11, PT, PT, R9, R10, RZ ;  /* 0x0000000a090b7210 */ /* 0x001fe20007ffe0ff */
[----:B------:R-:W0:Y:S04]  /*0470*/  LDS R8, [R4+UR6+0xc] ;  /* 0x00000c0604087984 */ /* 0x000e280008000800 */
[----:B--2---:R-:W-:Y:S01]  /*0480*/  IMAD.IADD R13, R11, 0x1, R12 ;  /* 0x000000010b0d7824 */ /* 0x004fe200078e020c */
[----:B------:R-:W2:Y:S03]  /*0490*/  LDS R10, [R4+UR6+0x10] ;  /* 0x00001006040a7984 */ /* 0x000ea60008000800 */
[----:B---3--:R-:W-:Y:S01]  /*04a0*/  IMAD.IADD R15, R13, 0x1, R14 ;  /* 0x000000010d0f7824 */ /* 0x008fe200078e020e */
[----:B------:R-:W3:Y:S04]  /*04b0*/  LDS R12, [R4+UR6+0x14] ;  /* 0x00001406040c7984 */ /* 0x000ee80008000800 */
[----:B----4-:R-:W-:Y:S01]  /*04c0*/  IADD3 R17, PT, PT, R15, R16, RZ ;  /* 0x000000100f117210 */ /* 0x010fe20007ffe0ff */
[----:B------:R-:W4:Y:S04]  /*04d0*/  LDS R14, [R4+UR6+0x18] ;  /* 0x00001806040e7984 */ /* 0x000f280008000800 */
[----:B-----5:R-:W-:Y:S01]  /*04e0*/  IMAD.IADD R19, R17, 0x1, R18 ;  /* 0x0000000111137824 */ /* 0x020fe200078e0212 */
[----:B------:R5:W-:Y:S04]  /*04f0*/  STS [R4+UR6+-0x3c], R23 ;  /* 0xffffc41704007988 */ /* 0x000be80008000806 */
[----:B------:R-:W4:Y:S04]  /*0500*/  LDS R16, [R4+UR6+0x1c] ;  /* 0x00001c0604107984 */ /* 0x000f280008000800 */
[----:B------:R1:W-:Y:S01]  /*0510*/  STS [R4+UR6+-0x38], R25 ;  /* 0xffffc81904007988 */ /* 0x0003e20008000806 */
[----:B-----5:R-:W-:-:S03]  /*0520*/  IMAD.IADD R23, R19, 0x1, R22 ;  /* 0x0000000113177824 */ /* 0x020fc600078e0216 */
[----:B------:R-:W5:Y:S04]  /*0530*/  LDS R18, [R4+UR6+0x20] ;  /* 0x0000200604127984 */ /* 0x000f680008000800 */
[----:B------:R0:W-:Y:S01]  /*0540*/  STS [R4+UR6+-0x34], R27 ;  /* 0xffffcc1b04007988 */ /* 0x0001e20008000806 */
[----:B-1----:R-:W-:-:S03]  /*0550*/  IADD3 R25, PT, PT, R23, R24, RZ ;  /* 0x0000001817197210 */ /* 0x002fc60007ffe0ff */
[----:B------:R-:W1:Y:S04]  /*0560*/  LDS R22, [R4+UR6+0x24] ;  /* 0x0000240604167984 */ /* 0x000e680008000800 */
[----:B------:R2:W-:Y:S01]  /*0570*/  STS [R4+UR6+-0x30], R28 ;  /* 0xffffd01c04007988 */ /* 0x0005e20008000806 */
[----:B0-----:R-:W-:-:S03]  /*0580*/  IMAD.IADD R27, R25, 0x1, R20 ;  /* 0x00000001191b7824 */ /* 0x001fc600078e0214 */
[----:B------:R-:W0:Y:S04]  /*0590*/  LDS R24, [R4+UR6+0x28] ;  /* 0x0000280604187984 */ /* 0x000e280008000800 */
[----:B------:R3:W-:Y:S01]  /*05a0*/  STS [R4+UR6+-0x2c], R26 ;  /* 0xffffd41a04007988 */ /* 0x0007e20008000806 */
[----:B--2---:R-:W-:-:S03]  /*05b0*/  IMAD.IADD R28, R27, 0x1, R6 ;  /* 0x000000011b1c7824 */ /* 0x004fc600078e0206 */
[----:B------:R-:W2:Y:S04]  /*05c0*/  LDS R20, [R4+UR6+0x2c] ;  /* 0x00002c0604147984 */ /* 0x000ea80008000800 */
[----:B------:R4:W-:Y:S01]  /*05d0*/  STS [R4+UR6+-0x28], R29 ;  /* 0xffffd81d04007988 */ /* 0x0009e20008000806 */
[----:B---3--:R-:W-:-:S03]  /*05e0*/  IADD3 R26, PT, PT, R28, R8, RZ ;  /* 0x000000081c1a7210 */ /* 0x008fc60007ffe0ff */
[----:B------:R-:W3:Y:S04]  /*05f0*/  LDS R6, [R4+UR6+0x30] ;  /* 0x0000300604067984 */ /* 0x000ee80008000800 */
[----:B------:R5:W-:Y:S01]  /*0600*/  STS [R4+UR6+-0x24], R21 ;  /* 0xffffdc1504007988 */ /* 0x000be20008000806 */
[----:B----4-:R-:W-:-:S03]  /*0610*/  IMAD.IADD R29, R26, 0x1, R10 ;  /* 0x000000011a1d7824 */ /* 0x010fc600078e020a */
[----:B------:R-:W4:Y:S04]  /*0620*/  LDS R8, [R4+UR6+0x34] ;  /* 0x0000340604087984 */ /* 0x000f280008000800 */
[----:B------:R-:W4:Y:S01]  /*0630*/  LDS R10, [R4+UR6+0x38] ;  /* 0x00003806040a7984 */ /* 0x000f220008000800 */
[----:B-----5:R-:W-:-:S03]  /*0640*/  IADD3 R21, PT, PT, R29, R12, RZ ;  /* 0x0000000c1d157210 */ /* 0x020fc60007ffe0ff */
[----:B------:R5:W-:Y:S02]  /*0650*/  STS [R4+UR6+-0x20], R5 ;  /* 0xffffe00504007988 */ /* 0x000be40008000806 */
[----:B------:R-:W-:Y:S02]  /*0660*/  IMAD.IADD R14, R21, 0x1, R14 ;  /* 0x00000001150e7824 */ /* 0x000fe400078e020e */
[----:B------:R1:W-:Y:S03]  /*0670*/  STS [R4+UR6+-0x1c], R7 ;  /* 0xffffe40704007988 */ /* 0x0003e60008000806 */
[----:B------:R-:W-:Y:S01]  /*0680*/  IADD3 R16, PT, PT, R14, R16, RZ ;  /* 0x000000100e107210 */ /* 0x000fe20007ffe0ff */
[----:B------:R2:W-:Y:S04]  /*0690*/  STS [R4+UR6+-0x18], R9 ;  /* 0xffffe80904007988 */ /* 0x0005e80008000806 */
[----:B-----5:R-:W-:Y:S01]  /*06a0*/  IMAD.IADD R5, R16, 0x1, R18 ;  /* 0x0000000110057824 */ /* 0x020fe200078e0212 */
[----:B------:R-:W5:Y:S04]  /*06b0*/  LDS R12, [R4+UR6+0x3c] ;  /* 0x00003c06040c7984 */ /* 0x000f680008000800 */
[----:B-1----:R-:W-:Y:S01]  /*06c0*/  IADD3 R7, PT, PT, R5, R22, RZ ;  /* 0x0000001605077210 */ /* 0x002fe20007ffe0ff */
[----:B------:R3:W-:Y:S04]  /*06d0*/  STS [R4+UR6+-0x14], R11 ;  /* 0xffffec0b04007988 */ /* 0x0007e80008000806 */
[----:B0-----:R-:W-:Y:S01]  /*06e0*/  IMAD.IADD R24, R7, 0x1, R24 ;  /* 0x0000000107187824 */ /* 0x001fe200078e0218 */
[----:B------:R4:W-:Y:S04]  /*06f0*/  STS [R4+UR6+-0x10], R13 ;  /* 0xfffff00d04007988 */ /* 0x0009e80008000806 */
[----:B--2---:R-:W-:Y:S01]  /*0700*/  IADD3 R9, PT, PT, R24, R20, RZ ;  /* 0x0000001418097210 */ /* 0x004fe20007ffe0ff */
[----:B------:R0:W-:Y:S04]  /*0710*/  STS [R4+UR6+-0xc], R15 ;  /* 0xfffff40f04007988 */ /* 0x0001e80008000806 */
[----:B---3--:R-:W-:Y:S01]  /*0720*/  IMAD.IADD R11, R9, 0x1, R6 ;  /* 0x00000001090b7824 */ /* 0x008fe200078e0206 */
[----:B------:R-:W-:Y:S04]  /*0730*/  STS [R4+UR6+-0x8], R17 ;  /* 0xfffff81104007988 */ /* 0x000fe80008000806 */
[----:B----4-:R-:W-:Y:S01]  /*0740*/  IADD3 R13, PT, PT, R11, R8, RZ ;  /* 0x000000080b0d7210 */ /* 0x010fe20007ffe0ff */
[----:B------:R5:W-:Y:S04]  /*0750*/  STS [R4+UR6+-0x4], R19 ;  /* 0xfffffc1304007988 */ /* 0x000be80008000806 */
[----:B0-----:R-:W-:Y:S01]  /*0760*/  IMAD.IADD R15, R13, 0x1, R10 ;  /* 0x000000010d0f7824 */ /* 0x001fe200078e020a */
[----:B------:R-:W-:Y:S04]  /*0770*/  STS [R4+UR6], R23 ;  /* 0x0000001704007988 */ /* 0x000fe80008000806 */
[----:B------:R-:W-:Y:S04]  /*0780*/  STS [R4+UR6+0x4], R25 ;  /* 0x0000041904007988 */ /* 0x000fe80008000806 */
[----:B------:R-:W-:Y:S01]  /*0790*/  STS [R4+UR6+0x8], R27 ;  /* 0x0000081b04007988 */ /* 0x000fe20008000806 */
[----:B-----5:R-:W-:-:S03]  /*07a0*/  IMAD.IADD R19, R15, 0x1, R12 ;  /* 0x000000010f137824 */ /* 0x020fc600078e020c */
[----:B------:R-:W-:Y:S04]  /*07b0*/  STS [R4+UR6+0xc], R28 ;  /* 0x00000c1c04007988 */ /* 0x000fe80008000806 */
        /* <DEDUP_REMOVED lines=11> */
[----:B------:R0:W-:Y:S02]  /*0870*/  STS [R4+UR6+0x3c], R15 ;  /* 0x00003c0f04007988 */ /* 0x0001e40008000806 */
[----:B0-----:R-:W-:-:S04]  /*0880*/  IADD3 R4, PT, PT, R4, 0x80, RZ ;  /* 0x0000008004047810 */ /* 0x001fc80007ffe0ff */
[----:B------:R-:W-:-:S13]  /*0890*/  ISETP.NE.AND P1, PT, R4, 0x440, PT ;  /* 0x000004400400780c */ /* 0x000fda0003f25270 */
[----:B------:R-:W-:Y:S05]  /*08a0*/  @P1 BRA `(.L_x_32) ;  /* 0xfffffff800741947 */ /* 0x000fea000383ffff */
.L_x_31:
[----:B------:R-:W-:Y:S05]  /*08b0*/  BSYNC.RECONVERGENT B0 ;  /* 0x0000000000007941 */ /* 0x000fea0003800200 */
.L_x_30:
[----:B------:R-:W-:Y:S06]  /*08c0*/  BAR.SYNC.DEFER_BLOCKING 0x0 ;  /* 0x0000000000007b1d */ /* 0x000fec0000010000 */
[----:B------:R-:W-:Y:S05]  /*08d0*/  @P0 EXIT ;  /* 0x000000000000094d */ /* 0x000fea0003800000 */
[----:B0-----:R-:W2:Y:S01]  /*08e0*/  LDG.E R5, desc[UR8][R2.64] ;  /* 0x0000000802057981 */ /* 0x001ea2000c1e1900 */
[----:B------:R-:W2:Y:S01]  /*08f0*/  LDCU UR5, c[0x0][0x3b4] ;  /* 0x00007680ff0577ac */ /* 0x000ea20008000800 */
[----:B------:R-:W-:Y:S01]  /*0900*/  IMAD.MOV.U32 R9, RZ, RZ, 0x1 ;  /* 0x00000001ff097424 */ /* 0x000fe200078e00ff */
[----:B--2---:R-:W-:-:S04]  /*0910*/  SHF.R.U32.HI R4, RZ, UR5, R5 ;  /* 0x00000005ff047c19 */ /* 0x004fc80008011605 */
[----:B------:R-:W-:-:S04]  /*0920*/  SHF.L.U32 R4, R4, 0x2, RZ ;  /* 0x0000000204047819 */ /* 0x000fc800000006ff */
[----:B------:R-:W-:-:S06]  /*0930*/  LOP3.LUT R4, R4, 0x3fc, RZ, 0xc0, !PT ;  /* 0x000003fc04047812 */ /* 0x000fcc00078ec0ff */
[----:B------:R-:W0:Y:S02]  /*0940*/  ATOMS.ADD R4, [R4+UR6], R9 ;  /* 0x000000090404798c */ /* 0x000e240008000006 */
[----:B0-----:R-:W-:-:S04]  /*0950*/  IADD3 R7, PT, PT, R4, UR4, RZ ;  /* 0x0000000404077c10 */ /* 0x001fc8000fffe0ff */
[----:B------:R-:W-:-:S13]  /*0960*/  ISETP.GE.AND P0, PT, R7, UR10, PT ;  /* 0x0000000a07007c0c */ /* 0x000fda000bf06270 */
[----:B------:R-:W-:Y:S05]  /*0970*/  @P0 EXIT ;  /* 0x000000000000094d */ /* 0x000fea0003800000 */
[----:B------:R-:W0:Y:S01]  /*0980*/  LDCU.128 UR4, c[0x0][0x390] ;  /* 0x00007200ff0477ac */ /* 0x000e220008000c00 */
[----:B------:R-:W2:Y:S01]  /*0990*/  LDC.64 R2, c[0x0][0x388] ;  /* 0x0000e200ff027b82 */ /* 0x000ea20000000a00 */
[----:B0-----:R-:W-:Y:S02]  /*09a0*/  ISETP.NE.U32.AND P0, PT, RZ, UR6, PT ;  /* 0x00000006ff007c0c */ /* 0x001fe4000bf05070 */
[----:B------:R-:W-:Y:S02]  /*09b0*/  ISETP.EQ.U32.AND P1, PT, RZ, UR4, PT ;  /* 0x00000004ff007c0c */ /* 0x000fe4000bf22070 */
[----:B------:R-:W-:Y:S01]  /*09c0*/  ISETP.NE.AND.EX P0, PT, RZ, UR7, PT, P0 ;  /* 0x00000007ff007c0c */ /* 0x000fe2000bf05300 */
[----:B--2---:R-:W-:-:S03]  /*09d0*/  IMAD.WIDE R2, R7, 0x4, R2 ;  /* 0x0000000407027825 */ /* 0x004fc600078e0202 */
[----:B------:R-:W-:Y:S02]  /*09e0*/  ISETP.EQ.OR.EX P0, PT, RZ, UR5, !P0, P1 ;  /* 0x00000005ff007c0c */ /* 0x000fe4000c702710 */
[----:B------:R0:W-:Y:S11]  /*09f0*/  STG.E desc[UR8][R2.64], R5 ;  /* 0x0000000502007986 */ /* 0x0001f6000c101908 */
[----:B------:R-:W-:Y:S05]  /*0a00*/  @P0 EXIT ;  /* 0x000000000000094d */ /* 0x000fea0003800000 */
[----:B0-----:R-:W0:Y:S08]  /*0a10*/  LDC.64 R2, c[0x0][0x390] ;  /* 0x0000e400ff027b82 */ /* 0x001e300000000a00 */
[----:B------:R-:W2:Y:S01]  /*0a20*/  LDC.64 R4, c[0x0][0x398] ;  /* 0x0000e600ff047b82 */ /* 0x000ea20000000a00 */
[----:B0-----:R-:W-:-:S06]  /*0a30*/  IMAD.WIDE R2, R0, 0x8, R2 ;  /* 0x0000000800027825 */ /* 0x001fcc00078e0202 */
[----:B------:R-:W3:Y:S01]  /*0a40*/  LDG.E.64 R2, desc[UR8][R2.64] ;  /* 0x0000000802027981 */ /* 0x000ee2000c1e1b00 */
[----:B--2---:R-:W-:-:S05]  /*0a50*/  IMAD.WIDE R4, R7, 0x8, R4 ;  /* 0x0000000807047825 */ /* 0x004fca00078e0204 */
[----:B---3--:R-:W-:Y:S01]  /*0a60*/  STG.E.64 desc[UR8][R4.64], R2 ;  /* 0x0000000204007986 */ /* 0x008fe2000c101b08 */
[----:B------:R-:W-:Y:S05]  /*0a70*/  EXIT ;  /* 0x000000000000794d */ /* 0x000fea0003800000 */
.L_x_33:
        /* <DEDUP_REMOVED lines=16> */
.L_x_132:


//--------------------- .text.radix_scatter_i32   --------------------------
	.section	.text.radix_scatter_i32,"ax",@progbits
	.align	128
        .global         radix_scatter_i32
        .type           radix_scatter_i32,@function
        .size           radix_scatter_i32,(.L_x_133 - radix_scatter_i32)
        .other          radix_scatter_i32,@"STO_CUDA_ENTRY STV_DEFAULT"
radix_scatter_i32:
.text.radix_scatter_i32:
        /* <DEDUP_REMOVED lines=9> */
[----:B------:R-:W1:Y:S01]  /*0090*/  LDCU.64 UR4, c[0x0][0x358] ;  /* 0x00006b00ff0477ac */ /* 0x000e620008000a00 */
[----:B------:R-:W2:Y:S01]  /*00a0*/  LDCU UR6, c[0x0][0x3ac] ;  /* 0x00007580ff0677ac */ /* 0x000ea20008000800 */
[----:B------:R-:W3:Y:S01]  /*00b0*/  LDCU.64 UR8, c[0x0][0x3a0] ;  /* 0x00007400ff0877ac */ /* 0x000ee20008000a00 */
[----:B------:R-:W-:-:S04]  /*00c0*/  IMAD.MOV.U32 R13, RZ, RZ, 0x1 ;  /* 0x00000001ff0d7424 */ /* 0x000fc800078e00ff */
[----:B------:R-:W4:Y:S01]  /*00d0*/  LDC.64 R4, c[0x0][0x388] ;  /* 0x0000e200ff047b82 */ /* 0x000f220000000a00 */
[----:B0-----:R-:W-:-:S05]  /*00e0*/  IMAD.WIDE R2, R9, 0x4, R2 ;  /* 0x0000000409027825 */ /* 0x001fca00078e0202 */
[----:B-1----:R-:W2:Y:S02]  /*00f0*/  LDG.E R0, desc[UR4][R2.64] ;  /* 0x0000000402007981 */ /* 0x002ea4000c1e1900 */
[----:B--2---:R-:W-:-:S05]  /*0100*/  SHF.R.U32.HI R0, RZ, UR6, R0 ;  /* 0x00000006ff007c19 */ /* 0x004fca0008011600 */
[----:B------:R-:W-:-:S05]  /*0110*/  IMAD.SHL.U32 R0, R0, 0x4, RZ ;  /* 0x0000000400007824 */ /* 0x000fca00078e00ff */
[----:B------:R-:W-:-:S04]  /*0120*/  LOP3.LUT R0, R0, 0x3fc, RZ, 0xc0, !PT ;  /* 0x000003fc00007812 */ /* 0x000fc800078ec0ff */
[----:B---3--:R-:W-:-:S05]  /*0130*/  IADD3 R6, P0, PT, R0, UR8, RZ ;  /* 0x0000000800067c10 */ /* 0x008fca000ff1e0ff */
[----:B------:R-:W-:Y:S01]  /*0140*/  IMAD.X R7, RZ, RZ, UR9, P0 ;  /* 0x00000009ff077e24 */ /* 0x000fe200080e06ff */
[----:B------:R-:W0:Y:S05]  /*0150*/  LDCU.128 UR8, c[0x0][0x390] ;  /* 0x00007200ff0877ac */ /* 0x000e2a0008000c00 */
[----:B------:R-:W4:Y:S04]  /*0160*/  ATOMG.E.ADD.STRONG.GPU PT, R7, desc[UR4][R6.64], R13 ;  /* 0x8000000d060779a8 */ /* 0x000f2800081ef104 */
[----:B------:R-:W2:Y:S01]  /*0170*/  LDG.E R11, desc[UR4][R2.64] ;  /* 0x00000004020b7981 */ /* 0x000ea2000c1e1900 */
[----:B0-----:R-:W-:-:S02]  /*0180*/  ISETP.NE.U32.AND P1, PT, RZ, UR10, PT ;  /* 0x0000000aff007c0c */ /* 0x001fc4000bf25070 */
[----:B------:R-:W-:Y:S02]  /*0190*/  ISETP.EQ.U32.AND P0, PT, RZ, UR8, PT ;  /* 0x00000008ff007c0c */ /* 0x000fe4000bf02070 */
[----:B------:R-:W-:-:S04]  /*01a0*/  ISETP.NE.AND.EX P1, PT, RZ, UR11, PT, P1 ;  /* 0x0000000bff007c0c */ /* 0x000fc8000bf25310 */
[----:B------:R-:W-:Y:S01]  /*01b0*/  ISETP.EQ.OR.EX P0, PT, RZ, UR9, !P1, P0 ;  /* 0x00000009ff007c0c */ /* 0x000fe2000cf02700 */
[----:B----4-:R-:W-:-:S05]  /*01c0*/  IMAD.WIDE R4, R7, 0x4, R4 ;  /* 0x0000000407047825 */ /* 0x010fca00078e0204 */
[----:B--2---:R0:W-:Y:S07]  /*01d0*/  STG.E desc[UR4][R4.64], R11 ;  /* 0x0000000b04007986 */ /* 0x0041ee000c101904 */
[----:B------:R-:W-:Y:S05]  /*01e0*/  @P0 EXIT ;  /* 0x000000000000094d */ /* 0x000fea0003800000 */
[----:B------:R-:W1:Y:S08]  /*01f0*/  LDC.64 R2, c[0x0][0x390] ;  /* 0x0000e400ff027b82 */ /* 0x000e700000000a00 */
[----:B0-----:R-:W0:Y:S01]  /*0200*/  LDC.64 R4, c[0x0][0x398] ;  /* 0x0000e600ff047b82 */ /* 0x001e220000000a00 */
[----:B-1----:R-:W-:-:S06]  /*0210*/  IMAD.WIDE R2, R9, 0x8, R2 ;  /* 0x0000000809027825 */ /* 0x002fcc00078e0202 */
[----:B------:R-:W2:Y:S01]  /*0220*/  LDG.E.64 R2, desc[UR4][R2.64] ;  /* 0x0000000402027981 */ /* 0x000ea2000c1e1b00 */
[----:B0-----:R-:W-:-:S05]  /*0230*/  IMAD.WIDE R4, R7, 0x8, R4 ;  /* 0x0000000807047825 */ /* 0x001fca00078e0204 */
[----:B--2---:R-:W-:Y:S01]  /*0240*/  STG.E.64 desc[UR4][R4.64], R2 ;  /* 0x0000000204007986 */ /* 0x004fe2000c101b04 */
[----:B------:R-:W-:Y:S05]  /*0250*/  EXIT ;  /* 0x000000000000794d */ /* 0x000fea0003800000 */
.L_x_34:
        /* <DEDUP_REMOVED lines=10> */
.L_x_133:


//--------------------- .text.radix_histogram_i32 --------------------------
	.section	.text.radix_histogram_i32,"ax",@progbits
	.align	128
        .global         radix_histogram_i32
        .type           radix_histogram_i32,@function
        .size           radix_histogram_i32,(.L_x_134 - radix_histogram_i32)
        .other          radix_histogram_i32,@"STO_CUDA_ENTRY STV_DEFAULT"
radix_histogram_i32:
.text.radix_histogram_i32:
[----:B------:R-:W-:Y:S01]  /*0000*/  LDC R1, c[0x0][0x37c] ;  /* 0x0000df00ff017b82 */ /* 0x000fe20000000800 */
[----:B------:R-:W0:Y:S07]  /*0010*/  S2R R7, SR_TID.X ;  /* 0x0000000000077919 */ /* 0x000e2e0000002100 */
[----:B------:R-:W1:Y:S01]  /*0020*/  S2UR UR6, SR_CTAID.X ;  /* 0x00000000000679c3 */ /* 0x000e620000002500 */
[----:B------:R-:W2:Y:S01]  /*0030*/  LDCU UR7, c[0x0][0x390] ;  /* 0x00007200ff0777ac */ /* 0x000ea20008000800 */
[----:B------:R-:W-:Y:S01]  /*0040*/  BSSY.RECONVERGENT B0, `(.L_x_35) ;  /* 0x0000015000007945 */ /* 0x000fe20003800200 */
[----:B------:R-:W-:-:S05]  /*0050*/  UMOV UR4, 0x400 ;  /* 0x0000040000047882 */ /* 0x000fca0000000000 */
[----:B------:R-:W1:Y:S08]  /*0060*/  LDC R0, c[0x0][0x360] ;  /* 0x0000d800ff007b82 */ /* 0x000e700000000800 */
[----:B------:R-:W3:Y:S01]  /*0070*/  S2UR UR5, SR_CgaCtaId ;  /* 0x00000000000579c3 */ /* 0x000ee20000008800 */
[----:B0-----:R-:W-:Y:S01]  /*0080*/  ISETP.GT.U32.AND P0, PT, R7, 0xff, PT ;  /* 0x000000ff0700780c */ /* 0x001fe20003f04070 */
[----:B-1----:R-:W-:-:S05]  /*0090*/  IMAD R5, R0, UR6, R7 ;  /* 0x0000000600057c24 */ /* 0x002fca000f8e0207 */
[----:B--2---:R-:W-:Y:S01]  /*00a0*/  ISETP.GE.AND P1, PT, R5, UR7, PT ;  /* 0x0000000705007c0c */ /* 0x004fe2000bf26270 */
[----:B------:R-:W0:Y:S01]  /*00b0*/  LDCU.64 UR6, c[0x0][0x358] ;  /* 0x00006b00ff0677ac */ /* 0x000e220008000a00 */
[----:B---3--:R-:W-:-:S06]  /*00c0*/  ULEA UR4, UR5, UR4, 0x18 ;  /* 0x0000000405047291 */ /* 0x008fcc000f8ec0ff */
[----:B------:R-:W-:-:S05]  /*00d0*/  LEA R0, R7, UR4, 0x2 ;  /* 0x0000000407007c11 */ /* 0x000fca000f8e10ff */
[----:B------:R1:W-:Y:S01]  /*00e0*/  @!P0 STS [R0], RZ ;  /* 0x000000ff00008388 */ /* 0x0003e20000000800 */
[----:B------:R-:W-:Y:S06]  /*00f0*/  BAR.SYNC.DEFER_BLOCKING 0x0 ;  /* 0x0000000000007b1d */ /* 0x000fec0000010000 */
[----:B------:R-:W-:Y:S05]  /*0100*/  @P1 BRA `(.L_x_36) ;  /* 0x0000000000201947 */ /* 0x000fea0003800000 */
[----:B------:R-:W2:Y:S01]  /*0110*/  LDC.64 R2, c[0x0][0x380] ;  /* 0x0000e000ff027b82 */ /* 0x000ea20000000a00 */
[----:B------:R-:W3:Y:S01]  /*0120*/  LDCU UR5, c[0x0][0x394] ;  /* 0x00007280ff0577ac */ /* 0x000ee20008000800 */
[----:B--2---:R-:W-:-:S06]  /*0130*/  IMAD.WIDE R2, R5, 0x4, R2 ;  /* 0x0000000405027825 */ /* 0x004fcc00078e0202 */
[----:B0-----:R-:W3:Y:S02]  /*0140*/  LDG.E R2, desc[UR6][R2.64] ;  /* 0x0000000602027981 */ /* 0x001ee4000c1e1900 */
[----:B---3--:R-:W-:-:S05]  /*0150*/  SHF.R.U32.HI R4, RZ, UR5, R2 ;  /* 0x00000005ff047c19 */ /* 0x008fca0008011602 */
[----:B------:R-:W-:-:S05]  /*0160*/  IMAD.SHL.U32 R4, R4, 0x4, RZ ;  /* 0x0000000404047824 */ /* 0x000fca00078e00ff */
[----:B------:R-:W-:-:S05]  /*0170*/  LOP3.LUT R4, R4, 0x3fc, RZ, 0xc0, !PT ;  /* 0x000003fc04047812 */ /* 0x000fca00078ec0ff */
[----:B------:R2:W-:Y:S02]  /*0180*/  ATOMS.POPC.INC.32 RZ, [R4+UR4] ;  /* 0x0000000004ff7f8c */ /* 0x0005e4000d800004 */
.L_x_36:
[----:B0-----:R-:W-:Y:S05]  /*0190*/  BSYNC.RECONVERGENT B0 ;  /* 0x0000000000007941 */ /* 0x001fea0003800200 */
.L_x_35:
[----:B------:R-:W-:Y:S06]  /*01a0*/  BAR.SYNC.DEFER_BLOCKING 0x0 ;  /* 0x0000000000007b1d */ /* 0x000fec0000010000 */
[----:B------:R-:W-:Y:S05]  /*01b0*/  @P0 EXIT ;  /* 0x000000000000094d */ /* 0x000fea0003800000 */
[----:B------:R-:W0:Y:S01]  /*01c0*/  LDS R5, [R0] ;  /* 0x0000000000057984 */ /* 0x000e220000000800 */
[----:B------:R-:W3:Y:S02]  /*01d0*/  LDC.64 R2, c[0x0][0x388] ;  /* 0x0000e200ff027b82 */ /* 0x000ee40000000a00 */
[----:B---3--:R-:W-:-:S05]  /*01e0*/  IMAD.WIDE.U32 R2, R7, 0x4, R2 ;  /* 0x0000000407027825 */ /* 0x008fca00078e0002 */
[----:B0-----:R-:W-:Y:S01]  /*01f0*/  REDG.E.ADD.STRONG.GPU desc[UR6][R2.64], R5 ;  /* 0x000000050200798e */ /* 0x001fe2000c12e106 */
[----:B------:R-:W-:Y:S05]  /*0200*/  EXIT ;  /* 0x000000000000794d */ /* 0x000fea0003800000 */
.L_x_37:
        /* <DEDUP_REMOVED lines=15> */
.L_x_134:


//--------------------- .text.merge_sum_i32       --------------------------
	.section	.text.merge_sum_i32,"ax",@progbits
	.align	128
        .global         merge_sum_i32
        .type           merge_sum_i32,@function
        .size           merge_sum_i32,(.L_x_135 - merge_sum_i32)
        .other          merge_sum_i32,@"STO_CUDA_ENTRY STV_DEFAULT"
merge_sum_i32:
.text.merge_sum_i32:
[----:B------:R-:W-:Y:S01]  /*0000*/  LDC R1, c[0x0][0x37c] ;  /* 0x0000df00ff017b82 */ /* 0x000fe20000000800 */
[----:B------:R-:W0:Y:S07]  /*0010*/  S2R R0, SR_TID.X ;  /* 0x0000000000007919 */ /* 0x000e2e0000002100 */
[----:B------:R-:W0:Y:S01]  /*0020*/  S2UR UR4, SR_CTAID.X ;  /* 0x00000000000479c3 */ /* 0x000e220000002500 */
[----:B------:R-:W1:Y:S01]  /*0030*/  LDCU UR7, c[0x0][0x388] ;  /* 0x00007100ff0777ac */ /* 0x000e620008000800 */
[----:B------:R-:W-:Y:S01]  /*0040*/  BSSY.RECONVERGENT B0, `(.L_x_38) ;  /* 0x0000017000007945 */ /* 0x000fe20003800200 */
[----:B------:R-:W-:Y:S01]  /*0050*/  IMAD.MOV.U32 R15, RZ, RZ, RZ ;  /* 0x000000ffff0f7224 */ /* 0x000fe200078e00ff */
[----:B------:R-:W2:Y:S01]  /*0060*/  LDCU UR8, c[0x0][0x398] ;  /* 0x00007300ff0877ac */ /* 0x000ea20008000800 */
[----:B------:R-:W-:-:S03]  /*0070*/  IMAD.MOV.U32 R17, RZ, RZ, RZ ;  /* 0x000000ffff117224 */ /* 0x000fc600078e00ff */
[----:B------:R-:W0:Y:S02]  /*0080*/  LDC R3, c[0x0][0x360] ;  /* 0x0000d800ff037b82 */ /* 0x000e240000000800 */
[----:B0-----:R-:W-:Y:S01]  /*0090*/  IMAD R9, R3, UR4, R0 ;  /* 0x0000000403097c24 */ /* 0x001fe2000f8e0200 */
[----:B------:R-:W0:Y:S04]  /*00a0*/  LDCU.64 UR4, c[0x0][0x358] ;  /* 0x00006b00ff0477ac */ /* 0x000e280008000a00 */
[C---:B-1----:R-:W-:Y:S02]  /*00b0*/  ISETP.GE.AND P1, PT, R9.reuse, UR7, PT ;  /* 0x0000000709007c0c */ /* 0x042fe4000bf26270 */
[----:B--2---:R-:W-:-:S11]  /*00c0*/  ISETP.GE.AND P0, PT, R9, UR8, PT ;  /* 0x0000000809007c0c */ /* 0x004fd6000bf06270 */
[----:B------:R-:W-:Y:S05]  /*00d0*/  @P1 BRA `(.L_x_39) ;  /* 0x0000000000341947 */ /* 0x000fea0003800000 */
[----:B------:R-:W1:Y:S01]  /*00e0*/  LDC.64 R6, c[0x0][0x380] ;  /* 0x0000e000ff067b82 */ /* 0x000e620000000a00 */
[----:B------:R-:W2:Y:S01]  /*00f0*/  LDCU UR6, c[0x0][0x370] ;  /* 0x00006e00ff0677ac */ /* 0x000ea20008000800 */
[----:B------:R-:W-:Y:S02]  /*0100*/  IMAD.MOV.U32 R15, RZ, RZ, RZ ;  /* 0x000000ffff0f7224 */ /* 0x000fe400078e00ff */
[----:B------:R-:W-:Y:S02]  /*0110*/  IMAD.MOV.U32 R17, RZ, RZ, RZ ;  /* 0x000000ffff117224 */ /* 0x000fe400078e00ff */
[----:B------:R-:W-:Y:S02]  /*0120*/  IMAD.MOV.U32 R11, RZ, RZ, R9 ;  /* 0x000000ffff0b7224 */ /* 0x000fe400078e0009 */
[----:B--2---:R-:W-:-:S07]  /*0130*/  IMAD R2, R3, UR6, RZ ;  /* 0x0000000603027c24 */ /* 0x004fce000f8e02ff */
.L_x_40:
[----:B-1----:R-:W-:-:S06]  /*0140*/  IMAD.WIDE R4, R11, 0x4, R6 ;  /* 0x000000040b047825 */ /* 0x002fcc00078e0206 */
[----:B0-----:R-:W2:Y:S01]  /*0150*/  LDG.E R4, desc[UR4][R4.64] ;  /* 0x0000000404047981 */ /* 0x001ea2000c1e1900 */
[----:B------:R-:W-:-:S05]  /*0160*/  IMAD.IADD R11, R2, 0x1, R11 ;  /* 0x00000001020b7824 */ /* 0x000fca00078e020b */
[----:B------:R-:W-:Y:S02]  /*0170*/  ISETP.GE.AND P1, PT, R11, UR7, PT ;  /* 0x000000070b007c0c */ /* 0x000fe4000bf26270 */
[----:B--2---:R-:W-:-:S04]  /*0180*/  IADD3 R15, P2, PT, R4, R15, RZ ;  /* 0x0000000f040f7210 */ /* 0x004fc80007f5e0ff */
[----:B------:R-:W-:-:S07]  /*0190*/  LEA.HI.X.SX32 R17, R4, R17, 0x1, P2 ;  /* 0x0000001104117211 */ /* 0x000fce00010f0eff */
[----:B------:R-:W-:Y:S05]  /*01a0*/  @!P1 BRA `(.L_x_40) ;  /* 0xfffffffc00e49947 */ /* 0x000fea000383ffff */
.L_x_39:
[----:B0-----:R-:W-:Y:S05]  /*01b0*/  BSYNC.RECONVERGENT B0 ;  /* 0x0000000000007941 */ /* 0x001fea0003800200 */
.L_x_38:
[----:B------:R-:W-:Y:S04]  /*01c0*/  BSSY.RECONVERGENT B0, `(.L_x_41) ;  /* 0x000000c000007945 */ /* 0x000fe80003800200 */
[----:B------:R-:W-:Y:S05]  /*01d0*/  @P0 BRA `(.L_x_42) ;  /* 0x0000000000280947 */ /* 0x000fea0003800000 */
[----:B------:R-:W0:Y:S01]  /*01e0*/  LDC.64 R6, c[0x0][0x390] ;  /* 0x0000e400ff067b82 */ /* 0x000e220000000a00 */
[----:B------:R-:W1:Y:S02]  /*01f0*/  LDCU UR6, c[0x0][0x370] ;  /* 0x00006e00ff0677ac */ /* 0x000e640008000800 */
[----:B-1----:R-:W-:-:S07]  /*0200*/  IMAD R2, R3, UR6, RZ ;  /* 0x0000000603027c24 */ /* 0x002fce000f8e02ff */
.L_x_43:
[----:B0-----:R-:W-:-:S06]  /*0210*/  IMAD.WIDE R4, R9, 0x4, R6 ;  /* 0x0000000409047825 */ /* 0x001fcc00078e0206 */
[----:B------:R-:W2:Y:S01]  /*0220*/  LDG.E R4, desc[UR4][R4.64] ;  /* 0x0000000404047981 */ /* 0x000ea2000c1e1900 */
[----:B------:R-:W-:-:S05]  /*0230*/  IMAD.IADD R9, R2, 0x1, R9 ;  /* 0x0000000102097824 */ /* 0x000fca00078e0209 */
[----:B------:R-:W-:Y:S02]  /*0240*/  ISETP.GE.AND P0, PT, R9, UR8, PT ;  /* 0x0000000809007c0c */ /* 0x000fe4000bf06270 */
[----:B--2---:R-:W-:-:S04]  /*0250*/  IADD3 R15, P1, PT, R4, R15, RZ ;  /* 0x0000000f040f7210 */ /* 0x004fc80007f3e0ff */
[----:B------:R-:W-:-:S07]  /*0260*/  LEA.HI.X.SX32 R17, R4, R17, 0x1, P1 ;  /* 0x0000001104117211 */ /* 0x000fce00008f0eff */
[----:B------:R-:W-:Y:S05]  /*0270*/  @!P0 BRA `(.L_x_43) ;  /* 0xfffffffc00e48947 */ /* 0x000fea000383ffff */
.L_x_42:
[----:B------:R-:W-:Y:S05]  /*0280*/  BSYNC.RECONVERGENT B0 ;  /* 0x0000000000007941 */ /* 0x000fea0003800200 */
.L_x_41:
        /* <DEDUP_REMOVED lines=18> */
[----:B------:R-:W-:Y:S02]  /*03b0*/  @!P0 SHF.R.U32.HI R5, RZ, 0x2, R0 ;  /* 0x00000002ff058819 */ /* 0x000fe40000011600 */
[----:B0-----:R-:W-:-:S05]  /*03c0*/  IADD3 R9, P1, PT, R4, R13, RZ ;  /* 0x0000000d04097210 */ /* 0x001fca0007f3e0ff */
[----:B-1----:R-:W-:Y:S01]  /*03d0*/  IMAD.X R11, R2, 0x1, R15, P1 ;  /* 0x00000001020b7824 */ /* 0x002fe200008e060f */
[----:B------:R-:W0:Y:S04]  /*03e0*/  SHFL.DOWN PT, R4, R9, 0x1, 0x1f ;  /* 0x08201f0009047f89 */ /* 0x000e2800000e0000 */
[----:B------:R-:W1:Y:S01]  /*03f0*/  SHFL.DOWN PT, R2, R11, 0x1, 0x1f ;  /* 0x08201f000b027f89 */ /* 0x000e6200000e0000 */
[----:B--2---:R-:W-:Y:S02]  /*0400*/  @!P0 LEA R8, R8, R7, 0x18 ;  /* 0x0000000708088211 */ /* 0x004fe400078ec0ff */
[----:B------:R-:W-:-:S05]  /*0410*/  @!P0 LOP3.LUT R7, R5, 0xf8, RZ, 0xc0, !PT ;  /* 0x000000f805078812 */ /* 0x000fca00078ec0ff */
[----:B------:R-:W-:Y:S01]  /*0420*/  @!P0 IMAD.IADD R7, R7, 0x1, R8 ;  /* 0x0000000107078824 */ /* 0x000fe200078e0208 */
[----:B0-----:R-:W-:-:S05]  /*0430*/  IADD3 R4, P1, PT, R4, R9, RZ ;  /* 0x0000000904047210 */ /* 0x001fca0007f3e0ff */
[----:B-1----:R-:W-:Y:S01]  /*0440*/  IMAD.X R5, R2, 0x1, R11, P1 ;  /* 0x0000000102057824 */ /* 0x002fe200008e060b */
[----:B------:R-:W-:-:S04]  /*0450*/  ISETP.GT.U32.AND P1, PT, R0, 0x1f, PT ;  /* 0x0000001f0000780c */ /* 0x000fc80003f24070 */
[----:B------:R0:W-:Y:S01]  /*0460*/  @!P0 STS.64 [R7], R4 ;  /* 0x0000000407008388 */ /* 0x0001e20000000a00 */
[----:B------:R-:W-:Y:S08]  /*0470*/  BAR.SYNC.DEFER_BLOCKING 0x0 ;  /* 0x0000000000007b1d */ /* 0x000ff00000010000 */
[----:B------:R-:W-:Y:S05]  /*0480*/  @P1 EXIT ;  /* 0x000000000000194d */ /* 0x000fea0003800000 */
[----:B------:R-:W-:-:S04]  /*0490*/  SHF.R.U32.HI R3, RZ, 0x5, R3 ;  /* 0x00000005ff037819 */ /* 0x000fc80000011603 */
[----:B------:R-:W-:-:S13]  /*04a0*/  ISETP.GE.U32.AND P0, PT, R0, R3, PT ;  /* 0x000000030000720c */ /* 0x000fda0003f06070 */
[----:B------:R-:W0:Y:S01]  /*04b0*/  @!P0 S2R R3, SR_CgaCtaId ;  /* 0x0000000000038919 */ /* 0x000e220000008800 */
        /* <DEDUP_REMOVED lines=8> */
[----:B-1----:R-:W-:Y:S02]  /*0540*/  IMAD.X R7, R5, 0x1, R3, P0 ;  /* 0x0000000105077824 */ /* 0x002fe400000e0603 */
        /* <DEDUP_REMOVED lines=19> */
[----:B---3--:R-:W-:Y:S01]  /*0680*/  REDG.E.ADD.64.STRONG.GPU desc[UR4][R2.64], R4 ;  /* 0x000000040200798e */ /* 0x008fe2000c12e504 */
[----:B------:R-:W-:Y:S05]  /*0690*/  EXIT ;  /* 0x000000000000794d */ /* 0x000fea0003800000 */
.L_x_44:
        /* <DEDUP_REMOVED lines=14> */
.L_x_135:


//--------------------- .text.group_by_max_i32    --------------------------
	.section	.text.group_by_max_i32,"ax",@progbits
	.align	128
        .global         group_by_max_i32
        .type           group_by_max_i32,@function
        .size           group_by_max_i32,(.L_x_136 - group_by_max_i32)
        .other          group_by_max_i32,@"STO_CUDA_ENTRY STV_DEFAULT"
group_by_max_i32:
.text.group_by_max_i32:
        /* <DEDUP_REMOVED lines=13> */
[----:B------:R-:W-:Y:S01]  /*00d0*/  IMAD.WIDE R2, R0, 0x4, R2 ;  /* 0x0000000400027825 */ /* 0x000fe200078e0202 */
[----:B------:R-:W1:Y:S01]  /*00e0*/  I2F.U32.RP R6, R9 ;  /* 0x0000000900067306 */ /* 0x000e620000209000 */
[----:B------:R-:W-:Y:S01]  /*00f0*/  ISETP.NE.U32.AND P1, PT, R9, RZ, PT ;  /* 0x000000ff0900720c */ /* 0x000fe20003f25070 */
[----:B------:R-:W2:Y:S01]  /*0100*/  LDCU.64 UR6, c[0x0][0x390] ;  /* 0x00007200ff0677ac */ /* 0x000ea20008000a00 */
[----:B------:R-:W-:Y:S01]  /*0110*/  IMAD.MOV.U32 R12, RZ, RZ, -0x1 ;  /* 0xffffffffff0c7424 */ /* 0x000fe200078e00ff */
[----:B------:R-:W3:Y:S01]  /*0120*/  LDCU.64 UR10, c[0x0][0x390] ;  /* 0x00007200ff0a77ac */ /* 0x000ee20008000a00 */
[----:B0-----:R0:W4:Y:S03]  /*0130*/  LDG.E R3, desc[UR4][R2.64] ;  /* 0x0000000402037981 */ /* 0x001126000c1e1900 */
[----:B-1----:R-:W1:Y:S02]  /*0140*/  MUFU.RCP R6, R6 ;  /* 0x0000000600067308 */ /* 0x002e640000001000 */
[----:B-1----:R-:W-:-:S06]  /*0150*/  VIADD R5, R6, 0xffffffe ;  /* 0x0ffffffe06057836 */ /* 0x002fcc0000000000 */
[----:B------:R-:W0:Y:S02]  /*0160*/  F2I.FTZ.U32.TRUNC.NTZ R5, R5 ;  /* 0x0000000500057305 */ /* 0x000e24000021f000 */
[----:B0-----:R-:W-:-:S04]  /*0170*/  IMAD.MOV R2, RZ, RZ, -R5 ;  /* 0x000000ffff027224 */ /* 0x001fc800078e0a05 */
[----:B------:R-:W-:Y:S01]  /*0180*/  IMAD R11, R2, R9, RZ ;  /* 0x00000009020b7224 */ /* 0x000fe200078e02ff */
[--C-:B----4-:R-:W-:Y:S01]  /*0190*/  SHF.R.U32.HI R4, RZ, 0x10, R3.reuse ;  /* 0x00000010ff047819 */ /* 0x110fe20000011603 */
[----:B------:R-:W-:-:S03]  /*01a0*/  IMAD.MOV.U32 R13, RZ, RZ, R3 ;  /* 0x000000ffff0d7224 */ /* 0x000fc600078e0003 */
        /* <DEDUP_REMOVED lines=8> */
[----:B------:R-:W-:-:S05]  /*0230*/  LOP3.LUT R2, R2, R7, RZ, 0x3c, !PT ;  /* 0x0000000702027212 */ /* 0x000fca00078e3cff */
[----:B------:R-:W-:-:S04]  /*0240*/  IMAD.HI.U32 R5, R5, R2, RZ ;  /* 0x0000000205057227 */ /* 0x000fc800078e00ff */
[----:B------:R-:W-:-:S04]  /*0250*/  IMAD.MOV R5, RZ, RZ, -R5 ;  /* 0x000000ffff057224 */ /* 0x000fc800078e0a05 */
[----:B------:R-:W-:Y:S02]  /*0260*/  IMAD R2, R9, R5, R2 ;  /* 0x0000000509027224 */ /* 0x000fe400078e0202 */
[----:B------:R-:W0:Y:S03]  /*0270*/  LDC.64 R4, c[0x0][0x388] ;  /* 0x0000e200ff047b82 */ /* 0x000e260000000a00 */
[----:B------:R-:W-:-:S13]  /*0280*/  ISETP.GE.U32.AND P0, PT, R2, R9, PT ;  /* 0x000000090200720c */ /* 0x000fda0003f06070 */
[----:B------:R-:W-:-:S05]  /*0290*/  @P0 IMAD.IADD R2, R2, 0x1, -R9 ;  /* 0x0000000102020824 */ /* 0x000fca00078e0a09 */
[----:B------:R-:W-:Y:S01]  /*02a0*/  ISETP.GE.U32.AND P0, PT, R2, R9, PT ;  /* 0x000000090200720c */ /* 0x000fe20003f06070 */
[----:B0-----:R-:W-:-:S05]  /*02b0*/  IMAD.WIDE R4, R0, 0x4, R4 ;  /* 0x0000000400047825 */ /* 0x001fca00078e0204 */
[----:B------:R0:W5:Y:S07]  /*02c0*/  LDG.E R11, desc[UR4][R4.64] ;  /* 0x00000004040b7981 */ /* 0x00016e000c1e1900 */
[----:B------:R-:W-:Y:S01]  /*02d0*/  @P0 IMAD.IADD R2, R2, 0x1, -R9 ;  /* 0x0000000102020824 */ /* 0x000fe200078e0a09 */
[----:B------:R-:W-:-:S05]  /*02e0*/  @!P1 LOP3.LUT R2, RZ, R9, RZ, 0x33, !PT ;  /* 0x00000009ff029212 */ /* 0x000fca00078e33ff */
[----:B------:R-:W-:-:S03]  /*02f0*/  IMAD.WIDE.U32 R6, R2, 0x4, RZ ;  /* 0x0000000402067825 */ /* 0x000fc600078e00ff */
[----:B--2---:R-:W-:-:S04]  /*0300*/  IADD3 R8, P0, PT, R6, UR6, RZ ;  /* 0x0000000606087c10 */ /* 0x004fc8000ff1e0ff */
[----:B------:R-:W-:-:S05]  /*0310*/  IADD3.X R9, PT, PT, R7, UR7, RZ, P0, !PT ;  /* 0x0000000707097c10 */ /* 0x000fca00087fe4ff */
[----:B------:R-:W2:Y:S01]  /*0320*/  ATOMG.E.CAS.STRONG.GPU PT, R8, [R8], R12, R13 ;  /* 0x0000000c080873a9 */ /* 0x000ea200001ee10d */
[----:B------:R-:W-:Y:S01]  /*0330*/  BSSY B0, `(.L_x_45) ;  /* 0x000001a000007945 */ /* 0x000fe20003800000 */
[----:B------:R-:W-:Y:S01]  /*0340*/  IMAD.MOV.U32 R10, RZ, RZ, R6 ;  /* 0x000000ffff0a7224 */ /* 0x000fe200078e0006 */
[----:B0-----:R-:W-:Y:S02]  /*0350*/  MOV R5, R7 ;  /* 0x0000000700057202 */ /* 0x001fe40000000f00 */
[----:B--2---:R-:W-:-:S04]  /*0360*/  ISETP.NE.AND P0, PT, R8, R3, PT ;  /* 0x000000030800720c */ /* 0x004fc80003f05270 */
[----:B------:R-:W-:-:S13]  /*0370*/  ISETP.NE.AND P0, PT, R8, -0x1, P0 ;  /* 0xffffffff0800780c */ /* 0x000fda0000705270 */
[----:B---3--:R-:W-:Y:S05]  /*0380*/  @!P0 BRA `(.L_x_46) ;  /* 0x0000000000508947 */ /* 0x008fea0003800000 */
[----:B------:R-:W0:Y:S01]  /*0390*/  LDC R9, c[0x0][0x3ac] ;  /* 0x0000eb00ff097b82 */ /* 0x000e220000000800 */
[----:B------:R-:W-:Y:S02]  /*03a0*/  IMAD.MOV.U32 R0, RZ, RZ, R2 ;  /* 0x000000ffff007224 */ /* 0x000fe400078e0002 */
[----:B------:R-:W-:Y:S02]  /*03b0*/  IMAD.MOV.U32 R4, RZ, RZ, RZ ;  /* 0x000000ffff047224 */ /* 0x000fe400078e00ff */
[----:B------:R-:W-:-:S07]  /*03c0*/  IMAD.MOV.U32 R2, RZ, RZ, -0x1 ;  /* 0xffffffffff027424 */ /* 0x000fce00078e00ff */
.L_x_47:
[----:B------:R-:W-:Y:S01]  /*03d0*/  IADD3 R8, PT, PT, R4, 0x1, RZ ;  /* 0x0000000104087810 */ /* 0x000fe20007ffe0ff */
[----:B------:R-:W-:Y:S01]  /*03e0*/  VIADD R0, R0, 0x1 ;  /* 0x0000000100007836 */ /* 0x000fe20000000000 */
[----:B------:R-:W-:Y:S05]  /*03f0*/  YIELD ;  /* 0x0000000000007946 */ /* 0x000fea0003800000 */
[-C--:B0-----:R-:W-:Y:S02]  /*0400*/  ISETP.NE.AND P1, PT, R8, R9.reuse, PT ;  /* 0x000000090800720c */ /* 0x081fe40003f25270 */
[----:B------:R-:W-:-:S04]  /*0410*/  ISETP.NE.AND P0, PT, R0, R9, PT ;  /* 0x000000090000720c */ /* 0x000fc80003f05270 */
[----:B------:R-:W-:-:S07]  /*0420*/  SEL R0, R0, RZ, P0 ;  /* 0x000000ff00007207 */ /* 0x000fce0000000000 */
[----:B------:R-:W-:Y:S05]  /*0430*/  @!P1 EXIT ;  /* 0x000000000000994d */ /* 0x000fea0003800000 */
[----:B------:R-:W-:-:S03]  /*0440*/  IMAD.WIDE.U32 R4, R0, 0x4, RZ ;  /* 0x0000000400047825 */ /* 0x000fc600078e00ff */
[----:B------:R-:W-:-:S04]  /*0450*/  IADD3 R6, P0, PT, R4, UR10, RZ ;  /* 0x0000000a04067c10 */ /* 0x000fc8000ff1e0ff */
[----:B------:R-:W-:-:S05]  /*0460*/  IADD3.X R7, PT, PT, R5, UR11, RZ, P0, !PT ;  /* 0x0000000b05077c10 */ /* 0x000fca00087fe4ff */
[----:B------:R-:W2:Y:S01]  /*0470*/  ATOMG.E.CAS.STRONG.GPU PT, R6, [R6], R2, R3 ;  /* 0x00000002060673a9 */ /* 0x000ea200001ee103 */
[----:B------:R-:W-:Y:S02]  /*0480*/  IMAD.MOV.U32 R10, RZ, RZ, R4 ;  /* 0x000000ffff0a7224 */ /* 0x000fe400078e0004 */
[----:B------:R-:W-:Y:S01]  /*0490*/  IMAD.MOV.U32 R4, RZ, RZ, R8 ;  /* 0x000000ffff047224 */ /* 0x000fe200078e0008 */
[C---:B--2---:R-:W-:Y:S02]  /*04a0*/  ISETP.NE.AND P0, PT, R6.reuse, R3, PT ;  /* 0x000000030600720c */ /* 0x044fe40003f05270 */
[----:B------:R-:W-:-:S13]  /*04b0*/  ISETP.NE.AND P1, PT, R6, -0x1, PT ;  /* 0xffffffff0600780c */ /* 0x000fda0003f25270 */
[----:B------:R-:W-:Y:S05]  /*04c0*/  @P0 BRA P1, `(.L_x_47) ;  /* 0xfffffffc00c00947 */ /* 0x000fea000083ffff */
.L_x_46:
[----:B------:R-:W-:Y:S05]  /*04d0*/  BSYNC B0 ;  /* 0x0000000000007941 */ /* 0x000fea0003800000 */
.L_x_45:
[----:B------:R-:W0:Y:S01]  /*04e0*/  LDCU.64 UR6, c[0x0][0x398] ;  /* 0x00007300ff0677ac */ /* 0x000e220008000a00 */
[----:B------:R-:W-:Y:S01]  /*04f0*/  IMAD.MOV.U32 R7, RZ, RZ, 0x1 ;  /* 0x00000001ff077424 */ /* 0x000fe200078e00ff */
[----:B------:R-:W1:Y:S01]  /*0500*/  LDCU.64 UR8, c[0x0][0x3a0] ;  /* 0x00007400ff0877ac */ /* 0x000e620008000a00 */
[C---:B0-----:R-:W-:Y:S02]  /*0510*/  IADD3 R2, P0, PT, R10.reuse, UR6, RZ ;  /* 0x000000060a027c10 */ /* 0x041fe4000ff1e0ff */
[----:B-1----:R-:W-:Y:S02]  /*0520*/  IADD3 R4, P1, PT, R10, UR8, RZ ;  /* 0x000000080a047c10 */ /* 0x002fe4000ff3e0ff */
[C---:B------:R-:W-:Y:S02]  /*0530*/  IADD3.X R3, PT, PT, R5.reuse, UR7, RZ, P0, !PT ;  /* 0x0000000705037c10 */ /* 0x040fe400087fe4ff */
[----:B------:R-:W-:-:S03]  /*0540*/  IADD3.X R5, PT, PT, R5, UR9, RZ, P1, !PT ;  /* 0x0000000905057c10 */ /* 0x000fc60008ffe4ff */
[----:B-----5:R-:W-:Y:S04]  /*0550*/  REDG.E.MAX.S32.STRONG.GPU desc[UR4][R2.64], R11 ;  /* 0x0000000b0200798e */ /* 0x020fe8000d12e304 */
[----:B------:R-:W-:Y:S01]  /*0560*/  REDG.E.ADD.STRONG.GPU desc[UR4][R4.64], R7 ;  /* 0x000000070400798e */ /* 0x000fe2000c12e104 */
[----:B------:R-:W-:Y:S05]  /*0570*/  EXIT ;  /* 0x000000000000794d */ /* 0x000fea0003800000 */
.L_x_48:
        /* <DEDUP_REMOVED lines=16> */
.L_x_136:


//--------------------- .text.group_by_min_i32    --------------------------
	.section	.text.group_by_min_i32,"ax",@progbits
	.align	128
        .global         group_by_min_i32
        .type           group_by_min_i32,@function
        .size           group_by_min_i32,(.L_x_137 - group_by_min_i32)
        .other          group_by_min_i32,@"STO_CUDA_ENTRY STV_DEFAULT"
group_by_min_i32:
.text.group_by_min_i32:
        /* <DEDUP_REMOVED lines=61> */
.L_x_51:
        /* <DEDUP_REMOVED lines=16> */
.L_x_50:
[----:B------:R-:W-:Y:S05]  /*04d0*/  BSYNC B0 ;  /* 0x0000000000007941 */ /* 0x000fea0003800000 */
.L_x_49:
[----:B------:R-:W0:Y:S01]  /*04e0*/  LDCU.64 UR6, c[0x0][0x398] ;  /* 0x00007300ff0677ac */ /* 0x000e220008000a00 */
[----:B------:R-:W-:Y:S01]  /*04f0*/  IMAD.MOV.U32 R7, RZ, RZ, 0x1 ;  /* 0x00000001ff077424 */ /* 0x000fe200078e00ff */
[----:B------:R-:W1:Y:S01]  /*0500*/  LDCU.64 UR8, c[0x0][0x3a0] ;  /* 0x00007400ff0877ac */ /* 0x000e620008000a00 */
[C---:B0-----:R-:W-:Y:S02]  /*0510*/  IADD3 R2, P0, PT, R10.reuse, UR6, RZ ;  /* 0x000000060a027c10 */ /* 0x041fe4000ff1e0ff */
[----:B-1----:R-:W-:Y:S02]  /*0520*/  IADD3 R4, P1, PT, R10, UR8, RZ ;  /* 0x000000080a047c10 */ /* 0x002fe4000ff3e0ff */
[C---:B------:R-:W-:Y:S02]  /*0530*/  IADD3.X R3, PT, PT, R5.reuse, UR7, RZ, P0, !PT ;  /* 0x0000000705037c10 */ /* 0x040fe400087fe4ff */
[----:B------:R-:W-:-:S03]  /*0540*/  IADD3.X R5, PT, PT, R5, UR9, RZ, P1, !PT ;  /* 0x0000000905057c10 */ /* 0x000fc60008ffe4ff */
[----:B-----5:R-:W-:Y:S04]  /*0550*/  REDG.E.MIN.S32.STRONG.GPU desc[UR4][R2.64], R11 ;  /* 0x0000000b0200798e */ /* 0x020fe8000c92e304 */
[----:B------:R-:W-:Y:S01]  /*0560*/  REDG.E.ADD.STRONG.GPU desc[UR4][R4.64], R7 ;  /* 0x000000070400798e */ /* 0x000fe2000c12e104 */
[----:B------:R-:W-:Y:S05]  /*0570*/  EXIT ;  /* 0x000000000000794d */ /* 0x000fea0003800000 */
.L_x_52:
        /* <DEDUP_REMOVED lines=16> */
.L_x_137:


//--------------------- .text.group_by_count_i32  --------------------------
	.section	.text.group_by_count_i32,"ax",@progbits
	.align	128
        .global         group_by_count_i32
        .type           group_by_count_i32,@function
        .size           group_by_count_i32,(.L_x_138 - group_by_count_i32)
        .other          group_by_count_i32,@"STO_CUDA_ENTRY STV_DEFAULT"
group_by_count_i32:
.text.group_by_count_i32:
[----:B------:R-:W-:Y:S01]  /*0000*/  LDC R1, c[0x0][0x37c] ;  /* 0x0000df00ff017b82 */ /* 0x000fe20000000800 */
[----:B------:R-:W0:Y:S07]  /*0010*/  S2R R0, SR_TID.X ;  /* 0x0000000000007919 */ /* 0x000e2e0000002100 */
[----:B------:R-:W1:Y:S01]  /*0020*/  S2UR UR4, SR_CTAID.X ;  /* 0x00000000000479c3 */ /* 0x000e620000002500 */
[----:B------:R-:W-:Y:S07]  /*0030*/  BSSY.RECONVERGENT B0, `(.L_x_53) ;  /* 0x0000059000007945 */ /* 0x000fee0003800200 */
[----:B------:R-:W1:Y:S01]  /*0040*/  LDC R3, c[0x0][0x360] ;  /* 0x0000d800ff037b82 */ /* 0x000e620000000800 */
[----:B0-----:R-:W-:Y:S01]  /*0050*/  ISETP.GT.U32.AND P0, PT, R0, 0xff, PT ;  /* 0x000000ff0000780c */ /* 0x001fe20003f04070 */
[----:B-1----:R-:W-:-:S12]  /*0060*/  IMAD R2, R3, UR4, R0 ;  /* 0x0000000403027c24 */ /* 0x002fd8000f8e0200 */
[----:B------:R-:W-:Y:S05]  /*0070*/  @P0 BRA `(.L_x_54) ;  /* 0x0000000400500947 */ /* 0x000fea0003800000 */
[----:B------:R-:W0:Y:S01]  /*0080*/  I2F.U32.RP R9, R3 ;  /* 0x0000000300097306 */ /* 0x000e220000209000 */
[----:B------:R-:W-:Y:S01]  /*0090*/  IMAD.IADD R6, R0, 0x1, R3 ;  /* 0x0000000100067824 */ /* 0x000fe200078e0203 */
[----:B------:R-:W-:Y:S01]  /*00a0*/  ISETP.NE.U32.AND P2, PT, R3, RZ, PT ;  /* 0x000000ff0300720c */ /* 0x000fe20003f45070 */
[----:B------:R-:W-:Y:S03]  /*00b0*/  BSSY.RECONVERGENT B1, `(.L_x_55) ;  /* 0x000002e000017945 */ /* 0x000fe60003800200 */
[C---:B------:R-:W-:Y:S02]  /*00c0*/  ISETP.GE.U32.AND P0, PT, R6.reuse, 0x100, PT ;  /* 0x000001000600780c */ /* 0x040fe40003f06070 */
[----:B------:R-:W-:Y:S01]  /*00d0*/  VIMNMX.U32 R7, PT, PT, R6, 0x100, !PT ;  /* 0x0000010006077848 */ /* 0x000fe20007fe0000 */
[----:B0-----:R-:W0:Y:S02]  /*00e0*/  MUFU.RCP R9, R9 ;  /* 0x0000000900097308 */ /* 0x001e240000001000 */
[----:B0-----:R-:W-:-:S06]  /*00f0*/  VIADD R4, R9, 0xffffffe ;  /* 0x0ffffffe09047836 */ /* 0x001fcc0000000000 */
[----:B------:R0:W1:Y:S02]  /*0100*/  F2I.FTZ.U32.TRUNC.NTZ R5, R4 ;  /* 0x0000000400057305 */ /* 0x000064000021f000 */
[----:B0-----:R-:W-:Y:S02]  /*0110*/  IMAD.MOV.U32 R4, RZ, RZ, RZ ;  /* 0x000000ffff047224 */ /* 0x001fe400078e00ff */
[----:B-1----:R-:W-:-:S04]  /*0120*/  IMAD.MOV R8, RZ, RZ, -R5 ;  /* 0x000000ffff087224 */ /* 0x002fc800078e0a05 */
[----:B------:R-:W-:Y:S01]  /*0130*/  IMAD R11, R8, R3, RZ ;  /* 0x00000003080b7224 */ /* 0x000fe200078e02ff */
[----:B------:R-:W-:-:S03]  /*0140*/  SEL R8, RZ, 0x1, P0 ;  /* 0x00000001ff087807 */ /* 0x000fc60000000000 */
[----:B------:R-:W-:Y:S01]  /*0150*/  IMAD.HI.U32 R5, R5, R11, R4 ;  /* 0x0000000b05057227 */ /* 0x000fe200078e0004 */
[----:B------:R-:W-:-:S05]  /*0160*/  IADD3 R6, PT, PT, R7, -R6, -R8 ;  /* 0x8000000607067210 */ /* 0x000fca0007ffe808 */
[----:B------:R-:W-:-:S04]  /*0170*/  IMAD.HI.U32 R5, R5, R6, RZ ;  /* 0x0000000605057227 */ /* 0x000fc800078e00ff */
[----:B------:R-:W-:-:S04]  /*0180*/  IMAD.MOV R4, RZ, RZ, -R5 ;  /* 0x000000ffff047224 */ /* 0x000fc800078e0a05 */
[----:B------:R-:W-:-:S05]  /*0190*/  IMAD R6, R3, R4, R6 ;  /* 0x0000000403067224 */ /* 0x000fca00078e0206 */
[----:B------:R-:W-:-:S13]  /*01a0*/  ISETP.GE.U32.AND P0, PT, R6, R3, PT ;  /* 0x000000030600720c */ /* 0x000fda0003f06070 */
[----:B------:R-:W-:Y:S02]  /*01b0*/  @P0 IMAD.IADD R6, R6, 0x1, -R3 ;  /* 0x0000000106060824 */ /* 0x000fe400078e0a03 */
[----:B------:R-:W-:-:S03]  /*01c0*/  @P0 VIADD R5, R5, 0x1 ;  /* 0x0000000105050836 */ /* 0x000fc60000000000 */
[----:B------:R-:W-:-:S13]  /*01d0*/  ISETP.GE.U32.AND P1, PT, R6, R3, PT ;  /* 0x000000030600720c */ /* 0x000fda0003f26070 */
[----:B------:R-:W-:Y:S01]  /*01e0*/  @P1 VIADD R5, R5, 0x1 ;  /* 0x0000000105051836 */ /* 0x000fe20000000000 */
[----:B------:R-:W-:-:S05]  /*01f0*/  @!P2 LOP3.LUT R5, RZ, R3, RZ, 0x33, !PT ;  /* 0x00000003ff05a212 */ /* 0x000fca00078e33ff */
[----:B------:R-:W-:-:S05]  /*0200*/  IMAD.IADD R5, R8, 0x1, R5 ;  /* 0x0000000108057824 */ /* 0x000fca00078e0205 */
[C---:B------:R-:W-:Y:S02]  /*0210*/  LOP3.LUT R4, R5.reuse, 0x3, RZ, 0xc0, !PT ;  /* 0x0000000305047812 */ /* 0x040fe400078ec0ff */
[----:B------:R-:W-:Y:S02]  /*0220*/  ISETP.GE.U32.AND P1, PT, R5, 0x3, PT ;  /* 0x000000030500780c */ /* 0x000fe40003f26070 */
[----:B------:R-:W-:Y:S01]  /*0230*/  ISETP.NE.AND P0, PT, R4, 0x3, PT ;  /* 0x000000030400780c */ /* 0x000fe20003f05270 */
[----:B------:R-:W-:-:S12]  /*0240*/  IMAD.MOV.U32 R4, RZ, RZ, R0 ;  /* 0x000000ffff047224 */ /* 0x000fd800078e0000 */
[----:B------:R-:W-:Y:S05]  /*0250*/  @!P0 BRA `(.L_x_56) ;  /* 0x00000000004c8947 */ /* 0x000fea0003800000 */
[----:B------:R-:W0:Y:S01]  /*0260*/  S2R R9, SR_CgaCtaId ;  /* 0x0000000000097919 */ /* 0x000e220000008800 */
[----:B------:R-:W-:Y:S01]  /*0270*/  VIADD R4, R5, 0x1 ;  /* 0x0000000105047836 */ /* 0x000fe20000000000 */
[----:B------:R-:W-:Y:S01]  /*0280*/  MOV R6, 0x400 ;  /* 0x0000040000067802 */ /* 0x000fe20000000f00 */
[----:B------:R-:W-:-:S03]  /*0290*/  IMAD.MOV.U32 R11, RZ, RZ, -0x1 ;  /* 0xffffffffff0b7424 */ /* 0x000fc600078e00ff */
[----:B------:R-:W-:Y:S01]  /*02a0*/  LOP3.LUT R5, R4, 0x3, RZ, 0xc0, !PT ;  /* 0x0000000304057812 */ /* 0x000fe200078ec0ff */
[----:B------:R-:W-:-:S04]  /*02b0*/  VIADD R8, R6, 0x400 ;  /* 0x0000040006087836 */ /* 0x000fc80000000000 */
[----:B------:R-:W-:Y:S02]  /*02c0*/  IMAD R4, R5, R3, R0 ;  /* 0x0000000305047224 */ /* 0x000fe400078e0200 */
[----:B------:R-:W-:Y:S01]  /*02d0*/  IMAD.MOV R5, RZ, RZ, -R5 ;  /* 0x000000ffff057224 */ /* 0x000fe200078e0a05 */
[C---:B0-----:R-:W-:Y:S01]  /*02e0*/  LEA R7, R9.reuse, R6, 0x18 ;  /* 0x0000000609077211 */ /* 0x041fe200078ec0ff */
[----:B------:R-:W-:Y:S01]  /*02f0*/  IMAD.SHL.U32 R6, R0, 0x4, RZ ;  /* 0x0000000400067824 */ /* 0x000fe200078e00ff */
[----:B------:R-:W-:-:S07]  /*0300*/  LEA R9, R9, R8, 0x18 ;  /* 0x0000000809097211 */ /* 0x000fce00078ec0ff */
.L_x_57:
[--C-:B------:R-:W-:Y:S02]  /*0310*/  IMAD.IADD R8, R7, 0x1, R6.reuse ;  /* 0x0000000107087824 */ /* 0x100fe400078e0206 */
[--C-:B------:R-:W-:Y:S02]  /*0320*/  IMAD.IADD R10, R9, 0x1, R6.reuse ;  /* 0x00000001090a7824 */ /* 0x100fe400078e0206 */
[----:B------:R-:W-:Y:S01]  /*0330*/  VIADD R5, R5, 0x1 ;  /* 0x0000000105057836 */ /* 0x000fe20000000000 */
[----:B------:R0:W-:Y:S01]  /*0340*/  STS [R8], R11 ;  /* 0x0000000b08007388 */ /* 0x0001e20000000800 */
[----:B------:R-:W-:-:S03]  /*0350*/  IMAD R6, R3, 0x4, R6 ;  /* 0x0000000403067824 */ /* 0x000fc600078e0206 */
[----:B------:R0:W-:Y:S01]  /*0360*/  STS [R10], RZ ;  /* 0x000000ff0a007388 */ /* 0x0001e20000000800 */
[----:B------:R-:W-:-:S13]  /*0370*/  ISETP.NE.AND P0, PT, R5, RZ, PT ;  /* 0x000000ff0500720c */ /* 0x000fda0003f05270 */
[----:B0-----:R-:W-:Y:S05]  /*0380*/  @P0 BRA `(.L_x_57) ;  /* 0xfffffffc00e00947 */ /* 0x001fea000383ffff */
.L_x_56:
[----:B------:R-:W-:Y:S05]  /*0390*/  BSYNC.RECONVERGENT B1 ;  /* 0x0000000000017941 */ /* 0x000fea0003800200 */
.L_x_55:
[----:B------:R-:W-:Y:S05]  /*03a0*/  @!P1 BRA `(.L_x_54) ;  /* 0x0000000000849947 */ /* 0x000fea0003800000 */
[----:B------:R-:W0:Y:S01]  /*03b0*/  S2R R7, SR_CgaCtaId ;  /* 0x0000000000077919 */ /* 0x000e220000008800 */
[----:B------:R-:W-:Y:S01]  /*03c0*/  MOV R5, 0x400 ;  /* 0x0000040000057802 */ /* 0x000fe20000000f00 */
[----:B------:R-:W-:Y:S02]  /*03d0*/  IMAD.SHL.U32 R12, R4, 0x4, RZ ;  /* 0x00000004040c7824 */ /* 0x000fe400078e00ff */
[----:B------:R-:W-:Y:S02]  /*03e0*/  IMAD.MOV.U32 R21, RZ, RZ, -0x1 ;  /* 0xffffffffff157424 */ /* 0x000fe400078e00ff */
[----:B------:R-:W-:Y:S01]  /*03f0*/  VIADD R6, R5, 0x400 ;  /* 0x0000040005067836 */ /* 0x000fe20000000000 */
[----:B0-----:R-:W-:-:S04]  /*0400*/  LEA R22, R7, R5, 0x18 ;  /* 0x0000000507167211 */ /* 0x001fc800078ec0ff */
[----:B------:R-:W-:Y:S01]  /*0410*/  LEA R20, R7, R6, 0x18 ;  /* 0x0000000607147211 */ /* 0x000fe200078ec0ff */
[C-C-:B------:R-:W-:Y:S02]  /*0420*/  IMAD R8, R3.reuse, 0x4, R22.reuse ;  /* 0x0000000403087824 */ /* 0x140fe400078e0216 */
[C-C-:B------:R-:W-:Y:S02]  /*0430*/  IMAD R9, R3.reuse, 0x8, R22.reuse ;  /* 0x0000000803097824 */ /* 0x140fe400078e0216 */
[C---:B------:R-:W-:Y:S02]  /*0440*/  IMAD R10, R3.reuse, 0xc, R22 ;  /* 0x0000000c030a7824 */ /* 0x040fe400078e0216 */
[C-C-:B------:R-:W-:Y:S02]  /*0450*/  IMAD R5, R3.reuse, 0x4, R20.reuse ;  /* 0x0000000403057824 */ /* 0x140fe400078e0214 */
[C-C-:B------:R-:W-:Y:S02]  /*0460*/  IMAD R6, R3.reuse, 0x8, R20.reuse ;  /* 0x0000000803067824 */ /* 0x140fe400078e0214 */
[----:B------:R-:W-:-:S07]  /*0470*/  IMAD R7, R3, 0xc, R20 ;  /* 0x0000000c03077824 */ /* 0x000fce00078e0214 */
.L_x_58:
[--C-:B0-----:R-:W-:Y:S02]  /*0480*/  IMAD.IADD R11, R22, 0x1, R12.reuse ;  /* 0x00000001160b7824 */ /* 0x101fe400078e020c */
[--C-:B------:R-:W-:Y:S02]  /*0490*/  IMAD.IADD R13, R20, 0x1, R12.reuse ;  /* 0x00000001140d7824 */ /* 0x100fe400078e020c */
[--C-:B------:R-:W-:Y:S01]  /*04a0*/  IMAD.IADD R14, R8, 0x1, R12.reuse ;  /* 0x00000001080e7824 */ /* 0x100fe200078e020c */
[----:B------:R0:W-:Y:S01]  /*04b0*/  STS [R11], R21 ;  /* 0x000000150b007388 */ /* 0x0001e20000000800 */
[--C-:B------:R-:W-:Y:S02]  /*04c0*/  IMAD.IADD R15, R5, 0x1, R12.reuse ;  /* 0x00000001050f7824 */ /* 0x100fe400078e020c */
[--C-:B------:R-:W-:Y:S01]  /*04d0*/  IMAD.IADD R16, R9, 0x1, R12.reuse ;  /* 0x0000000109107824 */ /* 0x100fe200078e020c */
[----:B------:R0:W-:Y:S01]  /*04e0*/  STS [R13], RZ ;  /* 0x000000ff0d007388 */ /* 0x0001e20000000800 */
[----:B------:R-:W-:-:S02]  /*04f0*/  IMAD.IADD R17, R6, 0x1, R12 ;  /* 0x0000000106117824 */ /* 0x000fc400078e020c */
[--C-:B------:R-:W-:Y:S01]  /*0500*/  IMAD.IADD R18, R10, 0x1, R12.reuse ;  /* 0x000000010a127824 */ /* 0x100fe200078e020c */
[----:B------:R0:W-:Y:S01]  /*0510*/  STS [R14], R21 ;  /* 0x000000150e007388 */ /* 0x0001e20000000800 */
[----:B------:R-:W-:Y:S02]  /*0520*/  IMAD.IADD R19, R7, 0x1, R12 ;  /* 0x0000000107137824 */ /* 0x000fe400078e020c */
[C---:B------:R-:W-:Y:S01]  /*0530*/  IMAD R4, R3.reuse, 0x4, R4 ;  /* 0x0000000403047824 */ /* 0x040fe200078e0204 */
[----:B------:R0:W-:Y:S01]  /*0540*/  STS [R15], RZ ;  /* 0x000000ff0f007388 */ /* 0x0001e20000000800 */
[----:B------:R-:W-:-:S03]  /*0550*/  IMAD R12, R3, 0x10, R12 ;  /* 0x00000010030c7824 */ /* 0x000fc600078e020c */
[----:B------:R0:W-:Y:S01]  /*0560*/  STS [R16], R21 ;  /* 0x0000001510007388 */ /* 0x0001e20000000800 */
[----:B------:R-:W-:-:S03]  /*0570*/  ISETP.GE.U32.AND P0, PT, R4, 0x100, PT ;  /* 0x000001000400780c */ /* 0x000fc60003f06070 */
[----:B------:R0:W-:Y:S04]  /*0580*/  STS [R17], RZ ;  /* 0x000000ff11007388 */ /* 0x0001e80000000800 */
[----:B------:R0:W-:Y:S04]  /*0590*/  STS [R18], R21 ;  /* 0x0000001512007388 */ /* 0x0001e80000000800 */
[----:B------:R0:W-:Y:S02]  /*05a0*/  STS [R19], RZ ;  /* 0x000000ff13007388 */ /* 0x0001e40000000800 */
[----:B------:R-:W-:Y:S05]  /*05b0*/  @!P0 BRA `(.L_x_58) ;  /* 0xfffffffc00b08947 */ /* 0x000fea000383ffff */
.L_x_54:
[----:B------:R-:W-:Y:S05]  /*05c0*/  BSYNC.RECONVERGENT B0 ;  /* 0x0000000000007941 */ /* 0x000fea0003800200 */
.L_x_53:
[----:B------:R-:W1:Y:S01]  /*05d0*/  LDCU UR4, c[0x0][0x398] ;  /* 0x00007300ff0477ac */ /* 0x000e620008000800 */
[----:B------:R-:W2:Y:S01]  /*05e0*/  LDCU.64 UR8, c[0x0][0x358] ;  /* 0x00006b00ff0877ac */ /* 0x000ea20008000a00 */
[----:B------:R-:W-:Y:S01]  /*05f0*/  BAR.SYNC.DEFER_BLOCKING 0x0 ;  /* 0x0000000000007b1d */ /* 0x000fe20000010000 */
[----:B-1----:R-:W-:-:S13]  /*0600*/  ISETP.GE.AND P0, PT, R2, UR4, PT ;  /* 0x0000000402007c0c */ /* 0x002fda000bf06270 */
[----:B--2---:R-:W-:Y:S05]  /*0610*/  @P0 BRA `(.L_x_59) ;  /* 0x0000000800d00947 */ /* 0x004fea0003800000 */
[----:B------:R-:W1:Y:S02]  /*0620*/  LDC.64 R4, c[0x0][0x380] ;  /* 0x0000e000ff047b82 */ /* 0x000e640000000a00 */
[----:B-1----:R-:W-:-:S06]  /*0630*/  IMAD.WIDE R4, R2, 0x4, R4 ;  /* 0x0000000402047825 */ /* 0x002fcc00078e0204 */
[----:B------:R-:W2:Y:S01]  /*0640*/  LDG.E R5, desc[UR8][R4.64] ;  /* 0x0000000804057981 */ /* 0x000ea2000c1e1900 */
[----:B------:R-:W-:Y:S01]  /*0650*/  MOV R8, 0x400 ;  /* 0x0000040000087802 */ /* 0x000fe20000000f00 */
[----:B------:R-:W1:Y:S03]  /*0660*/  S2R R9, SR_CgaCtaId ;  /* 0x0000000000097919 */ /* 0x000e660000008800 */
[----:B-1----:R-:W-:Y:S02]  /*0670*/  LEA R8, R9, R8, 0x18 ;  /* 0x0000000809087211 */ /* 0x002fe400078ec0ff */
[----:B--2---:R-:W-:-:S04]  /*0680*/  SHF.R.U32.HI R2, RZ, 0x10, R5 ;  /* 0x00000010ff027819 */ /* 0x004fc80000011605 */
[----:B------:R-:W-:-:S05]  /*0690*/  LOP3.LUT R2, R2, R5, RZ, 0x3c, !PT ;  /* 0x0000000502027212 */ /* 0x000fca00078e3cff */
[----:B------:R-:W-:-:S05]  /*06a0*/  IMAD R2, R2, -0x7a143595, RZ ;  /* 0x85ebca6b02027824 */ /* 0x000fca00078e02ff */
[----:B------:R-:W-:-:S04]  /*06b0*/  SHF.R.U32.HI R7, RZ, 0xd, R2 ;  /* 0x0000000dff077819 */ /* 0x000fc80000011602 */
[----:B------:R-:W-:-:S05]  /*06c0*/  LOP3.LUT R7, R7, R2, RZ, 0x3c, !PT ;  /* 0x0000000207077212 */ /* 0x000fca00078e3cff */
[----:B------:R-:W-:-:S05]  /*06d0*/  IMAD R7, R7, -0x3d4d51cb, RZ ;  /* 0xc2b2ae3507077824 */ /* 0x000fca00078e02ff */
[----:B------:R-:W-:-:S04]  /*06e0*/  SHF.R.U32.HI R2, RZ, 0x10, R7 ;  /* 0x00000010ff027819 */ /* 0x000fc80000011607 */
[----:B------:R-:W-:-:S04]  /*06f0*/  LOP3.LUT R2, R2, R7, RZ, 0x3c, !PT ;  /* 0x0000000702027212 */ /* 0x000fc800078e3cff */
[C---:B------:R-:W-:Y:S01]  /*0700*/  LOP3.LUT R9, R2.reuse, 0xff, RZ, 0xc0, !PT ;  /* 0x000000ff02097812 */ /* 0x040fe200078ec0ff */
[----:B------:R-:W-:-:S05]  /*0710*/  IMAD.SHL.U32 R4, R2, 0x4, RZ ;  /* 0x0000000402047824 */ /* 0x000fca00078e00ff */
[----:B------:R-:W-:Y:S01]  /*0720*/  LOP3.LUT R7, R4, 0x3fc, RZ, 0xc0, !PT ;  /* 0x000003fc04077812 */ /* 0x000fe200078ec0ff */
[----:B------:R-:W-:-:S04]  /*0730*/  IMAD.MOV.U32 R4, RZ, RZ, -0x1 ;  /* 0xffffffffff047424 */ /* 0x000fc800078e00ff */
[----:B------:R-:W-:-:S05]  /*0740*/  IMAD.IADD R7, R8, 0x1, R7 ;  /* 0x0000000108077824 */ /* 0x000fca00078e0207 */
[----:B------:R-:W1:Y:S02]  /*0750*/  ATOMS.CAS R4, [R7], R4, R5 ;  /* 0x000000040704738d */ /* 0x000e640000000005 */
[----:B-1----:R-:W-:-:S04]  /*0760*/  ISETP.NE.AND P0, PT, R4, R5, PT ;  /* 0x000000050400720c */ /* 0x002fc80003f05270 */
[----:B------:R-:W-:-:S13]  /*0770*/  ISETP.NE.AND P0, PT, R4, -0x1, P0 ;  /* 0xffffffff0400780c */ /* 0x000fda0000705270 */
[----:B------:R-:W-:Y:S05]  /*0780*/  @!P0 BRA `(.L_x_60) ;  /* 0x00000008005c8947 */ /* 0x000fea0003800000 */
[----:B------:R-:W-:Y:S02]  /*0790*/  IMAD.MOV.U32 R7, RZ, RZ, RZ ;  /* 0x000000ffff077224 */ /* 0x000fe400078e00ff */
[----:B------:R-:W-:-:S07]  /*07a0*/  IMAD.MOV.U32 R6, RZ, RZ, R2 ;  /* 0x000000ffff067224 */ /* 0x000fce00078e0002 */
.L_x_61:
[----:B------:R-:W-:Y:S01]  /*07b0*/  VIADD R9, R6, 0x1 ;  /* 0x0000000106097836 */ /* 0x000fe20000000000 */
[----:B------:R-:W-:Y:S05]  /*07c0*/  YIELD ;  /* 0x0000000000007946 */ /* 0x000fea0003800000 */
[C---:B------:R-:W-:Y:S01]  /*07d0*/  IMAD.SHL.U32 R4, R9.reuse, 0x4, RZ ;  /* 0x0000000409047824 */ /* 0x040fe200078e00ff */
[----:B------:R-:W-:-:S04]  /*07e0*/  LOP3.LUT R9, R9, 0xff, RZ, 0xc0, !PT ;  /* 0x000000ff09097812 */ /* 0x000fc800078ec0ff */
[----:B0-----:R-:W-:Y:S01]  /*07f0*/  LOP3.LUT R11, R4, 0x3fc, RZ, 0xc0, !PT ;  /* 0x000003fc040b7812 */ /* 0x001fe200078ec0ff */
[----:B------:R-:W-:-:S04]  /*0800*/  IMAD.MOV.U32 R4, RZ, RZ, -0x1 ;  /* 0xffffffffff047424 */ /* 0x000fc800078e00ff */
[----:B------:R-:W-:-:S05]  /*0810*/  IMAD.IADD R11, R11, 0x1, R8 ;  /* 0x000000010b0b7824 */ /* 0x000fca00078e0208 */
[----:B------:R-:W0:Y:S02]  /*0820*/  ATOMS.CAS R10, [R11], R4, R5 ;  /* 0x000000040b0a738d */ /* 0x000e240000000005 */
[----:B0-----:R-:W-:-:S04]  /*0830*/  ISETP.NE.AND P0, PT, R10, R5, PT ;  /* 0x000000050a00720c */ /* 0x001fc80003f05270 */
[----:B------:R-:W-:-:S13]  /*0840*/  ISETP.EQ.OR P0, PT, R10, -0x1, !P0 ;  /* 0xffffffff0a00780c */ /* 0x000fda0004702670 */
[----:B------:R-:W-:Y:S05]  /*0850*/  @P0 BRA `(.L_x_60) ;  /* 0x0000000800280947 */ /* 0x000fea0003800000 */
[----:B------:R-:W-:-:S04]  /*0860*/  VIADD R9, R6, 0x2 ;  /* 0x0000000206097836 */ /* 0x000fc80000000000 */
[C---:B------:R-:W-:Y:S01]  /*0870*/  IMAD.SHL.U32 R10, R9.reuse, 0x4, RZ ;  /* 0x00000004090a7824 */ /* 0x040fe200078e00ff */
[----:B------:R-:W-:-:S04]  /*0880*/  LOP3.LUT R9, R9, 0xff, RZ, 0xc0, !PT ;  /* 0x000000ff09097812 */ /* 0x000fc800078ec0ff */
[----:B------:R-:W-:-:S05]  /*0890*/  LOP3.LUT R11, R10, 0x3fc, RZ, 0xc0, !PT ;  /* 0x000003fc0a0b7812 */ /* 0x000fca00078ec0ff */
        /* <DEDUP_REMOVED lines=122> */
[----:B------:R-:W-:-:S05]  /*1040*/  VIADD R7, R7, 0x10 ;  /* 0x0000001007077836 */ /* 0x000fca0000000000 */
[----:B------:R-:W-:-:S13]  /*1050*/  ISETP.NE.AND P0, PT, R7, 0x100, PT ;  /* 0x000001000700780c */ /* 0x000fda0003f05270 */
[----:B------:R-:W-:Y:S05]  /*1060*/  @!P0 BRA `(.L_x_59) ;  /* 0x00000000003c8947 */ /* 0x000fea0003800000 */
[----:B------:R-:W-:-:S04]  /*1070*/  IMAD.IADD R6, R2, 0x1, R7 ;  /* 0x0000000102067824 */ /* 0x000fc800078e0207 */
[----:B------:R-:W-:-:S05]  /*1080*/  IMAD.SHL.U32 R9, R6, 0x4, RZ ;  /* 0x0000000406097824 */ /* 0x000fca00078e00ff */
[----:B------:R-:W-:-:S05]  /*1090*/  LOP3.LUT R9, R9, 0x3fc, RZ, 0xc0, !PT ;  /* 0x000003fc09097812 */ /* 0x000fca00078ec0ff */
[----:B------:R-:W-:Y:S01]  /*10a0*/  IMAD.IADD R10, R8, 0x1, R9 ;  /* 0x00000001080a7824 */ /* 0x000fe200078e0209 */
[----:B------:R-:W-:-:S05]  /*10b0*/  LOP3.LUT R9, R6, 0xff, RZ, 0xc0, !PT ;  /* 0x000000ff06097812 */ /* 0x000fca00078ec0ff */
[----:B------:R-:W0:Y:S02]  /*10c0*/  ATOMS.CAS R10, [R10], R4, R5 ;  /* 0x000000040a0a738d */ /* 0x000e240000000005 */
[C---:B0-----:R-:W-:Y:S02]  /*10d0*/  ISETP.NE.AND P0, PT, R10.reuse, R5, PT ;  /* 0x000000050a00720c */ /* 0x041fe40003f05270 */
[----:B------:R-:W-:-:S13]  /*10e0*/  ISETP.NE.AND P1, PT, R10, -0x1, PT ;  /* 0xffffffff0a00780c */ /* 0x000fda0003f25270 */
[----:B------:R-:W-:Y:S05]  /*10f0*/  @P0 BRA P1, `(.L_x_61) ;  /* 0xfffffff400ac0947 */ /* 0x000fea000083ffff */
.L_x_60:
[----:B------:R-:W1:Y:S01]  /*1100*/  S2UR UR5, SR_CgaCtaId ;  /* 0x00000000000579c3 */ /* 0x000e620000008800 */
[----:B------:R-:W-:Y:S02]  /*1110*/  UMOV UR4, 0x400 ;  /* 0x0000040000047882 */ /* 0x000fe40000000000 */
[----:B------:R-:W-:-:S04]  /*1120*/  UIADD3 UR4, UPT, UPT, UR4, 0x400, URZ ;  /* 0x0000040004047890 */ /* 0x000fc8000fffe0ff */
[----:B-1----:R-:W-:-:S06]  /*1130*/  ULEA UR4, UR5, UR4, 0x18 ;  /* 0x0000000405047291 */ /* 0x002fcc000f8ec0ff */
[----:B------:R-:W-:-:S05]  /*1140*/  LEA R9, R9, UR4, 0x2 ;  /* 0x0000000409097c11 */ /* 0x000fca000f8e10ff */
[----:B------:R1:W-:Y:S02]  /*1150*/  ATOMS.POPC.INC.32 RZ, [R9+URZ] ;  /* 0x0000000009ff7f8c */ /* 0x0003e4000d8000ff */
.L_x_59:
[----:B------:R-:W2:Y:S01]  /*1160*/  LDC R2, c[0x0][0x39c] ;  /* 0x0000e700ff027b82 */ /* 0x000ea20000000800 */
[----:B------:R-:W-:Y:S07]  /*1170*/  WARPSYNC.ALL ;  /* 0x0000000000007948 */ /* 0x000fee0003800000 */
[----:B------:R-:W-:Y:S01]  /*1180*/  BAR.SYNC.DEFER_BLOCKING 0x0 ;  /* 0x0000000000007b1d */ /* 0x000fe20000010000 */
[----:B--2---:R-:W-:-:S04]  /*1190*/  ISETP.GE.AND P0, PT, R2, 0x1, PT ;  /* 0x000000010200780c */ /* 0x004fc80003f06270 */
[----:B------:R-:W-:-:S13]  /*11a0*/  ISETP.GT.U32.OR P0, PT, R0, 0xff, !P0 ;  /* 0x000000ff0000780c */ /* 0x000fda0004704470 */
[----:B------:R-:W-:Y:S05]  /*11b0*/  @P0 EXIT ;  /* 0x000000000000094d */ /* 0x000fea0003800000 */
[----:B------:R-:W2:Y:S01]  /*11c0*/  S2UR UR5, SR_CgaCtaId ;  /* 0x00000000000579c3 */ /* 0x000ea20000008800 */
[----:B------:R-:W-:Y:S01]  /*11d0*/  UMOV UR4, 0x400 ;  /* 0x0000040000047882 */ /* 0x000fe20000000000 */
[----:B------:R-:W3:Y:S01]  /*11e0*/  LDCU.64 UR12, c[0x0][0x388] ;  /* 0x00007100ff0c77ac */ /* 0x000ee20008000a00 */
[----:B------:R-:W-:Y:S02]  /*11f0*/  UIADD3 UR6, UPT, UPT, UR4, 0x400, URZ ;  /* 0x0000040004067890 */ /* 0x000fe4000fffe0ff */
[----:B--2---:R-:W-:Y:S02]  /*1200*/  ULEA UR4, UR5, UR4, 0x18 ;  /* 0x0000000405047291 */ /* 0x004fe4000f8ec0ff */
[----:B---3--:R-:W-:-:S12]  /*1210*/  ULEA UR6, UR5, UR6, 0x18 ;  /* 0x0000000605067291 */ /* 0x008fd8000f8ec0ff */
.L_x_67:
[----:B--2---:R-:W-:Y:S01]  /*1220*/  LEA R5, R0, UR4, 0x2 ;  /* 0x0000000400057c11 */ /* 0x004fe2000f8e10ff */
[----:B------:R-:W-:Y:S05]  /*1230*/  BSSY B0, `(.L_x_62) ;  /* 0x0000044000007945 */ /* 0x000fea0003800000 */
[----:B------:R-:W2:Y:S02]  /*1240*/  LDS R5, [R5] ;  /* 0x0000000005057984 */ /* 0x000ea40000000800 */
[----:B--2---:R-:W-:-:S13]  /*1250*/  ISETP.NE.AND P0, PT, R5, -0x1, PT ;  /* 0xffffffff0500780c */ /* 0x004fda0003f05270 */
[----:B------:R-:W-:Y:S05]  /*1260*/  @!P0 BRA `(.L_x_63) ;  /* 0x0000000400008947 */ /* 0x000fea0003800000 */
[----:B------:R-:W2:Y:S01]  /*1270*/  LDCU UR5, c[0x0][0x39c] ;  /* 0x00007380ff0577ac */ /* 0x000ea20008000800 */
[----:B------:R-:W-:Y:S01]  /*1280*/  SHF.R.U32.HI R2, RZ, 0x10, R5 ;  /* 0x00000010ff027819 */ /* 0x000fe20000011605 */
[----:B------:R-:W3:Y:S03]  /*1290*/  LDCU.64 UR10, c[0x0][0x388] ;  /* 0x00007100ff0a77ac */ /* 0x000ee60008000a00 */
[----:B------:R-:W-:-:S05]  /*12a0*/  LOP3.LUT R2, R2, R5, RZ, 0x3c, !PT ;  /* 0x0000000502027212 */ /* 0x000fca00078e3cff */
[----:B------:R-:W-:-:S05]  /*12b0*/  IMAD R2, R2, -0x7a143595, RZ ;  /* 0x85ebca6b02027824 */ /* 0x000fca00078e02ff */
[----:B-1----:R-:W-:Y:S01]  /*12c0*/  SHF.R.U32.HI R9, RZ, 0xd, R2 ;  /* 0x0000000dff097819 */ /* 0x002fe20000011602 */
[----:B--2---:R-:W1:Y:S03]  /*12d0*/  I2F.U32.RP R4, UR5 ;  /* 0x0000000500047d06 */ /* 0x004e660008209000 */
[----:B------:R-:W-:Y:S02]  /*12e0*/  LOP3.LUT R9, R9, R2, RZ, 0x3c, !PT ;  /* 0x0000000209097212 */ /* 0x000fe400078e3cff */
[----:B------:R-:W-:-:S03]  /*12f0*/  ISETP.NE.U32.AND P1, PT, RZ, UR5, PT ;  /* 0x00000005ff007c0c */ /* 0x000fc6000bf25070 */
[----:B------:R-:W-:-:S05]  /*1300*/  IMAD R9, R9, -0x3d4d51cb, RZ ;  /* 0xc2b2ae3509097824 */ /* 0x000fca00078e02ff */
[----:B------:R-:W-:Y:S01]  /*1310*/  SHF.R.U32.HI R2, RZ, 0x10, R9 ;  /* 0x00000010ff027819 */ /* 0x000fe20000011609 */
[----:B-1----:R-:W1:Y:S03]  /*1320*/  MUFU.RCP R4, R4 ;  /* 0x0000000400047308 */ /* 0x002e660000001000 */
[----:B------:R-:W-:Y:S01]  /*1330*/  LOP3.LUT R2, R2, R9, RZ, 0x3c, !PT ;  /* 0x0000000902027212 */ /* 0x000fe200078e3cff */
[----:B-1----:R-:W-:Y:S02]  /*1340*/  VIADD R6, R4, 0xffffffe ;  /* 0x0ffffffe04067836 */ /* 0x002fe40000000000 */
[----:B------:R-:W-:Y:S02]  /*1350*/  IMAD.MOV.U32 R4, RZ, RZ, -0x1 ;  /* 0xffffffffff047424 */ /* 0x000fe400078e00ff */
[----:B------:R1:W0:Y:S02]  /*1360*/  F2I.FTZ.U32.TRUNC.NTZ R7, R6 ;  /* 0x0000000600077305 */ /* 0x000224000021f000 */
[----:B-1----:R-:W-:-:S02]  /*1370*/  IMAD.MOV.U32 R6, RZ, RZ, RZ ;  /* 0x000000ffff067224 */ /* 0x002fc400078e00ff */
[----:B0-----:R-:W-:-:S04]  /*1380*/  IMAD.MOV R11, RZ, RZ, -R7 ;  /* 0x000000ffff0b7224 */ /* 0x001fc800078e0a07 */
[----:B------:R-:W-:-:S04]  /*1390*/  IMAD R11, R11, UR5, RZ ;  /* 0x000000050b0b7c24 */ /* 0x000fc8000f8e02ff */
[----:B------:R-:W-:-:S06]  /*13a0*/  IMAD.HI.U32 R7, R7, R11, R6 ;  /* 0x0000000b07077227 */ /* 0x000fcc00078e0006 */
[----:B------:R-:W-:-:S04]  /*13b0*/  IMAD.HI.U32 R7, R7, R2, RZ ;  /* 0x0000000207077227 */ /* 0x000fc800078e00ff */
[----:B------:R-:W-:-:S04]  /*13c0*/  IMAD.MOV R7, RZ, RZ, -R7 ;  /* 0x000000ffff077224 */ /* 0x000fc800078e0a07 */
[----:B------:R-:W-:-:S05]  /*13d0*/  IMAD R10, R7, UR5, R2 ;  /* 0x00000005070a7c24 */ /* 0x000fca000f8e0202 */
[----:B------:R-:W-:-:S13]  /*13e0*/  ISETP.GE.U32.AND P0, PT, R10, UR5, PT ;  /* 0x000000050a007c0c */ /* 0x000fda000bf06070 */
[----:B------:R-:W-:-:S05]  /*13f0*/  @P0 VIADD R10, R10, -UR5 ;  /* 0x800000050a0a0c36 */ /* 0x000fca0008000000 */
[----:B------:R-:W-:-:S13]  /*1400*/  ISETP.GE.U32.AND P0, PT, R10, UR5, PT ;  /* 0x000000050a007c0c */ /* 0x000fda000bf06070 */
[----:B------:R-:W-:Y:S01]  /*1410*/  @P0 VIADD R10, R10, -UR5 ;  /* 0x800000050a0a0c36 */ /* 0x000fe20008000000 */
[----:B------:R-:W-:-:S05]  /*1420*/  @!P1 LOP3.LUT R10, RZ, UR5, RZ, 0x33, !PT ;  /* 0x00000005ff0a9c12 */ /* 0x000fca000f8e33ff */
[----:B------:R-:W-:-:S03]  /*1430*/  IMAD.WIDE.U32 R6, R10, 0x4, RZ ;  /* 0x000000040a067825 */ /* 0x000fc600078e00ff */
[----:B---3--:R-:W-:-:S04]  /*1440*/  IADD3 R8, P0, PT, R6, UR10, RZ ;  /* 0x0000000a06087c10 */ /* 0x008fc8000ff1e0ff */
[----:B------:R-:W-:-:S05]  /*1450*/  IADD3.X R9, PT, PT, R7, UR11, RZ, P0, !PT ;  /* 0x0000000b07097c10 */ /* 0x000fca00087fe4ff */
[----:B------:R-:W2:Y:S01]  /*1460*/  ATOMG.E.CAS.STRONG.GPU PT, R4, [R8], R4, R5 ;  /* 0x00000004080473a9 */ /* 0x000ea200001ee105 */
[----:B------:R-:W-:Y:S01]  /*1470*/  LEA R2, R0, UR6, 0x2 ;  /* 0x0000000600027c11 */ /* 0x000fe2000f8e10ff */
[----:B------:R-:W-:Y:S04]  /*1480*/  BSSY B1, `(.L_x_64) ;  /* 0x000001a000017945 */ /* 0x000fe80003800000 */
[----:B------:R0:W1:Y:S01]  /*1490*/  LDS R11, [R2] ;  /* 0x00000000020b7984 */ /* 0x0000620000000800 */
[----:B--2---:R-:W-:-:S04]  /*14a0*/  ISETP.NE.AND P0, PT, R4, R5, PT ;  /* 0x000000050400720c */ /* 0x004fc80003f05270 */
[----:B------:R-:W-:-:S13]  /*14b0*/  ISETP.EQ.OR P0, PT, R4, -0x1, !P0 ;  /* 0xffffffff0400780c */ /* 0x000fda0004702670 */
[----:B01----:R-:W-:Y:S05]  /*14c0*/  @P0 BRA `(.L_x_65) ;  /* 0x0000000000540947 */ /* 0x003fea0003800000 */
[----:B------:R-:W0:Y:S01]  /*14d0*/  LDC R13, c[0x0][0x39c] ;  /* 0x0000e700ff0d7b82 */ /* 0x000e220000000800 */
[----:B------:R-:W-:Y:S01]  /*14e0*/  BSSY B2, `(.L_x_65) ;  /* 0x0000013000027945 */ /* 0x000fe20003800000 */
[----:B------:R-:W-:Y:S02]  /*14f0*/  IMAD.MOV.U32 R2, RZ, RZ, RZ ;  /* 0x000000ffff027224 */ /* 0x000fe400078e00ff */
[----:B------:R-:W-:-:S07]  /*1500*/  IMAD.MOV.U32 R4, RZ, RZ, -0x1 ;  /* 0xffffffffff047424 */ /* 0x000fce00078e00ff */
.L_x_66:
[----:B------:R-:W-:Y:S01]  /*1510*/  VIADD R2, R2, 0x1 ;  /* 0x0000000102027836 */ /* 0x000fe20000000000 */
[----:B------:R-:W-:Y:S05]  /*1520*/  YIELD ;  /* 0x0000000000007946 */ /* 0x000fea0003800000 */
[----:B0-----:R-:W-:Y:S01]  /*1530*/  ISETP.NE.AND P1, PT, R2, R13, PT ;  /* 0x0000000d0200720c */ /* 0x001fe20003f25270 */
[----:B------:R-:W-:-:S05]  /*1540*/  VIADD R10, R10, 0x1 ;  /* 0x000000010a0a7836 */ /* 0x000fca0000000000 */
[----:B------:R-:W-:-:S04]  /*1550*/  ISETP.NE.AND P0, PT, R10, R13, PT ;  /* 0x0000000d0a00720c */ /* 0x000fc80003f05270 */
[----:B------:R-:W-:-:S03]  /*1560*/  SEL R10, R10, RZ, P0 ;  /* 0x000000ff0a0a7207 */ /* 0x000fc60000000000 */
[----:B------:R-:W-:Y:S05]  /*1570*/  @!P1 BREAK B2 ;  /* 0x0000000000029942 */ /* 0x000fea0003800000 */
[----:B------:R-:W-:Y:S05]  /*1580*/  @!P1 BREAK B1 ;  /* 0x0000000000019942 */ /* 0x000fea0003800000 */
[----:B------:R-:W-:Y:S05]  /*1590*/  @!P1 BRA `(.L_x_63) ;  /* 0x0000000000349947 */ /* 0x000fea0003800000 */
[----:B------:R-:W-:-:S03]  /*15a0*/  IMAD.WIDE.U32 R6, R10, 0x4, RZ ;  /* 0x000000040a067825 */ /* 0x000fc600078e00ff */
[----:B------:R-:W-:-:S04]  /*15b0*/  IADD3 R8, P0, PT, R6, UR12, RZ ;  /* 0x0000000c06087c10 */ /* 0x000fc8000ff1e0ff */
[----:B------:R-:W-:-:S05]  /*15c0*/  IADD3.X R9, PT, PT, R7, UR13, RZ, P0, !PT ;  /* 0x0000000d07097c10 */ /* 0x000fca00087fe4ff */
[----:B------:R-:W2:Y:S02]  /*15d0*/  ATOMG.E.CAS.STRONG.GPU PT, R8, [R8], R4, R5 ;  /* 0x00000004080873a9 */ /* 0x000ea400001ee105 */
[----:B--2---:R-:W-:-:S04]  /*15e0*/  ISETP.NE.AND P0, PT, R8, R5, PT ;  /* 0x000000050800720c */ /* 0x004fc80003f05270 */
[----:B------:R-:W-:-:S13]  /*15f0*/  ISETP.EQ.OR P0, PT, R8, -0x1, !P0 ;  /* 0xffffffff0800780c */ /* 0x000fda0004702670 */
[----:B------:R-:W-:Y:S05]  /*1600*/  @!P0 BRA `(.L_x_66) ;  /* 0xfffffffc00c08947 */ /* 0x000fea000383ffff */
[----:B------:R-:W-:Y:S05]  /*1610*/  BSYNC B2 ;  /* 0x0000000000027941 */ /* 0x000fea0003800000 */
.L_x_65:
[----:B------:R-:W-:Y:S05]  /*1620*/  BSYNC B1 ;  /* 0x0000000000017941 */ /* 0x000fea0003800000 */
.L_x_64:
[----:B------:R-:W0:Y:S02]  /*1630*/  LDCU.64 UR10, c[0x0][0x390] ;  /* 0x00007200ff0a77ac */ /* 0x000e240008000a00 */
[----:B0-----:R-:W-:-:S04]  /*1640*/  IADD3 R4, P0, PT, R6, UR10, RZ ;  /* 0x0000000a06047c10 */ /* 0x001fc8000ff1e0ff */
[----:B------:R-:W-:-:S05]  /*1650*/  IADD3.X R5, PT, PT, R7, UR11, RZ, P0, !PT ;  /* 0x0000000b07057c10 */ /* 0x000fca00087fe4ff */
[----:B------:R2:W-:Y:S04]  /*1660*/  REDG.E.ADD.STRONG.GPU desc[UR8][R4.64], R11 ;  /* 0x0000000b0400798e */ /* 0x0005e8000c12e108 */
.L_x_63:
[----:B------:R-:W-:Y:S05]  /*1670*/  BSYNC B0 ;  /* 0x0000000000007941 */ /* 0x000fea0003800000 */
.L_x_62:
[----:B------:R-:W-:-:S05]  /*1680*/  IMAD.IADD R0, R3, 0x1, R0 ;  /* 0x0000000103007824 */ /* 0x000fca00078e0200 */
[----:B------:R-:W-:-:S13]  /*1690*/  ISETP.GE.U32.AND P0, PT, R0, 0x100, PT ;  /* 0x000001000000780c */ /* 0x000fda0003f06070 */
[----:B------:R-:W-:Y:S05]  /*16a0*/  @!P0 BRA `(.L_x_67) ;  /* 0xfffffff800dc8947 */ /* 0x000fea000383ffff */
[----:B------:R-:W-:Y:S05]  /*16b0*/  EXIT ;  /* 0x000000000000794d */ /* 0x000fea0003800000 */
.L_x_68:
        /* <DEDUP_REMOVED lines=12> */
.L_x_138:


//--------------------- .text.group_by_sum_i32    --------------------------
	.section	.text.group_by_sum_i32,"ax",@progbits
	.align	128
        .global         group_by_sum_i32
        .type           group_by_sum_i32,@function
        .size           group_by_sum_i32,(.L_x_139 - group_by_sum_i32)
        .other          group_by_sum_i32,@"STO_CUDA_ENTRY STV_DEFAULT"
group_by_sum_i32:
.text.group_by_sum_i32:
        /* <DEDUP_REMOVED lines=39> */
[----:B------:R-:W-:Y:S01]  /*0270*/  MOV R5, 0x400 ;  /* 0x0000040000057802 */ /* 0x000fe20000000f00 */
[----:B------:R-:W-:Y:S02]  /*0280*/  VIADD R4, R8, 0x1 ;  /* 0x0000000108047836 */ /* 0x000fe40000000000 */
[----:B------:R-:W-:Y:S02]  /*0290*/  IMAD.MOV.U32 R12, RZ, RZ, -0x1 ;  /* 0xffffffffff0c7424 */ /* 0x000fe400078e00ff */
[C---:B------:R-:W-:Y:S02]  /*02a0*/  VIADD R6, R5.reuse, 0x400 ;  /* 0x0000040005067836 */ /* 0x040fe40000000000 */
[----:B------:R-:W-:Y:S01]  /*02b0*/  VIADD R8, R5, 0xc00 ;  /* 0x00000c0005087836 */ /* 0x000fe20000000000 */
[----:B0-----:R-:W-:Y:S02]  /*02c0*/  LEA R9, R11, R5, 0x18 ;  /* 0x000000050b097211 */ /* 0x001fe400078ec0ff */
[----:B------:R-:W-:-:S02]  /*02d0*/  LOP3.LUT R5, R4, 0x3, RZ, 0xc0, !PT ;  /* 0x0000000304057812 */ /* 0x000fc400078ec0ff */
[C---:B------:R-:W-:Y:S01]  /*02e0*/  LEA R7, R11.reuse, R6, 0x18 ;  /* 0x000000060b077211 */ /* 0x040fe200078ec0ff */
[C---:B------:R-:W-:Y:S01]  /*02f0*/  IMAD.SHL.U32 R6, R0.reuse, 0x4, RZ ;  /* 0x0000000400067824 */ /* 0x040fe200078e00ff */
[----:B------:R-:W-:Y:S01]  /*0300*/  LEA R11, R11, R8, 0x18 ;  /* 0x000000080b0b7211 */ /* 0x000fe200078ec0ff */
[----:B------:R-:W-:Y:S02]  /*0310*/  IMAD R4, R5, R3, R0 ;  /* 0x0000000305047224 */ /* 0x000fe400078e0200 */
[----:B------:R-:W-:Y:S02]  /*0320*/  IMAD.MOV R5, RZ, RZ, -R5 ;  /* 0x000000ffff057224 */ /* 0x000fe400078e0a05 */
[----:B------:R-:W-:-:S07]  /*0330*/  IMAD R8, R0, 0x8, R7 ;  /* 0x0000000800087824 */ /* 0x000fce00078e0207 */
.L_x_73:
[--C-:B------:R-:W-:Y:S02]  /*0340*/  IMAD.IADD R7, R9, 0x1, R6.reuse ;  /* 0x0000000109077824 */ /* 0x100fe400078e0206 */
[--C-:B------:R-:W-:Y:S02]  /*0350*/  IMAD.IADD R10, R11, 0x1, R6.reuse ;  /* 0x000000010b0a7824 */ /* 0x100fe400078e0206 */
[----:B------:R-:W-:Y:S01]  /*0360*/  VIADD R5, R5, 0x1 ;  /* 0x0000000105057836 */ /* 0x000fe20000000000 */
[----:B------:R-:W-:Y:S01]  /*0370*/  STS [R7], R12 ;  /* 0x0000000c07007388 */ /* 0x000fe20000000800 */
[----:B------:R-:W-:-:S03]  /*0380*/  IMAD R6, R3, 0x4, R6 ;  /* 0x0000000403067824 */ /* 0x000fc600078e0206 */
[----:B------:R0:W-:Y:S01]  /*0390*/  STS.64 [R8], RZ ;  /* 0x000000ff08007388 */ /* 0x0001e20000000a00 */
[----:B------:R-:W-:-:S03]  /*03a0*/  ISETP.NE.AND P0, PT, R5, RZ, PT ;  /* 0x000000ff0500720c */ /* 0x000fc60003f05270 */
[----:B------:R1:W-:Y:S01]  /*03b0*/  STS [R10], RZ ;  /* 0x000000ff0a007388 */ /* 0x0003e20000000800 */
[----:B0-----:R-:W-:-:S09]  /*03c0*/  IMAD R8, R3, 0x8, R8 ;  /* 0x0000000803087824 */ /* 0x001fd200078e0208 */
[----:B-1----:R-:W-:Y:S05]  /*03d0*/  @P0 BRA `(.L_x_73) ;  /* 0xfffffffc00d80947 */ /* 0x002fea000383ffff */
.L_x_72:
[----:B------:R-:W-:Y:S05]  /*03e0*/  BSYNC.RECONVERGENT B1 ;  /* 0x0000000000017941 */ /* 0x000fea0003800200 */
.L_x_71:
[----:B------:R-:W-:Y:S05]  /*03f0*/  @!P1 BRA `(.L_x_70) ;  /* 0x0000000000b09947 */ /* 0x000fea0003800000 */
[----:B------:R-:W0:Y:S01]  /*0400*/  S2R R7, SR_CgaCtaId ;  /* 0x0000000000077919 */ /* 0x000e220000008800 */
[----:B------:R-:W-:Y:S01]  /*0410*/  MOV R6, 0x400 ;  /* 0x0000040000067802 */ /* 0x000fe20000000f00 */
[----:B------:R-:W-:-:S04]  /*0420*/  IMAD.SHL.U32 R12, R4, 0x4, RZ ;  /* 0x00000004040c7824 */ /* 0x000fc800078e00ff */
[C---:B------:R-:W-:Y:S02]  /*0430*/  VIADD R5, R6.reuse, 0xc00 ;  /* 0x00000c0006057836 */ /* 0x040fe40000000000 */
[----:B------:R-:W-:Y:S01]  /*0440*/  VIADD R8, R6, 0x400 ;  /* 0x0000040006087836 */ /* 0x000fe20000000000 */
[C---:B0-----:R-:W-:Y:S02]  /*0450*/  LEA R6, R7.reuse, R6, 0x18 ;  /* 0x0000000607067211 */ /* 0x041fe400078ec0ff */
[C---:B------:R-:W-:Y:S02]  /*0460*/  LEA R24, R7.reuse, R5, 0x18 ;  /* 0x0000000507187211 */ /* 0x040fe400078ec0ff */
[----:B------:R-:W-:Y:S01]  /*0470*/  LEA R7, R7, R8, 0x18 ;  /* 0x0000000807077211 */ /* 0x000fe200078ec0ff */
[C-C-:B------:R-:W-:Y:S02]  /*0480*/  IMAD R9, R3.reuse, 0x4, R6.reuse ;  /* 0x0000000403097824 */ /* 0x140fe400078e0206 */
[----:B------:R-:W-:-:S02]  /*0490*/  IMAD R10, R3, 0x8, R6 ;  /* 0x00000008030a7824 */ /* 0x000fc400078e0206 */
[----:B------:R-:W-:Y:S02]  /*04a0*/  IMAD R14, R4, 0x8, R7 ;  /* 0x00000008040e7824 */ /* 0x000fe400078e0207 */
[C---:B------:R-:W-:Y:S02]  /*04b0*/  IMAD R11, R3.reuse, 0xc, R6 ;  /* 0x0000000c030b7824 */ /* 0x040fe400078e0206 */
[C-C-:B------:R-:W-:Y:S02]  /*04c0*/  IMAD R5, R3.reuse, 0x4, R24.reuse ;  /* 0x0000000403057824 */ /* 0x140fe400078e0218 */
[C-C-:B------:R-:W-:Y:S02]  /*04d0*/  IMAD R7, R3.reuse, 0x8, R24.reuse ;  /* 0x0000000803077824 */ /* 0x140fe400078e0218 */
[----:B------:R-:W-:-:S07]  /*04e0*/  IMAD R8, R3, 0xc, R24 ;  /* 0x0000000c03087824 */ /* 0x000fce00078e0218 */
.L_x_74:
[--C-:B0-----:R-:W-:Y:S02]  /*04f0*/  IMAD.IADD R13, R6, 0x1, R12.reuse ;  /* 0x00000001060d7824 */ /* 0x101fe400078e020c */
[----:B------:R-:W-:Y:S02]  /*0500*/  IMAD.MOV.U32 R26, RZ, RZ, -0x1 ;  /* 0xffffffffff1a7424 */ /* 0x000fe400078e00ff */
[--C-:B------:R-:W-:Y:S02]  /*0510*/  IMAD.IADD R15, R24, 0x1, R12.reuse ;  /* 0x00000001180f7824 */ /* 0x100fe400078e020c */
[----:B------:R-:W-:Y:S01]  /*0520*/  IMAD.IADD R16, R9, 0x1, R12 ;  /* 0x0000000109107824 */ /* 0x000fe200078e020c */
[----:B------:R0:W-:Y:S01]  /*0530*/  STS [R13], R26 ;  /* 0x0000001a0d007388 */ /* 0x0001e20000000800 */
[----:B------:R-:W-:Y:S02]  /*0540*/  IMAD R17, R3, 0x8, R14 ;  /* 0x0000000803117824 */ /* 0x000fe400078e020e */
[--C-:B------:R-:W-:Y:S01]  /*0550*/  IMAD.IADD R18, R5, 0x1, R12.reuse ;  /* 0x0000000105127824 */ /* 0x100fe200078e020c */
[----:B------:R1:W-:Y:S01]  /*0560*/  STS.64 [R14], RZ ;  /* 0x000000ff0e007388 */ /* 0x0003e20000000a00 */
[----:B------:R-:W-:-:S02]  /*0570*/  IMAD.IADD R19, R10, 0x1, R12 ;  /* 0x000000010a137824 */ /* 0x000fc400078e020c */
[----:B------:R-:W-:Y:S01]  /*0580*/  IMAD R20, R3, 0x10, R14 ;  /* 0x0000001003147824 */ /* 0x000fe200078e020e */
[----:B------:R2:W-:Y:S01]  /*0590*/  STS [R15], RZ ;  /* 0x000000ff0f007388 */ /* 0x0005e20000000800 */
[----:B------:R-:W-:Y:S01]  /*05a0*/  IMAD.IADD R21, R7, 0x1, R12 ;  /* 0x0000000107157824 */ /* 0x000fe200078e020c */
[----:B0-----:R-:W-:Y:S01]  /*05b0*/  IADD3 R13, PT, PT, R11, R12, RZ ;  /* 0x0000000c0b0d7210 */ /* 0x001fe20007ffe0ff */
[C---:B------:R-:W-:Y:S01]  /*05c0*/  IMAD R22, R3.reuse, 0x18, R14 ;  /* 0x0000001803167824 */ /* 0x040fe200078e020e */
[----:B------:R0:W-:Y:S01]  /*05d0*/  STS [R16], R26 ;  /* 0x0000001a10007388 */ /* 0x0001e20000000800 */
[C---:B------:R-:W-:Y:S02]  /*05e0*/  IMAD R4, R3.reuse, 0x4, R4 ;  /* 0x0000000403047824 */ /* 0x040fe400078e0204 */
[C---:B-1----:R-:W-:Y:S01]  /*05f0*/  IMAD R14, R3.reuse, 0x20, R14 ;  /* 0x00000020030e7824 */ /* 0x042fe200078e020e */
[----:B------:R0:W-:Y:S01]  /*0600*/  STS.64 [R17], RZ ;  /* 0x000000ff11007388 */ /* 0x0001e20000000a00 */
[--C-:B--2---:R-:W-:Y:S01]  /*0610*/  IMAD.IADD R15, R8, 0x1, R12.reuse ;  /* 0x00000001080f7824 */ /* 0x104fe200078e020c */
[----:B------:R-:W-:Y:S01]  /*0620*/  ISETP.GE.U32.AND P0, PT, R4, 0x100, PT ;  /* 0x000001000400780c */ /* 0x000fe20003f06070 */
[----:B------:R-:W-:Y:S01]  /*0630*/  IMAD R12, R3, 0x10, R12 ;  /* 0x00000010030c7824 */ /* 0x000fe200078e020c */
[----:B------:R0:W-:Y:S04]  /*0640*/  STS [R18], RZ ;  /* 0x000000ff12007388 */ /* 0x0001e80000000800 */
[----:B------:R0:W-:Y:S04]  /*0650*/  STS [R19], R26 ;  /* 0x0000001a13007388 */ /* 0x0001e80000000800 */
[----:B------:R0:W-:Y:S04]  /*0660*/  STS.64 [R20], RZ ;  /* 0x000000ff14007388 */ /* 0x0001e80000000a00 */
[----:B------:R0:W-:Y:S04]  /*0670*/  STS [R21], RZ ;  /* 0x000000ff15007388 */ /* 0x0001e80000000800 */
[----:B------:R0:W-:Y:S04]  /*0680*/  STS [R13], R26 ;  /* 0x0000001a0d007388 */ /* 0x0001e80000000800 */
[----:B------:R0:W-:Y:S04]  /*0690*/  STS.64 [R22], RZ ;  /* 0x000000ff16007388 */ /* 0x0001e80000000a00 */
[----:B------:R0:W-:Y:S01]  /*06a0*/  STS [R15], RZ ;  /* 0x000000ff0f007388 */ /* 0x0001e20000000800 */
[----:B------:R-:W-:Y:S05]  /*06b0*/  @!P0 BRA `(.L_x_74) ;  /* 0xfffffffc008c8947 */ /* 0x000fea000383ffff */
.L_x_70:
[----:B------:R-:W-:Y:S05]  /*06c0*/  BSYNC.RECONVERGENT B0 ;  /* 0x0000000000007941 */ /* 0x000fea0003800200 */
.L_x_69:
[----:B------:R-:W1:Y:S01]  /*06d0*/  LDCU UR4, c[0x0][0x3a8] ;  /* 0x00007500ff0477ac */ /* 0x000e620008000800 */
[----:B------:R-:W2:Y:S01]  /*06e0*/  LDCU.64 UR8, c[0x0][0x358] ;  /* 0x00006b00ff0877ac */ /* 0x000ea20008000a00 */
[----:B------:R-:W-:Y:S01]  /*06f0*/  BAR.SYNC.DEFER_BLOCKING 0x0 ;  /* 0x0000000000007b1d */ /* 0x000fe20000010000 */
[----:B-1----:R-:W-:-:S13]  /*0700*/  ISETP.GE.AND P0, PT, R2, UR4, PT ;  /* 0x0000000402007c0c */ /* 0x002fda000bf06270 */
[----:B--2---:R-:W-:Y:S05]  /*0710*/  @P0 BRA `(.L_x_75) ;  /* 0x0000000c00040947 */ /* 0x004fea0003800000 */
[----:B------:R-:W1:Y:S08]  /*0720*/  LDC.64 R4, c[0x0][0x380] ;  /* 0x0000e000ff047b82 */ /* 0x000e700000000a00 */
[----:B------:R-:W2:Y:S01]  /*0730*/  LDC.64 R6, c[0x0][0x388] ;  /* 0x0000e200ff067b82 */ /* 0x000ea20000000a00 */
[----:B-1----:R-:W-:-:S06]  /*0740*/  IMAD.WIDE R4, R2, 0x4, R4 ;  /* 0x0000000402047825 */ /* 0x002fcc00078e0204 */
[----:B------:R-:W3:Y:S01]  /*0750*/  LDG.E R5, desc[UR8][R4.64] ;  /* 0x0000000804057981 */ /* 0x000ee2000c1e1900 */
[----:B--2---:R-:W-:-:S06]  /*0760*/  IMAD.WIDE R6, R2, 0x8, R6 ;  /* 0x0000000802067825 */ /* 0x004fcc00078e0206 */
[----:B------:R-:W5:Y:S01]  /*0770*/  LDG.E.64 R6, desc[UR8][R6.64] ;  /* 0x0000000806067981 */ /* 0x000f62000c1e1b00 */
[----:B------:R-:W-:Y:S01]  /*0780*/  MOV R10, 0x400 ;  /* 0x00000400000a7802 */ /* 0x000fe20000000f00 */
[----:B------:R-:W1:Y:S03]  /*0790*/  S2R R11, SR_CgaCtaId ;  /* 0x00000000000b7919 */ /* 0x000e660000008800 */
[----:B-1----:R-:W-:Y:S02]  /*07a0*/  LEA R10, R11, R10, 0x18 ;  /* 0x0000000a0b0a7211 */ /* 0x002fe400078ec0ff */
[----:B---3--:R-:W-:-:S04]  /*07b0*/  SHF.R.U32.HI R2, RZ, 0x10, R5 ;  /* 0x00000010ff027819 */ /* 0x008fc80000011605 */
        /* <DEDUP_REMOVED lines=18> */
.L_x_77:
[----:B------:R-:W-:Y:S01]  /*08e0*/  VIADD R11, R8, 0x1 ;  /* 0x00000001080b7836 */ /* 0x000fe20000000000 */
[----:B------:R-:W-:Y:S05]  /*08f0*/  YIELD ;  /* 0x0000000000007946 */ /* 0x000fea0003800000 */
[----:B------:R-:W-:-:S05]  /*0900*/  IMAD.SHL.U32 R4, R11, 0x4, RZ ;  /* 0x000000040b047824 */ /* 0x000fca00078e00ff */
[----:B0-----:R-:W-:Y:S01]  /*0910*/  LOP3.LUT R13, R4, 0x3fc, RZ, 0xc0, !PT ;  /* 0x000003fc040d7812 */ /* 0x001fe200078ec0ff */
[----:B------:R-:W-:-:S04]  /*0920*/  IMAD.MOV.U32 R4, RZ, RZ, -0x1 ;  /* 0xffffffffff047424 */ /* 0x000fc800078e00ff */
[----:B------:R-:W-:-:S05]  /*0930*/  IMAD.IADD R13, R13, 0x1, R10 ;  /* 0x000000010d0d7824 */ /* 0x000fca00078e020a */
[----:B------:R-:W0:Y:S02]  /*0940*/  ATOMS.CAS R12, [R13], R4, R5 ;  /* 0x000000040d0c738d */ /* 0x000e240000000005 */
[----:B0-----:R-:W-:-:S04]  /*0950*/  ISETP.NE.AND P0, PT, R12, R5, PT ;  /* 0x000000050c00720c */ /* 0x001fc80003f05270 */
[----:B------:R-:W-:Y:S02]  /*0960*/  ISETP.EQ.OR P0, PT, R12, -0x1, !P0 ;  /* 0xffffffff0c00780c */ /* 0x000fe40004702670 */
[----:B------:R-:W-:-:S11]  /*0970*/  LOP3.LUT R12, R11, 0xff, RZ, 0xc0, !PT ;  /* 0x000000ff0b0c7812 */ /* 0x000fd600078ec0ff */
        /* <DEDUP_REMOVED lines=38> */
[C---:B------:R-:W-:Y:S02]  /*0be0*/  SHF.L.U32 R11, R12.reuse, 0x2, RZ ;  /* 0x000000020c0b7819 */ /* 0x040fe400000006ff */
[----:B------:R-:W-:Y:S02]  /*0bf0*/  LOP3.LUT R12, R12, 0xff, RZ, 0xc0, !PT ;  /* 0x000000ff0c0c7812 */ /* 0x000fe400078ec0ff */
        /* <DEDUP_REMOVED lines=78> */
[----:B------:R-:W-:-:S05]  /*10e0*/  IADD3 R12, PT, PT, R8, 0xf, RZ ;  /* 0x0000000f080c7810 */ /* 0x000fca0007ffe0ff */
        /* <DEDUP_REMOVED lines=12> */
[C---:B------:R-:W-:Y:S01]  /*11b0*/  IMAD.SHL.U32 R11, R8.reuse, 0x4, RZ ;  /* 0x00000004080b7824 */ /* 0x040fe200078e00ff */
[----:B------:R-:W-:-:S04]  /*11c0*/  LOP3.LUT R12, R8, 0xff, RZ, 0xc0, !PT ;  /* 0x000000ff080c7812 */ /* 0x000fc800078ec0ff */
[----:B------:R-:W-:-:S05]  /*11d0*/  LOP3.LUT R11, R11, 0x3fc, RZ, 0xc0, !PT ;  /* 0x000003fc0b0b7812 */ /* 0x000fca00078ec0ff */
[----:B------:R-:W-:-:S05]  /*11e0*/  IMAD.IADD R11, R10, 0x1, R11 ;  /* 0x000000010a0b7824 */ /* 0x000fca00078e020b */
[----:B------:R-:W0:Y:S02]  /*11f0*/  ATOMS.CAS R4, [R11], R4, R5 ;  /* 0x000000040b04738d */ /* 0x000e240000000005 */
[C---:B0-----:R-:W-:Y:S02]  /*1200*/  ISETP.NE.AND P0, PT, R4.reuse, R5, PT ;  /* 0x000000050400720c */ /* 0x041fe40003f05270 */
[----:B------:R-:W-:-:S13]  /*1210*/  ISETP.NE.AND P1, PT, R4, -0x1, PT ;  /* 0xffffffff0400780c */ /* 0x000fda0003f25270 */
[----:B------:R-:W-:Y:S05]  /*1220*/  @P0 BRA P1, `(.L_x_77) ;  /* 0xfffffff400ac0947 */ /* 0x000fea000083ffff */
.L_x_76:
[----:B0-----:R-:W0:Y:S01]  /*1230*/  S2R R13, SR_CgaCtaId ;  /* 0x00000000000d7919 */ /* 0x001e220000008800 */
[----:B------:R-:W-:Y:S01]  /*1240*/  MOV R2, 0x400 ;  /* 0x0000040000027802 */ /* 0x000fe20000000f00 */
[----:B------:R-:W-:Y:S04]  /*1250*/  BSSY.RECONVERGENT B0, `(.L_x_78) ;  /* 0x0000009000007945 */ /* 0x000fe80003800200 */
[----:B------:R-:W-:-:S05]  /*1260*/  VIADD R4, R2, 0x400 ;  /* 0x0000040002047836 */ /* 0x000fca0000000000 */
[----:B0-----:R-:W-:-:S05]  /*1270*/  LEA R5, R13, R4, 0x18 ;  /* 0x000000040d057211 */ /* 0x001fca00078ec0ff */
[----:B------:R-:W-:-:S07]  /*1280*/  IMAD R5, R12, 0x8, R5 ;  /* 0x000000080c057824 */ /* 0x000fce00078e0205 */
.L_x_79:
[----:B------:R-:W0:Y:S02]  /*1290*/  LDS.64 R8, [R5] ;  /* 0x0000000005087984 */ /* 0x000e240000000a00 */
[----:B0----5:R-:W-:-:S05]  /*12a0*/  IADD3 R10, P0, PT, R6, R8, RZ ;  /* 0x00000008060a7210 */ /* 0x021fca0007f1e0ff */
[----:B------:R-:W-:-:S07]  /*12b0*/  IMAD.X R11, R7, 0x1, R9, P0 ;  /* 0x00000001070b7824 */ /* 0x000fce00000e0609 */
[----:B------:R-:W0:Y:S02]  /*12c0*/  ATOMS.CAST.SPIN.64 P0, [R5], R8, R10 ;  /* 0x000000080500758d */ /* 0x000e24000180040a */
[----:B0-----:R-:W-:Y:S05]  /*12d0*/  @!P0 BRA `(.L_x_79) ;  /* 0xfffffffc00ec8947 */ /* 0x001fea000383ffff */
[----:B------:R-:W-:Y:S05]  /*12e0*/  BSYNC.RECONVERGENT B0 ;  /* 0x0000000000007941 */ /* 0x000fea0003800200 */
.L_x_78:
[----:B------:R-:W-:-:S05]  /*12f0*/  VIADD R2, R2, 0xc00 ;  /* 0x00000c0002027836 */ /* 0x000fca0000000000 */
[----:B------:R-:W-:-:S05]  /*1300*/  LEA R13, R13, R2, 0x18 ;  /* 0x000000020d0d7211 */ /* 0x000fca00078ec0ff */
[----:B------:R-:W-:-:S05]  /*1310*/  IMAD R12, R12, 0x4, R13 ;  /* 0x000000040c0c7824 */ /* 0x000fca00078e020d */
[----:B------:R1:W-:Y:S02]  /*1320*/  ATOMS.POPC.INC.32 RZ, [R12+URZ] ;  /* 0x000000000cff7f8c */ /* 0x0003e4000d8000ff */
.L_x_75:
        /* <DEDUP_REMOVED lines=12> */
.L_x_85:
        /* <DEDUP_REMOVED lines=10> */
[----:B------:R-:W-:Y:S01]  /*1490*/  SHF.R.U32.HI R9, RZ, 0xd, R2 ;  /* 0x0000000dff097819 */ /* 0x000fe20000011602 */
[----:B--2---:R-:W2:Y:S03]  /*14a0*/  I2F.U32.RP R4, UR5 ;  /* 0x0000000500047d06 */ /* 0x004ea60008209000 */
[----:B------:R-:W-:Y:S02]  /*14b0*/  LOP3.LUT R9, R9, R2, RZ, 0x3c, !PT ;  /* 0x0000000209097212 */ /* 0x000fe400078e3cff */
[----:B------:R-:W-:-:S03]  /*14c0*/  ISETP.NE.U32.AND P1, PT, RZ, UR5, PT ;  /* 0x00000005ff007c0c */ /* 0x000fc6000bf25070 */
[----:B------:R-:W-:-:S05]  /*14d0*/  IMAD R9, R9, -0x3d4d51cb, RZ ;  /* 0xc2b2ae3509097824 */ /* 0x000fca00078e02ff */
[----:B------:R-:W-:Y:S01]  /*14e0*/  SHF.R.U32.HI R2, RZ, 0x10, R9 ;  /* 0x00000010ff027819 */ /* 0x000fe20000011609 */
[----:B--2---:R-:W2:Y:S03]  /*14f0*/  MUFU.RCP R4, R4 ;  /* 0x0000000400047308 */ /* 0x004ea60000001000 */
[----:B------:R-:W-:Y:S01]  /*1500*/  LOP3.LUT R2, R2, R9, RZ, 0x3c, !PT ;  /* 0x0000000902027212 */ /* 0x000fe200078e3cff */
[----:B--2--5:R-:W-:Y:S02]  /*1510*/  VIADD R6, R4, 0xffffffe ;  /* 0x0ffffffe04067836 */ /* 0x024fe40000000000 */
[----:B------:R-:W-:Y:S02]  /*1520*/  IMAD.MOV.U32 R4, RZ, RZ, -0x1 ;  /* 0xffffffffff047424 */ /* 0x000fe400078e00ff */
[----:B------:R2:W4:Y:S02]  /*1530*/  F2I.FTZ.U32.TRUNC.NTZ R7, R6 ;  /* 0x0000000600077305 */ /* 0x000524000021f000 */
[----:B--2---:R-:W-:-:S02]  /*1540*/  IMAD.MOV.U32 R6, RZ, RZ, RZ ;  /* 0x000000ffff067224 */ /* 0x004fc400078e00ff */
[----:B----4-:R-:W-:-:S04]  /*1550*/  IMAD.MOV R11, RZ, RZ, -R7 ;  /* 0x000000ffff0b7224 */ /* 0x010fc800078e0a07 */
[----:B------:R-:W-:-:S04]  /*1560*/  IMAD R11, R11, UR5, RZ ;  /* 0x000000050b0b7c24 */ /* 0x000fc8000f8e02ff */
[----:B------:R-:W-:-:S06]  /*1570*/  IMAD.HI.U32 R7, R7, R11, R6 ;  /* 0x0000000b07077227 */ /* 0x000fcc00078e0006 */
[----:B------:R-:W-:-:S04]  /*1580*/  IMAD.HI.U32 R7, R7, R2, RZ ;  /* 0x0000000207077227 */ /* 0x000fc800078e00ff */
[----:B------:R-:W-:-:S04]  /*1590*/  IMAD.MOV R7, RZ, RZ, -R7 ;  /* 0x000000ffff077224 */ /* 0x000fc800078e0a07 */
[----:B-1----:R-:W-:-:S05]  /*15a0*/  IMAD R12, R7, UR5, R2 ;  /* 0x00000005070c7c24 */ /* 0x002fca000f8e0202 */
        /* <DEDUP_REMOVED lines=9> */
[----:B------:R-:W1:Y:S01]  /*1640*/  S2UR UR7, SR_CgaCtaId ;  /* 0x00000000000779c3 */ /* 0x000e620000008800 */
[----:B------:R-:W-:Y:S01]  /*1650*/  UMOV UR5, 0x400 ;  /* 0x0000040000057882 */ /* 0x000fe20000000000 */
[----:B------:R-:W-:Y:S01]  /*1660*/  LEA R6, R0, UR6, 0x3 ;  /* 0x0000000600067c11 */ /* 0x000fe2000f8e18ff */
[----:B------:R-:W-:Y:S01]  /*1670*/  UIADD3 UR5, UPT, UPT, UR5, 0xc00, URZ ;  /* 0x00000c0005057890 */ /* 0x000fe2000fffe0ff */
[----:B------:R-:W-:Y:S04]  /*1680*/  BSSY B1, `(.L_x_82) ;  /* 0x000001e000017945 */ /* 0x000fe80003800000 */
[----:B------:R-:W3:Y:S01]  /*1690*/  LDS.64 R6, [R6] ;  /* 0x0000000006067984 */ /* 0x000ee20000000a00 */
[----:B-1----:R-:W-:-:S06]  /*16a0*/  ULEA UR5, UR7, UR5, 0x18 ;  /* 0x0000000507057291 */ /* 0x002fcc000f8ec0ff */
[----:B------:R-:W-:-:S06]  /*16b0*/  LEA R2, R0, UR5, 0x2 ;  /* 0x0000000500027c11 */ /* 0x000fcc000f8e10ff */
[----:B------:R-:W1:Y:S01]  /*16c0*/  LDS R2, [R2] ;  /* 0x0000000002027984 */ /* 0x000e620000000800 */
[----:B--2---:R-:W-:-:S04]  /*16d0*/  ISETP.NE.AND P0, PT, R4, R5, PT ;  /* 0x000000050400720c */ /* 0x004fc80003f05270 */
[----:B------:R-:W-:-:S13]  /*16e0*/  ISETP.EQ.OR P0, PT, R4, -0x1, !P0 ;  /* 0xffffffff0400780c */ /* 0x000fda0004702670 */
[----:B-1-3--:R-:W-:Y:S05]  /*16f0*/  @P0 BRA `(.L_x_83) ;  /* 0x0000000000580947 */ /* 0x00afea0003800000 */
[----:B0-----:R-:W0:Y:S01]  /*1700*/  LDC R13, c[0x0][0x3ac] ;  /* 0x0000eb00ff0d7b82 */ /* 0x001e220000000800 */
[----:B------:R-:W-:Y:S01]  /*1710*/  BSSY B2, `(.L_x_83) ;  /* 0x0000014000027945 */ /* 0x000fe20003800000 */
[----:B------:R-:W-:Y:S02]  /*1720*/  IMAD.MOV.U32 R4, RZ, RZ, RZ ;  /* 0x000000ffff047224 */ /* 0x000fe400078e00ff */
[----:B------:R-:W-:-:S07]  /*1730*/  IMAD.MOV.U32 R14, RZ, RZ, -0x1 ;  /* 0xffffffffff0e7424 */ /* 0x000fce00078e00ff */
.L_x_84:
        /* <DEDUP_REMOVED lines=9> */
[----:B------:R-:W-:-:S04]  /*17d0*/  IMAD.WIDE.U32 R8, R12, 0x4, RZ ;  /* 0x000000040c087825 */ /* 0x000fc800078e00ff */
[----:B------:R-:W-:Y:S01]  /*17e0*/  IMAD.MOV.U32 R15, RZ, RZ, R5 ;  /* 0x000000ffff0f7224 */ /* 0x000fe200078e0005 */
[----:B------:R-:W-:-:S04]  /*17f0*/  IADD3 R10, P0, PT, R8, UR12, RZ ;  /* 0x0000000c080a7c10 */ /* 0x000fc8000ff1e0ff */
[----:B------:R-:W-:-:S05]  /*1800*/  IADD3.X R11, PT, PT, R9, UR13, RZ, P0, !PT ;  /* 0x0000000d090b7c10 */ /* 0x000fca00087fe4ff */
[----:B------:R-:W2:Y:S02]  /*1810*/  ATOMG.E.CAS.STRONG.GPU PT, R10, [R10], R14, R15 ;  /* 0x0000000e0a0a73a9 */ /* 0x000ea400001ee10f */
[----:B--2---:R-:W-:-:S04]  /*1820*/  ISETP.NE.AND P0, PT, R10, R5, PT ;  /* 0x000000050a00720c */ /* 0x004fc80003f05270 */
[----:B------:R-:W-:-:S13]  /*1830*/  ISETP.EQ.OR P0, PT, R10, -0x1, !P0 ;  /* 0xffffffff0a00780c */ /* 0x000fda0004702670 */
[----:B------:R-:W-:Y:S05]  /*1840*/  @!P0 BRA `(.L_x_84) ;  /* 0xfffffffc00bc8947 */ /* 0x000fea000383ffff */
[----:B------:R-:W-:Y:S05]  /*1850*/  BSYNC B2 ;  /* 0x0000000000027941 */ /* 0x000fea0003800000 */
.L_x_83:
[----:B------:R-:W-:Y:S05]  /*1860*/  BSYNC B1 ;  /* 0x0000000000017941 */ /* 0x000fea0003800000 */
.L_x_82:
[----:B------:R-:W1:Y:S01]  /*1870*/  LDC.64 R4, c[0x0][0x398] ;  /* 0x0000e600ff047b82 */ /* 0x000e620000000a00 */
[----:B------:R-:W2:Y:S02]  /*1880*/  LDCU.64 UR10, c[0x0][0x3a0] ;  /* 0x00007400ff0a77ac */ /* 0x000ea40008000a00 */
[----:B--2---:R-:W-:-:S04]  /*1890*/  IADD3 R8, P0, PT, R8, UR10, RZ ;  /* 0x0000000a08087c10 */ /* 0x004fc8000ff1e0ff */
[----:B------:R-:W-:Y:S01]  /*18a0*/  IADD3.X R9, PT, PT, R9, UR11, RZ, P0, !PT ;  /* 0x0000000b09097c10 */ /* 0x000fe200087fe4ff */
[----:B-1----:R-:W-:-:S05]  /*18b0*/  IMAD.WIDE.U32 R4, R12, 0x8, R4 ;  /* 0x000000080c047825 */ /* 0x002fca00078e0004 */
[----:B------:R2:W-:Y:S04]  /*18c0*/  REDG.E.ADD.64.STRONG.GPU desc[UR8][R4.64], R6 ;  /* 0x000000060400798e */ /* 0x0005e8000c12e508 */
[----:B------:R2:W-:Y:S02]  /*18d0*/  REDG.E.ADD.STRONG.GPU desc[UR8][R8.64], R2 ;  /* 0x000000020800798e */ /* 0x0005e4000c12e108 */
.L_x_81:
[----:B------:R-:W-:Y:S05]  /*18e0*/  BSYNC B0 ;  /* 0x0000000000007941 */ /* 0x000fea0003800000 */
.L_x_80:
[----:B------:R-:W-:-:S05]  /*18f0*/  IMAD.IADD R0, R3, 0x1, R0 ;  /* 0x0000000103007824 */ /* 0x000fca00078e0200 */
[----:B------:R-:W-:-:S13]  /*1900*/  ISETP.GE.U32.AND P0, PT, R0, 0x100, PT ;  /* 0x000001000000780c */ /* 0x000fda0003f06070 */
[----:B------:R-:W-:Y:S05]  /*1910*/  @!P0 BRA `(.L_x_85) ;  /* 0xfffffff800b48947 */ /* 0x000fea000383ffff */
[----:B------:R-:W-:Y:S05]  /*1920*/  EXIT ;  /* 0x000000000000794d */ /* 0x000fea0003800000 */
.L_x_86:
        /* <DEDUP_REMOVED lines=13> */
.L_x_139:


//--------------------- .text.group_by_sum_robin_hood_i32 --------------------------
	.section	.text.group_by_sum_robin_hood_i32,"ax",@progbits
	.align	128
        .global         group_by_sum_robin_hood_i32
        .type           group_by_sum_robin_hood_i32,@function
        .size           group_by_sum_robin_hood_i32,(.L_x_140 - group_by_sum_robin_hood_i32)
        .other          group_by_sum_robin_hood_i32,@"STO_CUDA_ENTRY STV_DEFAULT"
group_by_sum_robin_hood_i32:
.text.group_by_sum_robin_hood_i32:
        /* <DEDUP_REMOVED lines=25> */
[----:B----4-:R-:W-:Y:S02]  /*0190*/  SHF.R.U32.HI R4, RZ, 0x10, R3 ;  /* 0x00000010ff047819 */ /* 0x010fe40000011603 */
[-C--:B------:R-:W-:Y:S02]  /*01a0*/  MOV R13, R3.reuse ;  /* 0x00000003000d7202 */ /* 0x080fe40000000f00 */
        /* <DEDUP_REMOVED lines=16> */
[----:B0-----:R-:W-:-:S06]  /*02b0*/  IMAD.WIDE R4, R0, 0x8, R4 ;  /* 0x0000000800047825 */ /* 0x001fcc00078e0204 */
[----:B------:R-:W5:Y:S06]  /*02c0*/  LDG.E.64 R4, desc[UR4][R4.64] ;  /* 0x0000000404047981 */ /* 0x000f6c000c1e1b00 */
        /* <DEDUP_REMOVED lines=8> */
[----:B--2---:R-:W-:-:S04]  /*0350*/  ISETP.NE.AND P0, PT, R8, R3, PT ;  /* 0x000000030800720c */ /* 0x004fc80003f05270 */
[----:B------:R-:W-:-:S13]  /*0360*/  ISETP.NE.AND P0, PT, R8, -0x1, P0 ;  /* 0xffffffff0800780c */ /* 0x000fda0000705270 */
[----:B---3--:R-:W-:Y:S05]  /*0370*/  @!P0 BRA `(.L_x_88) ;  /* 0x0000000000448947 */ /* 0x008fea0003800000 */
[----:B------:R-:W0:Y:S01]  /*0380*/  LDC R10, c[0x0][0x3ac] ;  /* 0x0000eb00ff0a7b82 */ /* 0x000e220000000800 */
[----:B------:R-:W-:Y:S02]  /*0390*/  IMAD.MOV.U32 R0, RZ, RZ, RZ ;  /* 0x000000ffff007224 */ /* 0x000fe400078e00ff */
[----:B------:R-:W-:-:S07]  /*03a0*/  IMAD.MOV.U32 R2, RZ, RZ, -0x1 ;  /* 0xffffffffff027424 */ /* 0x000fce00078e00ff */
.L_x_89:
[----:B------:R-:W-:Y:S01]  /*03b0*/  VIADD R0, R0, 0x1 ;  /* 0x0000000100007836 */ /* 0x000fe20000000000 */
[----:B------:R-:W-:Y:S01]  /*03c0*/  IADD3 R11, PT, PT, R11, 0x1, RZ ;  /* 0x000000010b0b7810 */ /* 0x000fe20007ffe0ff */
        /* <DEDUP_REMOVED lines=8> */
[----:B------:R-:W2:Y:S02]  /*0450*/  ATOMG.E.CAS.STRONG.GPU PT, R8, [R8], R2, R3 ;  /* 0x00000002080873a9 */ /* 0x000ea400001ee103 */
[C---:B--2---:R-:W-:Y:S02]  /*0460*/  ISETP.NE.AND P0, PT, R8.reuse, R3, PT ;  /* 0x000000030800720c */ /* 0x044fe40003f05270 */
[----:B------:R-:W-:-:S13]  /*0470*/  ISETP.NE.AND P1, PT, R8, -0x1, PT ;  /* 0xffffffff0800780c */ /* 0x000fda0003f25270 */
[----:B------:R-:W-:Y:S05]  /*0480*/  @P0 BRA P1, `(.L_x_89) ;  /* 0xfffffffc00c80947 */ /* 0x000fea000083ffff */
.L_x_88:
[----:B------:R-:W-:Y:S05]  /*0490*/  BSYNC B0 ;  /* 0x0000000000007941 */ /* 0x000fea0003800000 */
.L_x_87:
[----:B------:R-:W0:Y:S01]  /*04a0*/  LDC.64 R2, c[0x0][0x398] ;  /* 0x0000e600ff027b82 */ /* 0x000e220000000a00 */
[----:B------:R-:W1:Y:S01]  /*04b0*/  LDCU.64 UR6, c[0x0][0x3a0] ;  /* 0x00007400ff0677ac */ /* 0x000e620008000a00 */
[----:B------:R-:W-:Y:S01]  /*04c0*/  IMAD.MOV.U32 R9, RZ, RZ, 0x1 ;  /* 0x00000001ff097424 */ /* 0x000fe200078e00ff */
[----:B-1----:R-:W-:-:S04]  /*04d0*/  IADD3 R6, P0, PT, R6, UR6, RZ ;  /* 0x0000000606067c10 */ /* 0x002fc8000ff1e0ff */
[----:B------:R-:W-:Y:S01]  /*04e0*/  IADD3.X R7, PT, PT, R7, UR7, RZ, P0, !PT ;  /* 0x0000000707077c10 */ /* 0x000fe200087fe4ff */
[----:B0-----:R-:W-:-:S05]  /*04f0*/  IMAD.WIDE.U32 R2, R11, 0x8, R2 ;  /* 0x000000080b027825 */ /* 0x001fca00078e0002 */
[----:B-----5:R-:W-:Y:S04]  /*0500*/  REDG.E.ADD.64.STRONG.GPU desc[UR4][R2.64], R4 ;  /* 0x000000040200798e */ /* 0x020fe8000c12e504 */
[----:B------:R-:W-:Y:S01]  /*0510*/  REDG.E.ADD.STRONG.GPU desc[UR4][R6.64], R9 ;  /* 0x000000090600798e */ /* 0x000fe2000c12e104 */
[----:B------:R-:W-:Y:S05]  /*0520*/  EXIT ;  /* 0x000000000000794d */ /* 0x000fea0003800000 */
.L_x_90:
        /* <DEDUP_REMOVED lines=13> */
.L_x_140:


//--------------------- .text.group_by_sum_cuckoo_i32 --------------------------
	.section	.text.group_by_sum_cuckoo_i32,"ax",@progbits
	.align	128
        .global         group_by_sum_cuckoo_i32
        .type           group_by_sum_cuckoo_i32,@function
        .size           group_by_sum_cuckoo_i32,(.L_x_141 - group_by_sum_cuckoo_i32)
        .other          group_by_sum_cuckoo_i32,@"STO_CUDA_ENTRY STV_DEFAULT"
group_by_sum_cuckoo_i32:
.text.group_by_sum_cuckoo_i32:
        /* <DEDUP_REMOVED lines=10> */
[----:B------:R-:W2:Y:S06]  /*00a0*/  LDCU UR6, c[0x0][0x3ac] ;  /* 0x00007580ff0677ac */ /* 0x000eac0008000800 */
[----:B------:R-:W3:Y:S01]  /*00b0*/  LDC.64 R10, c[0x0][0x388] ;  /* 0x0000e200ff0a7b82 */ /* 0x000ee20000000a00 */
[----:B0-----:R-:W-:-:S05]  /*00c0*/  IMAD.WIDE R4, R2, 0x4, R4 ;  /* 0x0000000402047825 */ /* 0x001fca00078e0204 */
[----:B-1----:R0:W4:Y:S01]  /*00d0*/  LDG.E R7, desc[UR4][R4.64] ;  /* 0x0000000404077981 */ /* 0x002122000c1e1900 */
[----:B--2---:R-:W1:Y:S01]  /*00e0*/  I2F.U32.RP R6, UR6 ;  /* 0x0000000600067d06 */ /* 0x004e620008209000 */
[----:B------:R-:W-:-:S07]  /*00f0*/  ISETP.NE.U32.AND P1, PT, RZ, UR6, PT ;  /* 0x00000006ff007c0c */ /* 0x000fce000bf25070 */
[----:B-1----:R-:W1:Y:S02]  /*0100*/  MUFU.RCP R6, R6 ;  /* 0x0000000600067308 */ /* 0x002e640000001000 */
[----:B-1----:R-:W-:Y:S02]  /*0110*/  VIADD R8, R6, 0xffffffe ;  /* 0x0ffffffe06087836 */ /* 0x002fe40000000000 */
[----:B------:R-:W-:-:S04]  /*0120*/  IMAD.MOV.U32 R6, RZ, RZ, -0x1 ;  /* 0xffffffffff067424 */ /* 0x000fc800078e00ff */
[----:B------:R1:W0:Y:S02]  /*0130*/  F2I.FTZ.U32.TRUNC.NTZ R9, R8 ;  /* 0x0000000800097305 */ /* 0x000224000021f000 */
[----:B-1----:R-:W-:Y:S02]  /*0140*/  IMAD.MOV.U32 R8, RZ, RZ, RZ ;  /* 0x000000ffff087224 */ /* 0x002fe400078e00ff */
[----:B0-----:R-:W-:-:S04]  /*0150*/  IMAD.MOV R5, RZ, RZ, -R9 ;  /* 0x000000ffff057224 */ /* 0x001fc800078e0a09 */
[----:B------:R-:W-:Y:S01]  /*0160*/  IMAD R5, R5, UR6, RZ ;  /* 0x0000000605057c24 */ /* 0x000fe2000f8e02ff */
[----:B----4-:R-:W-:-:S04]  /*0170*/  SHF.R.U32.HI R0, RZ, 0x10, R7 ;  /* 0x00000010ff007819 */ /* 0x010fc80000011607 */
[----:B------:R-:W-:-:S05]  /*0180*/  LOP3.LUT R0, R0, R7, RZ, 0x3c, !PT ;  /* 0x0000000700007212 */ /* 0x000fca00078e3cff */
[----:B------:R-:W-:-:S05]  /*0190*/  IMAD R0, R0, -0x7a143595, RZ ;  /* 0x85ebca6b00007824 */ /* 0x000fca00078e02ff */
[----:B------:R-:W-:-:S04]  /*01a0*/  SHF.R.U32.HI R3, RZ, 0xd, R0 ;  /* 0x0000000dff037819 */ /* 0x000fc80000011600 */
[----:B------:R-:W-:Y:S01]  /*01b0*/  LOP3.LUT R3, R3, R0, RZ, 0x3c, !PT ;  /* 0x0000000003037212 */ /* 0x000fe200078e3cff */
[----:B------:R-:W-:Y:S01]  /*01c0*/  IMAD.HI.U32 R0, R9, R5, R8 ;  /* 0x0000000509007227 */ /* 0x000fe200078e0008 */
[----:B------:R-:W-:-:S03]  /*01d0*/  LOP3.LUT R8, RZ, UR6, RZ, 0x33, !PT ;  /* 0x00000006ff087c12 */ /* 0x000fc6000f8e33ff */
[----:B------:R-:W-:-:S05]  /*01e0*/  IMAD R3, R3, -0x3d4d51cb, RZ ;  /* 0xc2b2ae3503037824 */ /* 0x000fca00078e02ff */
[----:B------:R-:W-:-:S04]  /*01f0*/  SHF.R.U32.HI R4, RZ, 0x10, R3 ;  /* 0x00000010ff047819 */ /* 0x000fc80000011603 */
[----:B------:R-:W-:-:S05]  /*0200*/  LOP3.LUT R3, R4, R3, RZ, 0x3c, !PT ;  /* 0x0000000304037212 */ /* 0x000fca00078e3cff */
[----:B------:R-:W-:-:S05]  /*0210*/  IMAD.HI.U32 R4, R0, R3, RZ ;  /* 0x0000000300047227 */ /* 0x000fca00078e00ff */
[----:B------:R-:W-:-:S05]  /*0220*/  IADD3 R4, PT, PT, -R4, RZ, RZ ;  /* 0x000000ff04047210 */ /* 0x000fca0007ffe1ff */
[----:B------:R-:W-:Y:S02]  /*0230*/  IMAD R3, R4, UR6, R3 ;  /* 0x0000000604037c24 */ /* 0x000fe4000f8e0203 */
[----:B------:R-:W0:Y:S03]  /*0240*/  LDC.64 R4, c[0x0][0x390] ;  /* 0x0000e400ff047b82 */ /* 0x000e260000000a00 */
[----:B------:R-:W-:-:S13]  /*0250*/  ISETP.GE.U32.AND P0, PT, R3, UR6, PT ;  /* 0x0000000603007c0c */ /* 0x000fda000bf06070 */
[----:B------:R-:W-:-:S05]  /*0260*/  @P0 VIADD R3, R3, -UR6 ;  /* 0x8000000603030c36 */ /* 0x000fca0008000000 */
[----:B------:R-:W-:-:S13]  /*0270*/  ISETP.GE.U32.AND P0, PT, R3, UR6, PT ;  /* 0x0000000603007c0c */ /* 0x000fda000bf06070 */
[----:B------:R-:W-:-:S05]  /*0280*/  @P0 VIADD R3, R3, -UR6 ;  /* 0x8000000603030c36 */ /* 0x000fca0008000000 */
[----:B------:R-:W-:Y:S01]  /*0290*/  SEL R9, R8, R3, !P1 ;  /* 0x0000000308097207 */ /* 0x000fe20004800000 */
[----:B---3--:R-:W-:-:S04]  /*02a0*/  IMAD.WIDE R2, R2, 0x8, R10 ;  /* 0x0000000802027825 */ /* 0x008fc800078e020a */
[----:B0-----:R-:W-:Y:S02]  /*02b0*/  IMAD.WIDE.U32 R10, R9, 0x4, R4 ;  /* 0x00000004090a7825 */ /* 0x001fe400078e0004 */
[----:B------:R-:W5:Y:S04]  /*02c0*/  LDG.E.64 R2, desc[UR4][R2.64] ;  /* 0x0000000402027981 */ /* 0x000f68000c1e1b00 */
[----:B------:R-:W2:Y:S01]  /*02d0*/  ATOMG.E.CAS.STRONG.GPU PT, R10, [R10], R6, R7 ;  /* 0x000000060a0a73a9 */ /* 0x000ea200001ee107 */
[----:B------:R-:W-:-:S05]  /*02e0*/  IMAD R12, R7, 0x45d9f3b, RZ ;  /* 0x045d9f3b070c7824 */ /* 0x000fca00078e02ff */
[----:B------:R-:W-:-:S04]  /*02f0*/  SHF.R.U32.HI R13, RZ, 0x10, R12 ;  /* 0x00000010ff0d7819 */ /* 0x000fc8000001160c */
[----:B------:R-:W-:-:S05]  /*0300*/  LOP3.LUT R13, R13, R12, RZ, 0x3c, !PT ;  /* 0x0000000c0d0d7212 */ /* 0x000fca00078e3cff */
[----:B------:R-:W-:-:S05]  /*0310*/  IMAD R13, R13, 0x119de1f3, RZ ;  /* 0x119de1f30d0d7824 */ /* 0x000fca00078e02ff */
[----:B------:R-:W-:-:S04]  /*0320*/  SHF.R.U32.HI R12, RZ, 0xd, R13 ;  /* 0x0000000dff0c7819 */ /* 0x000fc8000001160d */
[----:B------:R-:W-:-:S05]  /*0330*/  LOP3.LUT R12, R12, R13, RZ, 0x3c, !PT ;  /* 0x0000000d0c0c7212 */ /* 0x000fca00078e3cff */
[----:B------:R-:W-:-:S05]  /*0340*/  IMAD R12, R12, -0x3b314602, RZ ;  /* 0xc4ceb9fe0c0c7824 */ /* 0x000fca00078e02ff */
[----:B------:R-:W-:-:S04]  /*0350*/  SHF.R.U32.HI R13, RZ, 0x10, R12 ;  /* 0x00000010ff0d7819 */ /* 0x000fc8000001160c */
[----:B------:R-:W-:-:S05]  /*0360*/  LOP3.LUT R13, R13, R12, RZ, 0x3c, !PT ;  /* 0x0000000c0d0d7212 */ /* 0x000fca00078e3cff */
[----:B------:R-:W-:-:S05]  /*0370*/  IMAD.HI.U32 R12, R0, R13, RZ ;  /* 0x0000000d000c7227 */ /* 0x000fca00078e00ff */
[----:B------:R-:W-:-:S05]  /*0380*/  IADD3 R12, PT, PT, -R12, RZ, RZ ;  /* 0x000000ff0c0c7210 */ /* 0x000fca0007ffe1ff */
[----:B------:R-:W-:-:S05]  /*0390*/  IMAD R13, R12, UR6, R13 ;  /* 0x000000060c0d7c24 */ /* 0x000fca000f8e020d */
[----:B------:R-:W-:-:S13]  /*03a0*/  ISETP.GE.U32.AND P0, PT, R13, UR6, PT ;  /* 0x000000060d007c0c */ /* 0x000fda000bf06070 */
[----:B------:R-:W-:-:S05]  /*03b0*/  @P0 VIADD R13, R13, -UR6 ;  /* 0x800000060d0d0c36 */ /* 0x000fca0008000000 */
[----:B------:R-:W-:-:S13]  /*03c0*/  ISETP.GE.U32.AND P0, PT, R13, UR6, PT ;  /* 0x000000060d007c0c */ /* 0x000fda000bf06070 */
[----:B------:R-:W-:-:S05]  /*03d0*/  @P0 VIADD R13, R13, -UR6 ;  /* 0x800000060d0d0c36 */ /* 0x000fca0008000000 */
[----:B------:R-:W-:Y:S02]  /*03e0*/  SEL R13, R8, R13, !P1 ;  /* 0x0000000d080d7207 */ /* 0x000fe40004800000 */
[C---:B--2---:R-:W-:Y:S02]  /*03f0*/  ISETP.NE.AND P2, PT, R10.reuse, R7, PT ;  /* 0x000000070a00720c */ /* 0x044fe40003f45270 */
[----:B------:R-:W-:-:S13]  /*0400*/  ISETP.NE.AND P3, PT, R10, -0x1, PT ;  /* 0xffffffff0a00780c */ /* 0x000fda0003f65270 */
[----:B------:R-:W-:Y:S05]  /*0410*/  @P2 BRA P3, `(.L_x_91) ;  /* 0x0000000000202947 */ /* 0x000fea0001800000 */
[----:B------:R-:W0:Y:S01]  /*0420*/  LDC.64 R4, c[0x0][0x398] ;  /* 0x0000e600ff047b82 */ /* 0x000e220000000a00 */
[----:B------:R-:W-:-:S07]  /*0430*/  IMAD.MOV.U32 R11, RZ, RZ, 0x1 ;  /* 0x00000001ff0b7424 */ /* 0x000fce00078e00ff */
[----:B------:R-:W1:Y:S01]  /*0440*/  LDC.64 R6, c[0x0][0x3a0] ;  /* 0x0000e800ff067b82 */ /* 0x000e620000000a00 */
[----:B0-----:R-:W-:-:S05]  /*0450*/  IMAD.WIDE.U32 R4, R9, 0x8, R4 ;  /* 0x0000000809047825 */ /* 0x001fca00078e0004 */
[----:B-----5:R-:W-:Y:S01]  /*0460*/  REDG.E.ADD.64.STRONG.GPU desc[UR4][R4.64], R2 ;  /* 0x000000020400798e */ /* 0x020fe2000c12e504 */
[----:B-1----:R-:W-:-:S05]  /*0470*/  IMAD.WIDE.U32 R6, R9, 0x4, R6 ;  /* 0x0000000409067825 */ /* 0x002fca00078e0006 */
[----:B------:R-:W-:Y:S01]  /*0480*/  REDG.E.ADD.STRONG.GPU desc[UR4][R6.64], R11 ;  /* 0x0000000b0600798e */ /* 0x000fe2000c12e104 */
[----:B------:R-:W-:Y:S05]  /*0490*/  EXIT ;  /* 0x000000000000794d */ /* 0x000fea0003800000 */
.L_x_91:
[----:B------:R-:W-:-:S06]  /*04a0*/  IMAD.WIDE.U32 R10, R13, 0x4, R4 ;  /* 0x000000040d0a7825 */ /* 0x000fcc00078e0004 */
[----:B------:R-:W2:Y:S02]  /*04b0*/  ATOMG.E.CAS.STRONG.GPU PT, R10, [R10], R6, R7 ;  /* 0x000000060a0a73a9 */ /* 0x000ea400001ee107 */
[C---:B--2---:R-:W-:Y:S02]  /*04c0*/  ISETP.NE.AND P0, PT, R10.reuse, R7, PT ;  /* 0x000000070a00720c */ /* 0x044fe40003f05270 */
[----:B------:R-:W-:-:S13]  /*04d0*/  ISETP.NE.AND P2, PT, R10, -0x1, PT ;  /* 0xffffffff0a00780c */ /* 0x000fda0003f45270 */
[----:B------:R-:W-:Y:S05]  /*04e0*/  @P0 BRA P2, `(.L_x_92) ;  /* 0x0000000000200947 */ /* 0x000fea0001000000 */
[----:B------:R-:W0:Y:S01]  /*04f0*/  LDC.64 R4, c[0x0][0x398] ;  /* 0x0000e600ff047b82 */ /* 0x000e220000000a00 */
[----:B------:R-:W-:-:S07]  /*0500*/  HFMA2 R9, -RZ, RZ, 0, 5.9604644775390625e-08 ;  /* 0x00000001ff097431 */ /* 0x000fce00000001ff */
[----:B------:R-:W1:Y:S01]  /*0510*/  LDC.64 R6, c[0x0][0x3a0] ;  /* 0x0000e800ff067b82 */ /* 0x000e620000000a00 */
[----:B0-----:R-:W-:-:S05]  /*0520*/  IMAD.WIDE.U32 R4, R13, 0x8, R4 ;  /* 0x000000080d047825 */ /* 0x001fca00078e0004 */
[----:B-----5:R-:W-:Y:S01]  /*0530*/  REDG.E.ADD.64.STRONG.GPU desc[UR4][R4.64], R2 ;  /* 0x000000020400798e */ /* 0x020fe2000c12e504 */
[----:B-1----:R-:W-:-:S05]  /*0540*/  IMAD.WIDE.U32 R6, R13, 0x4, R6 ;  /* 0x000000040d067825 */ /* 0x002fca00078e0006 */
[----:B------:R-:W-:Y:S01]  /*0550*/  REDG.E.ADD.STRONG.GPU desc[UR4][R6.64], R9 ;  /* 0x000000090600798e */ /* 0x000fe2000c12e104 */
[----:B------:R-:W-:Y:S05]  /*0560*/  EXIT ;  /* 0x000000000000794d */ /* 0x000fea0003800000 */
.L_x_92:
[----:B------:R-:W-:-:S05]  /*0570*/  VIADD R10, R9, 0x1 ;  /* 0x00000001090a7836 */ /* 0x000fca0000000000 */
[----:B------:R-:W-:-:S04]  /*0580*/  ISETP.NE.AND P0, PT, R10, UR6, PT ;  /* 0x000000060a007c0c */ /* 0x000fc8000bf05270 */
[----:B------:R-:W-:-:S05]  /*0590*/  SEL R13, R10, RZ, P0 ;  /* 0x000000ff0a0d7207 */ /* 0x000fca0000000000 */
[----:B------:R-:W-:-:S06]  /*05a0*/  IMAD.WIDE.U32 R10, R13, 0x4, R4 ;  /* 0x000000040d0a7825 */ /* 0x000fcc00078e0004 */
[----:B------:R0:W2:Y:S01]  /*05b0*/  ATOMG.E.CAS.STRONG.GPU PT, R10, [R10], R6, R7 ;  /* 0x000000060a0a73a9 */ /* 0x0000a200001ee107 */
[----:B------:R-:W-:Y:S01]  /*05c0*/  BSSY.RECONVERGENT B0, `(.L_x_93) ;  /* 0x00001e5000007945 */ /* 0x000fe20003800200 */
[----:B0-----:R-:W-:Y:S01]  /*05d0*/  IMAD.MOV.U32 R11, RZ, RZ, RZ ;  /* 0x000000ffff0b7224 */ /* 0x001fe200078e00ff */
[----:B--2---:R-:W-:-:S04]  /*05e0*/  ISETP.NE.AND P0, PT, R10, R7, PT ;  /* 0x000000070a00720c */ /* 0x004fc80003f05270 */
[----:B------:R-:W-:Y:S01]  /*05f0*/  ISETP.NE.AND P0, PT, R10, -0x1, P0 ;  /* 0xffffffff0a00780c */ /* 0x000fe20000705270 */
[----:B------:R-:W-:-:S12]  /*0600*/  IMAD.MOV.U32 R10, RZ, RZ, R13 ;  /* 0x000000ffff0a7224 */ /* 0x000fd800078e000d */
[----:B------:R-:W-:Y:S05]  /*0610*/  @!P0 BRA `(.L_x_94) ;  /* 0x0000001c007c8947 */ /* 0x000fea0003800000 */
[----:B------:R-:W-:-:S05]  /*0620*/  IADD3 R11, PT, PT, R9, 0x2, RZ ;  /* 0x00000002090b7810 */ /* 0x000fca0007ffe0ff */
[----:B------:R-:W-:-:S04]  /*0630*/  IMAD.HI.U32 R10, R0, R11, RZ ;  /* 0x0000000b000a7227 */ /* 0x000fc800078e00ff */
[----:B------:R-:W-:-:S04]  /*0640*/  IMAD.MOV R10, RZ, RZ, -R10 ;  /* 0x000000ffff0a7224 */ /* 0x000fc800078e0a0a */
[----:B------:R-:W-:-:S05]  /*0650*/  IMAD R11, R10, UR6, R11 ;  /* 0x000000060a0b7c24 */ /* 0x000fca000f8e020b */
[----:B------:R-:W-:-:S13]  /*0660*/  ISETP.GE.U32.AND P0, PT, R11, UR6, PT ;  /* 0x000000060b007c0c */ /* 0x000fda000bf06070 */
[----:B------:R-:W-:-:S05]  /*0670*/  @P0 VIADD R11, R11, -UR6 ;  /* 0x800000060b0b0c36 */ /* 0x000fca0008000000 */
[----:B------:R-:W-:-:S13]  /*0680*/  ISETP.GE.U32.AND P0, PT, R11, UR6, PT ;  /* 0x000000060b007c0c */ /* 0x000fda000bf06070 */
[----:B------:R-:W-:-:S05]  /*0690*/  @P0 VIADD R11, R11, -UR6 ;  /* 0x800000060b0b0c36 */ /* 0x000fca0008000000 */
[----:B------:R-:W-:-:S05]  /*06a0*/  SEL R13, R8, R11, !P1 ;  /* 0x0000000b080d7207 */ /* 0x000fca0004800000 */
[----:B------:R-:W-:-:S06]  /*06b0*/  IMAD.WIDE.U32 R10, R13, 0x4, R4 ;  /* 0x000000040d0a7825 */ /* 0x000fcc00078e0004 */
[----:B------:R0:W2:Y:S02]  /*06c0*/  ATOMG.E.CAS.STRONG.GPU PT, R10, [R10], R6, R7 ;  /* 0x000000060a0a73a9 */ /* 0x0000a400001ee107 */
[----:B0-----:R-:W-:Y:S01]  /*06d0*/  IMAD.MOV.U32 R11, RZ, RZ, RZ ;  /* 0x000000ffff0b7224 */ /* 0x001fe200078e00ff */
[----:B--2---:R-:W-:-:S04]  /*06e0*/  ISETP.NE.AND P0, PT, R10, R7, PT ;  /* 0x000000070a00720c */ /* 0x004fc80003f05270 */
[----:B------:R-:W-:Y:S02]  /*06f0*/  ISETP.EQ.OR P0, PT, R10, -0x1, !P0 ;  /* 0xffffffff0a00780c */ /* 0x000fe40004702670 */
[----:B------:R-:W-:-:S11]  /*0700*/  MOV R10, R13 ;  /* 0x0000000d000a7202 */ /* 0x000fd60000000f00 */
[----:B------:R-:W-:Y:S05]  /*0710*/  @P0 BRA `(.L_x_94) ;  /* 0x0000001c003c0947 */ /* 0x000fea0003800000 */
[----:B------:R-:W-:-:S04]  /*0720*/  VIADD R11, R9, 0x3 ;  /* 0x00000003090b7836 */ /* 0x000fc80000000000 */
[----:B------:R-:W-:-:S05]  /*0730*/  IMAD.HI.U32 R10, R0, R11, RZ ;  /* 0x0000000b000a7227 */ /* 0x000fca00078e00ff */
[----:B------:R-:W-:-:S05]  /*0740*/  IADD3 R10, PT, PT, -R10, RZ, RZ ;  /* 0x000000ff0a0a7210 */ /* 0x000fca0007ffe1ff */
        /* <DEDUP_REMOVED lines=455> */
[----:B------:R-:W2:Y:S02]  /*23c0*/  ATOMG.E.CAS.STRONG.GPU PT, R4, [R4], R6, R7 ;  /* 0x00000006040473a9 */ /* 0x000ea400001ee107 */
[----:B--2---:R-:W-:-:S04]  /*23d0*/  ISETP.NE.AND P0, PT, R4, R7, PT ;  /* 0x000000070400720c */ /* 0x004fc80003f05270 */
[----:B------:R-:W-:-:S13]  /*23e0*/  ISETP.EQ.OR P0, PT, R4, -0x1, !P0 ;  /* 0xffffffff0400780c */ /* 0x000fda0004702670 */
[----:B------:R-:W-:Y:S05]  /*23f0*/  @!P0 EXIT ;  /* 0x000000000000894d */ /* 0x000fea0003800000 */
[----:B------:R-:W-:-:S07]  /*2400*/  HFMA2 R11, -RZ, RZ, 0, 0 ;  /* 0x00000000ff0b7431 */ /* 0x000fce00000001ff */
.L_x_94:
[----:B------:R-:W-:Y:S05]  /*2410*/  BSYNC.RECONVERGENT B0 ;  /* 0x0000000000007941 */ /* 0x000fea0003800200 */
.L_x_93:
[----:B------:R-:W0:Y:S01]  /*2420*/  LDCU.64 UR8, c[0x0][0x398] ;  /* 0x00007300ff0877ac */ /* 0x000e220008000a00 */
[----:B------:R-:W-:Y:S01]  /*2430*/  IMAD.MOV.U32 R9, RZ, RZ, 0x1 ;  /* 0x00000001ff097424 */ /* 0x000fe200078e00ff */
[----:B------:R-:W1:Y:S01]  /*2440*/  LDCU.64 UR10, c[0x0][0x3a0] ;  /* 0x00007400ff0a77ac */ /* 0x000e620008000a00 */
[C---:B0-----:R-:W-:Y:S02]  /*2450*/  LEA R4, P0, R10.reuse, UR8, 0x3 ;  /* 0x000000080a047c11 */ /* 0x041fe4000f8018ff */
[C---:B-1----:R-:W-:Y:S02]  /*2460*/  LEA R6, P1, R10.reuse, UR10, 0x2 ;  /* 0x0000000a0a067c11 */ /* 0x042fe4000f8210ff */
[C-C-:B------:R-:W-:Y:S02]  /*2470*/  LEA.HI.X R5, R10.reuse, UR9, R11.reuse, 0x3, P0 ;  /* 0x000000090a057c11 */ /* 0x140fe400080f1c0b */
[----:B------:R-:W-:-:S03]  /*2480*/  LEA.HI.X R7, R10, UR11, R11, 0x2, P1 ;  /* 0x0000000b0a077c11 */ /* 0x000fc600088f140b */
[----:B-----5:R-:W-:Y:S04]  /*2490*/  REDG.E.ADD.64.STRONG.GPU desc[UR4][R4.64], R2 ;  /* 0x000000020400798e */ /* 0x020fe8000c12e504 */
[----:B------:R-:W-:Y:S01]  /*24a0*/  REDG.E.ADD.STRONG.GPU desc[UR4][R6.64], R9 ;  /* 0x000000090600798e */ /* 0x000fe2000c12e104 */
[----:B------:R-:W-:Y:S05]  /*24b0*/  EXIT ;  /* 0x000000000000794d */ /* 0x000fea0003800000 */
.L_x_95:
        /* <DEDUP_REMOVED lines=12> */
.L_x_141:


//--------------------- .text.filter_gt_i32       --------------------------
	.section	.text.filter_gt_i32,"ax",@progbits
	.align	128
        .global         filter_gt_i32
        .type           filter_gt_i32,@function
        .size           filter_gt_i32,(.L_x_142 - filter_gt_i32)
        .other          filter_gt_i32,@"STO_CUDA_ENTRY STV_DEFAULT"
filter_gt_i32:
.text.filter_gt_i32:
[----:B------:R-:W-:Y:S08]  /*0000*/  LDC R1, c[0x0][0x37c] ;  /* 0x0000df00ff017b82 */ /* 0x000ff00000000800 */
[----:B------:R-:W0:Y:S01]  /*0010*/  LDC R0, c[0x0][0x360] ;  /* 0x0000d800ff007b82 */ /* 0x000e220000000800 */
[----:B------:R-:W1:Y:S01]  /*0020*/  S2R R5, SR_TID.X ;  /* 0x0000000000057919 */ /* 0x000e620000002100 */
[----:B------:R-:W2:Y:S01]  /*0030*/  LDCU UR7, c[0x0][0x388] ;  /* 0x00007100ff0777ac */ /* 0x000ea20008000800 */
[----:B------:R-:W-:Y:S01]  /*0040*/  BSSY.RECONVERGENT B0, `(.L_x_96) ;  /* 0x0000035000007945 */ /* 0x000fe20003800200 */
[----:B------:R-:W3:Y:S04]  /*0050*/  LDCU.64 UR8, c[0x0][0x390] ;  /* 0x00007200ff0877ac */ /* 0x000ee80008000a00 */
[----:B------:R-:W1:Y:S08]  /*0060*/  S2UR UR4, SR_CTAID.X ;  /* 0x00000000000479c3 */ /* 0x000e700000002500 */
[----:B------:R-:W4:Y:S01]  /*0070*/  LDC R8, c[0x0][0x398] ;  /* 0x0000e600ff087b82 */ /* 0x000f220000000800 */
[----:B0-----:R-:W0:Y:S01]  /*0080*/  I2F.U32.RP R4, R0 ;  /* 0x0000000000047306 */ /* 0x001e220000209000 */
[C---:B------:R-:W-:Y:S01]  /*0090*/  ISETP.NE.U32.AND P1, PT, R0.reuse, RZ, PT ;  /* 0x000000ff0000720c */ /* 0x040fe20003f25070 */
[----:B-1----:R-:W-:Y:S01]  /*00a0*/  IMAD R5, R0, UR4, R5 ;  /* 0x0000000400057c24 */ /* 0x002fe2000f8e0205 */
[----:B------:R-:W1:Y:S05]  /*00b0*/  LDCU.64 UR4, c[0x0][0x358] ;  /* 0x00006b00ff0477ac */ /* 0x000e6a0008000a00 */
[----:B0-----:R-:W0:Y:S02]  /*00c0*/  MUFU.RCP R4, R4 ;  /* 0x0000000400047308 */ /* 0x001e240000001000 */
[----:B0-----:R-:W-:-:S06]  /*00d0*/  VIADD R2, R4, 0xffffffe ;  /* 0x0ffffffe04027836 */ /* 0x001fcc0000000000 */
[----:B------:R0:W5:Y:S02]  /*00e0*/  F2I.FTZ.U32.TRUNC.NTZ R3, R2 ;  /* 0x0000000200037305 */ /* 0x000164000021f000 */
[----:B0-----:R-:W-:Y:S02]  /*00f0*/  IMAD.MOV.U32 R2, RZ, RZ, RZ ;  /* 0x000000ffff027224 */ /* 0x001fe400078e00ff */
[----:B-----5:R-:W-:-:S04]  /*0100*/  IMAD.MOV R7, RZ, RZ, -R3 ;  /* 0x000000ffff077224 */ /* 0x020fc800078e0a03 */
[----:B------:R-:W-:-:S04]  /*0110*/  IMAD R7, R7, R0, RZ ;  /* 0x0000000007077224 */ /* 0x000fc800078e02ff */
[----:B------:R-:W-:Y:S01]  /*0120*/  IMAD.HI.U32 R6, R3, R7, R2 ;  /* 0x0000000703067227 */ /* 0x000fe200078e0002 */
[----:B----4-:R-:W-:-:S04]  /*0130*/  SHF.R.S32.HI R3, RZ, 0x1f, R8 ;  /* 0x0000001fff037819 */ /* 0x010fc80000011408 */
[----:B------:R-:W-:Y:S01]  /*0140*/  LEA.HI R3, R3, R8, RZ, 0x2 ;  /* 0x0000000803037211 */ /* 0x000fe200078f10ff */
[----:B------:R-:W-:-:S03]  /*0150*/  IMAD.HI.U32 R6, R6, R5, RZ ;  /* 0x0000000506067227 */ /* 0x000fc600078e00ff */
[----:B------:R-:W-:Y:S01]  /*0160*/  SHF.R.S32.HI R12, RZ, 0x2, R3 ;  /* 0x00000002ff0c7819 */ /* 0x000fe20000011403 */
[----:B------:R-:W-:-:S04]  /*0170*/  IMAD.MOV R6, RZ, RZ, -R6 ;  /* 0x000000ffff067224 */ /* 0x000fc800078e0a06 */
[----:B------:R-:W-:-:S05]  /*0180*/  IMAD R7, R0, R6, R5 ;  /* 0x0000000600077224 */ /* 0x000fca00078e0205 */
[----:B------:R-:W-:-:S13]  /*0190*/  ISETP.GE.U32.AND P0, PT, R7, R0, PT ;  /* 0x000000000700720c */ /* 0x000fda0003f06070 */
[----:B------:R-:W-:-:S05]  /*01a0*/  @P0 IMAD.IADD R7, R7, 0x1, -R0 ;  /* 0x0000000107070824 */ /* 0x000fca00078e0a00 */
[----:B------:R-:W-:-:S13]  /*01b0*/  ISETP.GE.U32.AND P0, PT, R7, R0, PT ;  /* 0x000000000700720c */ /* 0x000fda0003f06070 */
[----:B------:R-:W-:Y:S01]  /*01c0*/  @P0 IMAD.IADD R7, R7, 0x1, -R0 ;  /* 0x0000000107070824 */ /* 0x000fe200078e0a00 */
[----:B------:R-:W-:Y:S02]  /*01d0*/  ISETP.GE.AND P0, PT, R5, R12, PT ;  /* 0x0000000c0500720c */ /* 0x000fe40003f06270 */
[----:B------:R-:W-:-:S05]  /*01e0*/  @!P1 LOP3.LUT R7, RZ, R0, RZ, 0x33, !PT ;  /* 0x00000000ff079212 */ /* 0x000fca00078e33ff */
[----:B------:R-:W-:-:S06]  /*01f0*/  IMAD R19, R12, 0x4, R7 ;  /* 0x000000040c137824 */ /* 0x000fcc00078e0207 */
[----:B-123--:R-:W-:Y:S05]  /*0200*/  @P0 BRA `(.L_x_97) ;  /* 0x0000000000600947 */ /* 0x00efea0003800000 */
[----:B------:R-:W0:Y:S01]  /*0210*/  LDC.64 R2, c[0x0][0x380] ;  /* 0x0000e000ff027b82 */ /* 0x000e220000000a00 */
[----:B------:R-:W1:Y:S01]  /*0220*/  LDCU UR6, c[0x0][0x370] ;  /* 0x00006e00ff0677ac */ /* 0x000e620008000800 */
[----:B------:R-:W-:Y:S02]  /*0230*/  IMAD.MOV.U32 R13, RZ, RZ, R5 ;  /* 0x000000ffff0d7224 */ /* 0x000fe400078e0005 */
[----:B-1----:R-:W-:-:S07]  /*0240*/  IMAD R9, R0, UR6, RZ ;  /* 0x0000000600097c24 */ /* 0x002fce000f8e02ff */
.L_x_98:
[----:B01----:R-:W-:-:S06]  /*0250*/  IMAD.WIDE R4, R13, 0x10, R2 ;  /* 0x000000100d047825 */ /* 0x003fcc00078e0202 */
[----:B------:R-:W2:Y:S01]  /*0260*/  LDG.E.128 R4, desc[UR4][R4.64] ;  /* 0x0000000404047981 */ /* 0x000ea2000c1e1d00 */
[----:B------:R-:W-:Y:S02]  /*0270*/  IMAD.SHL.U32 R11, R13, 0x4, RZ ;  /* 0x000000040d0b7824 */ /* 0x000fe400078e00ff */
[----:B------:R-:W-:-:S03]  /*0280*/  IMAD.IADD R13, R9, 0x1, R13 ;  /* 0x00000001090d7824 */ /* 0x000fc600078e020d */
[----:B------:R-:W-:-:S04]  /*0290*/  IADD3 R10, P4, PT, R11, UR8, RZ ;  /* 0x000000080b0a7c10 */ /* 0x000fc8000ff9e0ff */
[----:B------:R-:W-:Y:S02]  /*02a0*/  LEA.HI.X.SX32 R11, R11, UR9, 0x1, P4 ;  /* 0x000000090b0b7c11 */ /* 0x000fe4000a0f0eff */
[----:B--2---:R-:W-:Y:S02]  /*02b0*/  ISETP.GT.AND P0, PT, R4, UR7, PT ;  /* 0x0000000704007c0c */ /* 0x004fe4000bf04270 */
[----:B------:R-:W-:Y:S02]  /*02c0*/  ISETP.GT.AND P1, PT, R5, UR7, PT ;  /* 0x0000000705007c0c */ /* 0x000fe4000bf24270 */
[----:B------:R-:W-:Y:S02]  /*02d0*/  ISETP.GT.AND P2, PT, R6, UR7, PT ;  /* 0x0000000706007c0c */ /* 0x000fe4000bf44270 */
[----:B------:R-:W-:Y:S02]  /*02e0*/  ISETP.GT.AND P3, PT, R7, UR7, PT ;  /* 0x0000000707007c0c */ /* 0x000fe4000bf64270 */
[----:B------:R-:W-:-:S02]  /*02f0*/  SEL R7, RZ, 0x1, !P0 ;  /* 0x00000001ff077807 */ /* 0x000fc40004000000 */
[----:B------:R-:W-:Y:S02]  /*0300*/  SEL R15, RZ, 0x1, !P1 ;  /* 0x00000001ff0f7807 */ /* 0x000fe40004800000 */
[----:B------:R-:W-:Y:S01]  /*0310*/  SEL R17, RZ, 0x1, !P2 ;  /* 0x00000001ff117807 */ /* 0x000fe20005000000 */
[----:B------:R1:W-:Y:S01]  /*0320*/  STG.E.U8 desc[UR4][R10.64], R7 ;  /* 0x000000070a007986 */ /* 0x0003e2000c101104 */
[----:B------:R-:W-:Y:S02]  /*0330*/  SEL R5, RZ, 0x1, !P3 ;  /* 0x00000001ff057807 */ /* 0x000fe40005800000 */
[----:B------:R-:W-:Y:S01]  /*0340*/  ISETP.GE.AND P0, PT, R13, R12, PT ;  /* 0x0000000c0d00720c */ /* 0x000fe20003f06270 */
[----:B------:R1:W-:Y:S04]  /*0350*/  STG.E.U8 desc[UR4][R10.64+0x1], R15 ;  /* 0x0000010f0a007986 */ /* 0x0003e8000c101104 */
[----:B------:R1:W-:Y:S04]  /*0360*/  STG.E.U8 desc[UR4][R10.64+0x2], R17 ;  /* 0x000002110a007986 */ /* 0x0003e8000c101104 */
[----:B------:R1:W-:Y:S04]  /*0370*/  STG.E.U8 desc[UR4][R10.64+0x3], R5 ;  /* 0x000003050a007986 */ /* 0x0003e8000c101104 */
[----:B------:R-:W-:Y:S05]  /*0380*/  @!P0 BRA `(.L_x_98) ;  /* 0xfffffffc00b08947 */ /* 0x000fea000383ffff */
.L_x_97:
[----:B------:R-:W-:Y:S05]  /*0390*/  BSYNC.RECONVERGENT B0 ;  /* 0x0000000000007941 */ /* 0x000fea0003800200 */
.L_x_96:
[----:B------:R-:W-:Y:S01]  /*03a0*/  ISETP.GE.AND P0, PT, R19, R8, PT ;  /* 0x000000081300720c */ /* 0x000fe20003f06270 */
[----:B------:R-:W0:Y:S01]  /*03b0*/  LDCU UR6, c[0x0][0x388] ;  /* 0x00007100ff0677ac */ /* 0x000e220008000800 */
[----:B------:R-:W2:Y:S11]  /*03c0*/  LDCU.64 UR10, c[0x0][0x390] ;  /* 0x00007200ff0a77ac */ /* 0x000eb60008000a00 */
[----:B0-2---:R-:W-:Y:S05]  /*03d0*/  @P0 EXIT ;  /* 0x000000000000094d */ /* 0x005fea0003800000 */
[----:B-1----:R-:W0:Y:S02]  /*03e0*/  LDC.64 R6, c[0x0][0x380] ;  /* 0x0000e000ff067b82 */ /* 0x002e240000000a00 */
.L_x_99:
[----:B0-----:R-:W-:-:S06]  /*03f0*/  IMAD.WIDE R2, R19, 0x4, R6 ;  /* 0x0000000413027825 */ /* 0x001fcc00078e0206 */
[----:B------:R-:W2:Y:S01]  /*0400*/  LDG.E R2, desc[UR4][R2.64] ;  /* 0x0000000402027981 */ /* 0x000ea2000c1e1900 */
[----:B-1----:R-:W-:-:S04]  /*0410*/  IADD3 R4, P1, PT, R19, UR10, RZ ;  /* 0x0000000a13047c10 */ /* 0x002fc8000ff3e0ff */
[----:B------:R-:W-:Y:S01]  /*0420*/  LEA.HI.X.SX32 R5, R19, UR11, 0x1, P1 ;  /* 0x0000000b13057c11 */ /* 0x000fe200088f0eff */
[----:B------:R-:W-:Y:S01]  /*0430*/  IMAD.IADD R19, R0, 0x1, R19 ;  /* 0x0000000100137824 */ /* 0x000fe200078e0213 */
[----:B--2---:R-:W-:-:S04]  /*0440*/  ISETP.GT.AND P0, PT, R2, UR6, PT ;  /* 0x0000000602007c0c */ /* 0x004fc8000bf04270 */
[----:B------:R-:W-:Y:S02]  /*0450*/  SEL R9, RZ, 0x1, !P0 ;  /* 0x00000001ff097807 */ /* 0x000fe40004000000 */
[----:B------:R-:W-:-:S03]  /*0460*/  ISETP.GE.AND P0, PT, R19, R8, PT ;  /* 0x000000081300720c */ /* 0x000fc60003f06270 */
[----:B------:R1:W-:Y:S10]  /*0470*/  STG.E.U8 desc[UR4][R4.64], R9 ;  /* 0x0000000904007986 */ /* 0x0003f4000c101104 */
[----:B------:R-:W-:Y:S05]  /*0480*/  @!P0 BRA `(.L_x_99) ;  /* 0xfffffffc00d88947 */ /* 0x000fea000383ffff */
[----:B------:R-:W-:Y:S05]  /*0490*/  EXIT ;  /* 0x000000000000794d */ /* 0x000fea0003800000 */
.L_x_100:
        /* <DEDUP_REMOVED lines=14> */
.L_x_142:


//--------------------- .text.max_i32             --------------------------
	.section	.text.max_i32,"ax",@progbits
	.align	128
        .global         max_i32
        .type           max_i32,@function
        .size           max_i32,(.L_x_143 - max_i32)
        .other          max_i32,@"STO_CUDA_ENTRY STV_DEFAULT"
max_i32:
.text.max_i32:
        /* <DEDUP_REMOVED lines=10> */
[----:B0-----:R-:W-:-:S06]  /*00a0*/  IMAD.WIDE R2, R5, 0x4, R2 ;  /* 0x0000000405027825 */ /* 0x001fcc00078e0202 */
[----:B-1----:R-:W2:Y:S01]  /*00b0*/  LDG.E R2, desc[UR6][R2.64] ;  /* 0x0000000602027981 */ /* 0x002ea2000c1e1900 */
[----:B------:R-:W0:Y:S01]  /*00c0*/  LDC.64 R4, c[0x0][0x388] ;  /* 0x0000e200ff047b82 */ /* 0x000e220000000a00 */
[----:B------:R-:W-:Y:S01]  /*00d0*/  VOTEU.ANY UR4, UPT, PT ;  /* 0x0000000000047886 */ /* 0x000fe200038e0100 */
[----:B------:R-:W1:Y:S01]  /*00e0*/  S2R R0, SR_LANEID ;  /* 0x0000000000007919 */ /* 0x000e620000000000 */
[----:B------:R-:W-:-:S06]  /*00f0*/  UFLO.U32 UR4, UR4 ;  /* 0x00000004000472bd */ /* 0x000fcc00080e0000 */
[----:B-1----:R-:W-:Y:S02]  /*0100*/  ISETP.EQ.U32.AND P0, PT, R0, UR4, PT ;  /* 0x0000000400007c0c */ /* 0x002fe4000bf02070 */
[----:B--2---:R-:W-:-:S13]  /*0110*/  CREDUX.MAX.S32 UR5, R2 ;  /* 0x00000000020572cc */ /* 0x004fda0000000200 */
[----:B------:R-:W-:-:S05]  /*0120*/  MOV R7, UR5 ;  /* 0x0000000500077c02 */ /* 0x000fca0008000f00 */
[----:B0-----:R-:W-:Y:S01]  /*0130*/  @P0 REDG.E.MAX.S32.STRONG.GPU desc[UR6][R4.64], R7 ;  /* 0x000000070400098e */ /* 0x001fe2000d12e306 */
[----:B------:R-:W-:Y:S05]  /*0140*/  EXIT ;  /* 0x000000000000794d */ /* 0x000fea0003800000 */
.L_x_101:
        /* <DEDUP_REMOVED lines=11> */
.L_x_143:


//--------------------- .text.min_i32             --------------------------
	.section	.text.min_i32,"ax",@progbits
	.align	128
        .global         min_i32
        .type           min_i32,@function
        .size           min_i32,(.L_x_144 - min_i32)
        .other          min_i32,@"STO_CUDA_ENTRY STV_DEFAULT"
min_i32:
.text.min_i32:
        /* <DEDUP_REMOVED lines=17> */
[----:B--2---:R-:W-:-:S13]  /*0110*/  CREDUX.MIN.S32 UR5, R2 ;  /* 0x00000000020572cc */ /* 0x004fda0000008200 */
[----:B------:R-:W-:-:S05]  /*0120*/  MOV R7, UR5 ;  /* 0x0000000500077c02 */ /* 0x000fca0008000f00 */
[----:B0-----:R-:W-:Y:S01]  /*0130*/  @P0 REDG.E.MIN.S32.STRONG.GPU desc[UR6][R4.64], R7 ;  /* 0x000000070400098e */ /* 0x001fe2000c92e306 */
[----:B------:R-:W-:Y:S05]  /*0140*/  EXIT ;  /* 0x000000000000794d */ /* 0x000fea0003800000 */
.L_x_102:
        /* <DEDUP_REMOVED lines=11> */
.L_x_144:


//--------------------- .text.count_all           --------------------------
	.section	.text.count_all,"ax",@progbits
	.align	128
        .global         count_all
        .type           count_all,@function
        .size           count_all,(.L_x_145 - count_all)
        .other          count_all,@"STO_CUDA_ENTRY STV_DEFAULT"
count_all:
.text.count_all:
[----:B------:R-:W-:Y:S01]  /*0000*/  LDC R1, c[0x0][0x37c] ;  /* 0x0000df00ff017b82 */ /* 0x000fe20000000800 */
[----:B------:R-:W0:Y:S07]  /*0010*/  S2R R0, SR_TID.X ;  /* 0x0000000000007919 */ /* 0x000e2e0000002100 */
[----:B------:R-:W0:Y:S01]  /*0020*/  S2UR UR4, SR_CTAID.X ;  /* 0x00000000000479c3 */ /* 0x000e220000002500 */
[----:B------:R-:W1:Y:S01]  /*0030*/  LDCU UR5, c[0x0][0x390] ;  /* 0x00007200ff0577ac */ /* 0x000e620008000800 */
[----:B------:R-:W-:Y:S01]  /*0040*/  BSSY.RECONVERGENT B0, `(.L_x_103) ;  /* 0x0000010000007945 */ /* 0x000fe20003800200 */
[----:B------:R-:W-:-:S02]  /*0050*/  IMAD.MOV.U32 R15, RZ, RZ, RZ ;  /* 0x000000ffff0f7224 */ /* 0x000fc400078e00ff */
[----:B------:R-:W-:-:S03]  /*0060*/  IMAD.MOV.U32 R17, RZ, RZ, RZ ;  /* 0x000000ffff117224 */ /* 0x000fc600078e00ff */
[----:B------:R-:W0:Y:S02]  /*0070*/  LDC R3, c[0x0][0x360] ;  /* 0x0000d800ff037b82 */ /* 0x000e240000000800 */
[----:B0-----:R-:W-:-:S05]  /*0080*/  IMAD R2, R3, UR4, R0 ;  /* 0x0000000403027c24 */ /* 0x001fca000f8e0200 */
[----:B-1----:R-:W-:-:S13]  /*0090*/  ISETP.GE.AND P0, PT, R2, UR5, PT ;  /* 0x0000000502007c0c */ /* 0x002fda000bf06270 */
[----:B------:R-:W-:Y:S05]  /*00a0*/  @P0 BRA `(.L_x_104) ;  /* 0x0000000000240947 */ /* 0x000fea0003800000 */
[----:B------:R-:W0:Y:S01]  /*00b0*/  LDCU UR4, c[0x0][0x370] ;  /* 0x00006e00ff0477ac */ /* 0x000e220008000800 */
[----:B------:R-:W-:Y:S02]  /*00c0*/  IMAD.MOV.U32 R15, RZ, RZ, RZ ;  /* 0x000000ffff0f7224 */ /* 0x000fe400078e00ff */
[----:B------:R-:W-:Y:S02]  /*00d0*/  IMAD.MOV.U32 R17, RZ, RZ, RZ ;  /* 0x000000ffff117224 */ /* 0x000fe400078e00ff */
[----:B0-----:R-:W-:-:S07]  /*00e0*/  IMAD R5, R3, UR4, RZ ;  /* 0x0000000403057c24 */ /* 0x001fce000f8e02ff */
.L_x_105:
[----:B------:R-:W-:Y:S01]  /*00f0*/  IMAD.IADD R2, R5, 0x1, R2 ;  /* 0x0000000105027824 */ /* 0x000fe200078e0202 */
[----:B------:R-:W-:-:S04]  /*0100*/  IADD3 R15, P1, PT, R15, 0x1, RZ ;  /* 0x000000010f0f7810 */ /* 0x000fc80007f3e0ff */
[----:B------:R-:W-:Y:S01]  /*0110*/  ISETP.GE.AND P0, PT, R2, UR5, PT ;  /* 0x0000000502007c0c */ /* 0x000fe2000bf06270 */
[----:B------:R-:W-:-:S12]  /*0120*/  IMAD.X R17, RZ, RZ, R17, P1 ;  /* 0x000000ffff117224 */ /* 0x000fd800008e0611 */
[----:B------:R-:W-:Y:S05]  /*0130*/  @!P0 BRA `(.L_x_105) ;  /* 0xfffffffc00ec8947 */ /* 0x000fea000383ffff */
.L_x_104:
[----:B------:R-:W-:Y:S05]  /*0140*/  BSYNC.RECONVERGENT B0 ;  /* 0x0000000000007941 */ /* 0x000fea0003800200 */
.L_x_103:
        /* <DEDUP_REMOVED lines=61> */
[----:B------:R-:W3:Y:S01]  /*0520*/  LDCU.64 UR4, c[0x0][0x358] ;  /* 0x00006b00ff0477ac */ /* 0x000ee20008000a00 */
[----:B-1----:R-:W-:-:S05]  /*0530*/  IADD3 R4, P0, PT, R4, R5, RZ ;  /* 0x0000000504047210 */ /* 0x002fca0007f1e0ff */
[----:B0-2---:R-:W-:-:S05]  /*0540*/  IMAD.X R5, R0, 0x1, R7, P0 ;  /* 0x0000000100057824 */ /* 0x005fca00000e0607 */
[----:B---3--:R-:W-:Y:S01]  /*0550*/  REDG.E.ADD.64.STRONG.GPU desc[UR4][R2.64], R4 ;  /* 0x000000040200798e */ /* 0x008fe2000c12e504 */
[----:B------:R-:W-:Y:S05]  /*0560*/  EXIT ;  /* 0x000000000000794d */ /* 0x000fea0003800000 */
.L_x_106:
        /* <DEDUP_REMOVED lines=9> */
.L_x_145:


//--------------------- .text.count_all_pass2     --------------------------
	.section	.text.count_all_pass2,"ax",@progbits
	.align	128
        .global         count_all_pass2
        .type           count_all_pass2,@function
        .size           count_all_pass2,(.L_x_146 - count_all_pass2)
        .other          count_all_pass2,@"STO_CUDA_ENTRY STV_DEFAULT"
count_all_pass2:
.text.count_all_pass2:
        /* <DEDUP_REMOVED lines=14> */
.L_x_109:
[----:B-1----:R-:W-:-:S06]  /*00e0*/  IMAD.WIDE R2, R7, 0x8, R4 ;  /* 0x0000000807027825 */ /* 0x002fcc00078e0204 */
[----:B------:R-:W2:Y:S01]  /*00f0*/  LDG.E.64 R2, desc[UR6][R2.64] ;  /* 0x0000000602027981 */ /* 0x000ea2000c1e1b00 */
[----:B0-----:R-:W-:-:S05]  /*0100*/  IMAD.IADD R7, R6, 0x1, R7 ;  /* 0x0000000106077824 */ /* 0x001fca00078e0207 */
[----:B------:R-:W-:Y:S02]  /*0110*/  ISETP.GE.AND P0, PT, R7, UR4, PT ;  /* 0x0000000407007c0c */ /* 0x000fe4000bf06270 */
[----:B--2---:R-:W-:-:S05]  /*0120*/  IADD3 R9, P1, PT, R2, R9, RZ ;  /* 0x0000000902097210 */ /* 0x004fca0007f3e0ff */
[----:B------:R-:W-:-:S06]  /*0130*/  IMAD.X R13, R3, 0x1, R13, P1 ;  /* 0x00000001030d7824 */ /* 0x000fcc00008e060d */
[----:B------:R-:W-:Y:S05]  /*0140*/  @!P0 BRA `(.L_x_109) ;  /* 0xfffffffc00e48947 */ /* 0x000fea000383ffff */
.L_x_108:
[----:B------:R-:W-:Y:S05]  /*0150*/  BSYNC.RECONVERGENT B0 ;  /* 0x0000000000007941 */ /* 0x000fea0003800200 */
.L_x_107:
        /* <DEDUP_REMOVED lines=66> */
.L_x_110:
        /* <DEDUP_REMOVED lines=16> */
.L_x_146:


//--------------------- .text.count_all_pass1     --------------------------
	.section	.text.count_all_pass1,"ax",@progbits
	.align	128
        .global         count_all_pass1
        .type           count_all_pass1,@function
        .size           count_all_pass1,(.L_x_147 - count_all_pass1)
        .other          count_all_pass1,@"STO_CUDA_ENTRY STV_DEFAULT"
count_all_pass1:
.text.count_all_pass1:
[----:B------:R-:W-:Y:S01]  /*0000*/  LDC R1, c[0x0][0x37c] ;  /* 0x0000df00ff017b82 */ /* 0x000fe20000000800 */
[----:B------:R-:W0:Y:S01]  /*0010*/  S2R R3, SR_TID.X ;  /* 0x0000000000037919 */ /* 0x000e220000002100 */
[----:B------:R-:W0:Y:S01]  /*0020*/  LDCU UR5, c[0x0][0x360] ;  /* 0x00006c00ff0577ac */ /* 0x000e220008000800 */
[----:B------:R-:W-:Y:S01]  /*0030*/  BSSY.RECONVERGENT B0, `(.L_x_111) ;  /* 0x0000011000007945 */ /* 0x000fe20003800200 */
[----:B------:R-:W-:Y:S01]  /*0040*/  IMAD.MOV.U32 R11, RZ, RZ, RZ ;  /* 0x000000ffff0b7224 */ /* 0x000fe200078e00ff */
[----:B------:R-:W0:Y:S01]  /*0050*/  S2R R0, SR_CTAID.X ;  /* 0x0000000000007919 */ /* 0x000e220000002500 */
[----:B------:R-:W1:Y:S01]  /*0060*/  LDCU UR4, c[0x0][0x390] ;  /* 0x00007200ff0477ac */ /* 0x000e620008000800 */
[----:B------:R-:W-:Y:S02]  /*0070*/  IMAD.MOV.U32 R17, RZ, RZ, RZ ;  /* 0x000000ffff117224 */ /* 0x000fe400078e00ff */
[----:B0-----:R-:W-:-:S05]  /*0080*/  IMAD R2, R0, UR5, R3 ;  /* 0x0000000500027c24 */ /* 0x001fca000f8e0203 */
[----:B-1----:R-:W-:-:S13]  /*0090*/  ISETP.GE.AND P0, PT, R2, UR4, PT ;  /* 0x0000000402007c0c */ /* 0x002fda000bf06270 */
[----:B------:R-:W-:Y:S05]  /*00a0*/  @P0 BRA `(.L_x_112) ;  /* 0x0000000000240947 */ /* 0x000fea0003800000 */
[----:B------:R-:W0:Y:S01]  /*00b0*/  LDC R5, c[0x0][0x370] ;  /* 0x0000dc00ff057b82 */ /* 0x000e220000000800 */
[----:B------:R-:W-:Y:S02]  /*00c0*/  IMAD.MOV.U32 R11, RZ, RZ, RZ ;  /* 0x000000ffff0b7224 */ /* 0x000fe400078e00ff */
[----:B------:R-:W-:Y:S02]  /*00d0*/  IMAD.MOV.U32 R17, RZ, RZ, RZ ;  /* 0x000000ffff117224 */ /* 0x000fe400078e00ff */
[----:B0-----:R-:W-:-:S07]  /*00e0*/  IMAD R5, R5, UR5, RZ ;  /* 0x0000000505057c24 */ /* 0x001fce000f8e02ff */
.L_x_113:
[----:B------:R-:W-:Y:S01]  /*00f0*/  IMAD.IADD R2, R5, 0x1, R2 ;  /* 0x0000000105027824 */ /* 0x000fe200078e0202 */
[----:B------:R-:W-:-:S04]  /*0100*/  IADD3 R11, P1, PT, R11, 0x1, RZ ;  /* 0x000000010b0b7810 */ /* 0x000fc80007f3e0ff */
[----:B------:R-:W-:Y:S01]  /*0110*/  ISETP.GE.AND P0, PT, R2, UR4, PT ;  /* 0x0000000402007c0c */ /* 0x000fe2000bf06270 */
[----:B------:R-:W-:-:S12]  /*0120*/  IMAD.X R17, RZ, RZ, R17, P1 ;  /* 0x000000ffff117224 */ /* 0x000fd800008e0611 */
[----:B------:R-:W-:Y:S05]  /*0130*/  @!P0 BRA `(.L_x_113) ;  /* 0xfffffffc00ec8947 */ /* 0x000fea000383ffff */
.L_x_112:
[----:B------:R-:W-:Y:S05]  /*0140*/  BSYNC.RECONVERGENT B0 ;  /* 0x0000000000007941 */ /* 0x000fea0003800200 */
.L_x_111:
        /* <DEDUP_REMOVED lines=13> */
[----:B------:R-:W-:-:S03]  /*0220*/  LOP3.LUT R2, R3, 0x1f, RZ, 0xc0, !PT ;  /* 0x0000001f03027812 */ /* 0x000fc600078ec0ff */
[----:B------:R-:W1:Y:S01]  /*0230*/  SHFL.DOWN PT, R4, R11, 0x2, 0x1f ;  /* 0x08401f000b047f89 */ /* 0x000e6200000e0000 */
[----:B------:R-:W-:-:S13]  /*0240*/  ISETP.NE.AND P0, PT, R2, RZ, PT ;  /* 0x000000ff0200720c */ /* 0x000fda0003f05270 */
[----:B------:R-:W2:Y:S01]  /*0250*/  @!P0 S2R R8, SR_CgaCtaId ;  /* 0x0000000000088919 */ /* 0x000ea20000008800 */
[----:B------:R-:W-:Y:S02]  /*0260*/  @!P0 MOV R7, 0x400 ;  /* 0x0000040000078802 */ /* 0x000fe40000000f00 */
[----:B------:R-:W-:Y:S02]  /*0270*/  @!P0 SHF.R.U32.HI R6, RZ, 0x2, R3 ;  /* 0x00000002ff068819 */ /* 0x000fe40000011603 */
[----:B0-----:R-:W-:Y:S02]  /*0280*/  IADD3 R9, P1, PT, R5, R12, RZ ;  /* 0x0000000c05097210 */ /* 0x001fe40007f3e0ff */
[----:B------:R-:W-:-:S03]  /*0290*/  @!P0 LOP3.LUT R6, R6, 0xf8, RZ, 0xc0, !PT ;  /* 0x000000f806068812 */ /* 0x000fc600078ec0ff */
[----:B-1----:R-:W-:Y:S02]  /*02a0*/  IMAD.X R10, R4, 0x1, R11, P1 ;  /* 0x00000001040a7824 */ /* 0x002fe400008e060b */
[----:B------:R-:W0:Y:S04]  /*02b0*/  SHFL.DOWN PT, R4, R9, 0x1, 0x1f ;  /* 0x08201f0009047f89 */ /* 0x000e2800000e0000 */
[----:B------:R-:W1:Y:S01]  /*02c0*/  SHFL.DOWN PT, R5, R10, 0x1, 0x1f ;  /* 0x08201f000a057f89 */ /* 0x000e6200000e0000 */
[----:B--2---:R-:W-:Y:S02]  /*02d0*/  @!P0 LEA R7, R8, R7, 0x18 ;  /* 0x0000000708078211 */ /* 0x004fe400078ec0ff */
[----:B0-----:R-:W-:-:S03]  /*02e0*/  IADD3 R4, P1, PT, R4, R9, RZ ;  /* 0x0000000904047210 */ /* 0x001fc60007f3e0ff */
[----:B------:R-:W-:Y:S02]  /*02f0*/  @!P0 IMAD.IADD R7, R6, 0x1, R7 ;  /* 0x0000000106078824 */ /* 0x000fe400078e0207 */
[----:B-1----:R-:W-:Y:S01]  /*0300*/  IMAD.X R5, R5, 0x1, R10, P1 ;  /* 0x0000000105057824 */ /* 0x002fe200008e060a */
[----:B------:R-:W-:-:S04]  /*0310*/  ISETP.GT.U32.AND P1, PT, R3, 0x1f, PT ;  /* 0x0000001f0300780c */ /* 0x000fc80003f24070 */
[----:B------:R0:W-:Y:S01]  /*0320*/  @!P0 STS.64 [R7], R4 ;  /* 0x0000000407008388 */ /* 0x0001e20000000a00 */
[----:B------:R-:W-:Y:S08]  /*0330*/  BAR.SYNC.DEFER_BLOCKING 0x0 ;  /* 0x0000000000007b1d */ /* 0x000ff00000010000 */
[----:B------:R-:W-:Y:S05]  /*0340*/  @P1 EXIT ;  /* 0x000000000000194d */ /* 0x000fea0003800000 */
[----:B------:R-:W-:-:S06]  /*0350*/  USHF.R.U32.HI UR4, URZ, 0x5, UR5 ;  /* 0x00000005ff047899 */ /* 0x000fcc0008011605 */
        /* <DEDUP_REMOVED lines=28> */
[----:B------:R-:W4:Y:S01]  /*0520*/  LDCU.64 UR4, c[0x0][0x358] ;  /* 0x00006b00ff0477ac */ /* 0x000f220008000a00 */
[----:B-1----:R-:W-:-:S05]  /*0530*/  IADD3 R4, P0, PT, R4, R7, RZ ;  /* 0x0000000704047210 */ /* 0x002fca0007f1e0ff */
[----:B--2---:R-:W-:Y:S02]  /*0540*/  IMAD.X R5, R5, 0x1, R6, P0 ;  /* 0x0000000105057824 */ /* 0x004fe400000e0606 */
[----:B---3--:R-:W-:-:S05]  /*0550*/  IMAD.WIDE.U32 R2, R0, 0x8, R2 ;  /* 0x0000000800027825 */ /* 0x008fca00078e0002 */
[----:B----4-:R-:W-:Y:S01]  /*0560*/  STG.E.64 desc[UR4][R2.64], R4 ;  /* 0x0000000402007986 */ /* 0x010fe2000c101b04 */
[----:B------:R-:W-:Y:S05]  /*0570*/  EXIT ;  /* 0x000000000000794d */ /* 0x000fea0003800000 */
.L_x_114:
        /* <DEDUP_REMOVED lines=16> */
.L_x_147:


//--------------------- .text.sum_i32             --------------------------
	.section	.text.sum_i32,"ax",@progbits
	.align	128
        .global         sum_i32
        .type           sum_i32,@function
        .size           sum_i32,(.L_x_148 - sum_i32)
        .other          sum_i32,@"STO_CUDA_ENTRY STV_DEFAULT"
sum_i32:
.text.sum_i32:
        /* <DEDUP_REMOVED lines=8> */
[----:B0-----:R-:W-:Y:S01]  /*0080*/  IMAD R2, R3, UR4, R0 ;  /* 0x0000000403027c24 */ /* 0x001fe2000f8e0200 */
[----:B------:R-:W0:Y:S04]  /*0090*/  LDCU.64 UR4, c[0x0][0x358] ;  /* 0x00006b00ff0477ac */ /* 0x000e280008000a00 */
[----:B-1----:R-:W-:-:S13]  /*00a0*/  ISETP.GE.AND P0, PT, R2, UR7, PT ;  /* 0x0000000702007c0c */ /* 0x002fda000bf06270 */
[----:B------:R-:W-:Y:S05]  /*00b0*/  @P0 BRA `(.L_x_116) ;  /* 0x0000000000300947 */ /* 0x000fea0003800000 */
[----:B------:R-:W1:Y:S01]  /*00c0*/  LDC.64 R6, c[0x0][0x380] ;  /* 0x0000e000ff067b82 */ /* 0x000e620000000a00 */
[----:B------:R-:W2:Y:S01]  /*00d0*/  LDCU UR6, c[0x0][0x370] ;  /* 0x00006e00ff0677ac */ /* 0x000ea20008000800 */
[----:B------:R-:W-:Y:S02]  /*00e0*/  IMAD.MOV.U32 R15, RZ, RZ, RZ ;  /* 0x000000ffff0f7224 */ /* 0x000fe400078e00ff */
[----:B------:R-:W-:Y:S02]  /*00f0*/  IMAD.MOV.U32 R17, RZ, RZ, RZ ;  /* 0x000000ffff117224 */ /* 0x000fe400078e00ff */
[----:B--2---:R-:W-:-:S07]  /*0100*/  IMAD R9, R3, UR6, RZ ;  /* 0x0000000603097c24 */ /* 0x004fce000f8e02ff */
.L_x_117:
[----:B-1----:R-:W-:-:S06]  /*0110*/  IMAD.WIDE R4, R2, 0x4, R6 ;  /* 0x0000000402047825 */ /* 0x002fcc00078e0206 */
[----:B0-----:R-:W2:Y:S01]  /*0120*/  LDG.E R4, desc[UR4][R4.64] ;  /* 0x0000000404047981 */ /* 0x001ea2000c1e1900 */
[----:B------:R-:W-:-:S05]  /*0130*/  IMAD.IADD R2, R9, 0x1, R2 ;  /* 0x0000000109027824 */ /* 0x000fca00078e0202 */
[----:B------:R-:W-:Y:S02]  /*0140*/  ISETP.GE.AND P0, PT, R2, UR7, PT ;  /* 0x0000000702007c0c */ /* 0x000fe4000bf06270 */
[----:B--2---:R-:W-:-:S04]  /*0150*/  IADD3 R15, P1, PT, R4, R15, RZ ;  /* 0x0000000f040f7210 */ /* 0x004fc80007f3e0ff */
[----:B------:R-:W-:-:S07]  /*0160*/  LEA.HI.X.SX32 R17, R4, R17, 0x1, P1 ;  /* 0x0000001104117211 */ /* 0x000fce00008f0eff */
[----:B------:R-:W-:Y:S05]  /*0170*/  @!P0 BRA `(.L_x_117) ;  /* 0xfffffffc00e48947 */ /* 0x000fea000383ffff */
.L_x_116:
[----:B0-----:R-:W-:Y:S05]  /*0180*/  BSYNC.RECONVERGENT B0 ;  /* 0x0000000000007941 */ /* 0x001fea0003800200 */
.L_x_115:
        /* <DEDUP_REMOVED lines=65> */
.L_x_118:
        /* <DEDUP_REMOVED lines=14> */
.L_x_148:


//--------------------- .text.sum_i32_pass2       --------------------------
	.section	.text.sum_i32_pass2,"ax",@progbits
	.align	128
        .global         sum_i32_pass2
        .type           sum_i32_pass2,@function
        .size           sum_i32_pass2,(.L_x_149 - sum_i32_pass2)
        .other          sum_i32_pass2,@"STO_CUDA_ENTRY STV_DEFAULT"
sum_i32_pass2:
.text.sum_i32_pass2:
        /* <DEDUP_REMOVED lines=14> */
.L_x_121:
[----:B-1----:R-:W-:-:S06]  /*00e0*/  IMAD.WIDE R2, R7, 0x8, R4 ;  /* 0x0000000807027825 */ /* 0x002fcc00078e0204 */
[----:B------:R-:W2:Y:S01]  /*00f0*/  LDG.E.64 R2, desc[UR6][R2.64] ;  /* 0x0000000602027981 */ /* 0x000ea2000c1e1b00 */
[----:B0-----:R-:W-:-:S05]  /*0100*/  IMAD.IADD R7, R6, 0x1, R7 ;  /* 0x0000000106077824 */ /* 0x001fca00078e0207 */
[----:B------:R-:W-:Y:S02]  /*0110*/  ISETP.GE.AND P0, PT, R7, UR4, PT ;  /* 0x0000000407007c0c */ /* 0x000fe4000bf06270 */
[----:B--2---:R-:W-:-:S05]  /*0120*/  IADD3 R9, P1, PT, R2, R9, RZ ;  /* 0x0000000902097210 */ /* 0x004fca0007f3e0ff */
[----:B------:R-:W-:-:S06]  /*0130*/  IMAD.X R13, R3, 0x1, R13, P1 ;  /* 0x00000001030d7824 */ /* 0x000fcc00008e060d */
[----:B------:R-:W-:Y:S05]  /*0140*/  @!P0 BRA `(.L_x_121) ;  /* 0xfffffffc00e48947 */ /* 0x000fea000383ffff */
.L_x_120:
[----:B------:R-:W-:Y:S05]  /*0150*/  BSYNC.RECONVERGENT B0 ;  /* 0x0000000000007941 */ /* 0x000fea0003800200 */
.L_x_119:
        /* <DEDUP_REMOVED lines=66> */
.L_x_122:
        /* <DEDUP_REMOVED lines=16> */
.L_x_149:


//--------------------- .text.sum_i32_pass1       --------------------------
	.section	.text.sum_i32_pass1,"ax",@progbits
	.align	128
        .global         sum_i32_pass1
        .type           sum_i32_pass1,@function
        .size           sum_i32_pass1,(.L_x_150 - sum_i32_pass1)
        .other          sum_i32_pass1,@"STO_CUDA_ENTRY STV_DEFAULT"
sum_i32_pass1:
.text.sum_i32_pass1:
[----:B------:R-:W-:Y:S01]  /*0000*/  LDC R1, c[0x0][0x37c] ;  /* 0x0000df00ff017b82 */ /* 0x000fe20000000800 */
[----:B------:R-:W0:Y:S01]  /*0010*/  S2R R3, SR_TID.X ;  /* 0x0000000000037919 */ /* 0x000e220000002100 */
[----:B------:R-:W0:Y:S01]  /*0020*/  LDCU UR5, c[0x0][0x360] ;  /* 0x00006c00ff0577ac */ /* 0x000e220008000800 */
[----:B------:R-:W-:Y:S01]  /*0030*/  BSSY.RECONVERGENT B0, `(.L_x_123) ;  /* 0x0000015000007945 */ /* 0x000fe20003800200 */
[----:B------:R-:W-:Y:S01]  /*0040*/  IMAD.MOV.U32 R11, RZ, RZ, RZ ;  /* 0x000000ffff0b7224 */ /* 0x000fe200078e00ff */
[----:B------:R-:W0:Y:S01]  /*0050*/  S2R R0, SR_CTAID.X ;  /* 0x0000000000007919 */ /* 0x000e220000002500 */
[----:B------:R-:W1:Y:S01]  /*0060*/  LDCU UR4, c[0x0][0x390] ;  /* 0x00007200ff0477ac */ /* 0x000e620008000800 */
[----:B------:R-:W-:Y:S01]  /*0070*/  IMAD.MOV.U32 R17, RZ, RZ, RZ ;  /* 0x000000ffff117224 */ /* 0x000fe200078e00ff */
[----:B------:R-:W2:Y:S01]  /*0080*/  LDCU.64 UR6, c[0x0][0x358] ;  /* 0x00006b00ff0677ac */ /* 0x000ea20008000a00 */
[----:B0-----:R-:W-:-:S05]  /*0090*/  IMAD R2, R0, UR5, R3 ;  /* 0x0000000500027c24 */ /* 0x001fca000f8e0203 */
[----:B-1----:R-:W-:-:S13]  /*00a0*/  ISETP.GE.AND P0, PT, R2, UR4, PT ;  /* 0x0000000402007c0c */ /* 0x002fda000bf06270 */
[----:B--2---:R-:W-:Y:S05]  /*00b0*/  @P0 BRA `(.L_x_124) ;  /* 0x0000000000300947 */ /* 0x004fea0003800000 */
[----:B------:R-:W0:Y:S01]  /*00c0*/  LDC R9, c[0x0][0x370] ;  /* 0x0000dc00ff097b82 */ /* 0x000e220000000800 */
[----:B------:R-:W-:Y:S02]  /*00d0*/  IMAD.MOV.U32 R11, RZ, RZ, RZ ;  /* 0x000000ffff0b7224 */ /* 0x000fe400078e00ff */
[----:B------:R-:W-:-:S05]  /*00e0*/  IMAD.MOV.U32 R17, RZ, RZ, RZ ;  /* 0x000000ffff117224 */ /* 0x000fca00078e00ff */
[----:B------:R-:W1:Y:S01]  /*00f0*/  LDC.64 R6, c[0x0][0x380] ;  /* 0x0000e000ff067b82 */ /* 0x000e620000000a00 */
[----:B0-----:R-:W-:-:S07]  /*0100*/  IMAD R9, R9, UR5, RZ ;  /* 0x0000000509097c24 */ /* 0x001fce000f8e02ff */
.L_x_125:
[----:B-1----:R-:W-:-:S06]  /*0110*/  IMAD.WIDE R4, R2, 0x4, R6 ;  /* 0x0000000402047825 */ /* 0x002fcc00078e0206 */
[----:B------:R-:W2:Y:S01]  /*0120*/  LDG.E R4, desc[UR6][R4.64] ;  /* 0x0000000604047981 */ /* 0x000ea2000c1e1900 */
[----:B------:R-:W-:-:S05]  /*0130*/  IMAD.IADD R2, R9, 0x1, R2 ;  /* 0x0000000109027824 */ /* 0x000fca00078e0202 */
[----:B------:R-:W-:Y:S02]  /*0140*/  ISETP.GE.AND P0, PT, R2, UR4, PT ;  /* 0x0000000402007c0c */ /* 0x000fe4000bf06270 */
[----:B--2---:R-:W-:-:S04]  /*0150*/  IADD3 R11, P1, PT, R4, R11, RZ ;  /* 0x0000000b040b7210 */ /* 0x004fc80007f3e0ff */
[----:B------:R-:W-:-:S07]  /*0160*/  LEA.HI.X.SX32 R17, R4, R17, 0x1, P1 ;  /* 0x0000001104117211 */ /* 0x000fce00008f0eff */
[----:B------:R-:W-:Y:S05]  /*0170*/  @!P0 BRA `(.L_x_125) ;  /* 0xfffffffc00e48947 */ /* 0x000fea000383ffff */
.L_x_124:
[----:B------:R-:W-:Y:S05]  /*0180*/  BSYNC.RECONVERGENT B0 ;  /* 0x0000000000007941 */ /* 0x000fea0003800200 */
.L_x_123:
        /* <DEDUP_REMOVED lines=62> */
[----:B--2---:R-:W-:Y:S02]  /*0570*/  IMAD.X R5, R5, 0x1, R6, P0 ;  /* 0x0000000105057824 */ /* 0x004fe400000e0606 */
[----:B---3--:R-:W-:-:S05]  /*0580*/  IMAD.WIDE.U32 R2, R0, 0x8, R2 ;  /* 0x0000000800027825 */ /* 0x008fca00078e0002 */
[----:B------:R-:W-:Y:S01]  /*0590*/  STG.E.64 desc[UR6][R2.64], R4 ;  /* 0x0000000402007986 */ /* 0x000fe2000c101b06 */
[----:B------:R-:W-:Y:S05]  /*05a0*/  EXIT ;  /* 0x000000000000794d */ /* 0x000fea0003800000 */
.L_x_126:
        /* <DEDUP_REMOVED lines=13> */
.L_x_150:


//--------------------- .nv.shared.histogram_reduce_sum --------------------------
	.section	.nv.shared.histogram_reduce_sum,"aw",@nobits
	.sectionflags	@""
	.align	16
.nv.shared.histogram_reduce_sum:
	.zero		1280


//--------------------- .nv.shared.reserved.0     --------------------------
	.section	.nv.shared.reserved.0,"aw",@nobits
	.weak		__nv_reservedSMEM_offset_0_alias
	.size		__nv_reservedSMEM_offset_0_alias, 0, 64
	.other		__nv_reservedSMEM_offset_0_alias,@"STO_CUDA_RESERVED_SHARED STV_DEFAULT"
__nv_reservedSMEM_offset_0_alias:
	.zero		0
	.zero		64


//--------------------- .nv.shared.histogram_sum_i32 --------------------------
	.section	.nv.shared.histogram_sum_i32,"aw",@nobits
	.sectionflags	@""
	.align	16
	.zero		1024


//--------------------- .nv.shared.hash_join_probe_i32 --------------------------
	.section	.nv.shared.hash_join_probe_i32,"aw",@nobits
	.sectionflags	@""
	.align	16
	.zero		1024


//--------------------- .nv.shared.hash_join_build_i32 --------------------------
	.section	.nv.shared.hash_join_build_i32,"aw",@nobits
	.sectionflags	@""
	.align	16
	.zero		1024


//--------------------- .nv.shared.sorted_group_by_sum_i32 --------------------------
	.section	.nv.shared.sorted_group_by_sum_i32,"aw",@nobits
	.sectionflags	@""
	.align	16
	.zero		1024


//--------------------- .nv.shared.radix_sort_pass_i32 --------------------------
	.section	.nv.shared.radix_sort_pass_i32,"aw",@nobits
	.sectionflags	@""
	.align	16
.nv.shared.radix_sort_pass_i32:
	.zero		3072


//--------------------- .nv.shared.radix_scatter_i32 --------------------------
	.section	.nv.shared.radix_scatter_i32,"aw",@nobits
	.sectionflags	@""
	.align	16
	.zero		1024


//--------------------- .nv.shared.radix_histogram_i32 --------------------------
	.section	.nv.shared.radix_histogram_i32,"aw",@nobits
	.sectionflags	@""
	.align	16
.nv.shared.radix_histogram_i32:
	.zero		2048


//--------------------- .nv.shared.merge_sum_i32  --------------------------
	.section	.nv.shared.merge_sum_i32,"aw",@nobits
	.sectionflags	@""
	.align	16
.nv.shared.merge_sum_i32:
	.zero		1280


//--------------------- .nv.shared.group_by_max_i32 --------------------------
	.section	.nv.shared.group_by_max_i32,"aw",@nobits
	.sectionflags	@""
	.align	16
	.zero		1024


//--------------------- .nv.shared.group_by_min_i32 --------------------------
	.section	.nv.shared.group_by_min_i32,"aw",@nobits
	.sectionflags	@""
	.align	16
	.zero		1024


//--------------------- .nv.shared.group_by_count_i32 --------------------------
	.section	.nv.shared.group_by_count_i32,"aw",@nobits
	.sectionflags	@""
	.align	16
.nv.shared.group_by_count_i32:
	.zero		3072


//--------------------- .nv.shared.group_by_sum_i32 --------------------------
	.section	.nv.shared.group_by_sum_i32,"aw",@nobits
	.sectionflags	@""
	.align	16
.nv.shared.group_by_sum_i32:
	.zero		5120


//--------------------- .nv.shared.group_by_sum_robin_hood_i32 --------------------------
	.section	.nv.shared.group_by_sum_robin_hood_i32,"aw",@nobits
	.sectionflags	@""
	.align	16
	.zero		1024


//--------------------- .nv.shared.group_by_sum_cuckoo_i32 --------------------------
	.section	.nv.shared.group_by_sum_cuckoo_i32,"aw",@nobits
	.sectionflags	@""
	.align	16
	.zero		1024


//--------------------- .nv.shared.filter_gt_i32  --------------------------
	.section	.nv.shared.filter_gt_i32,"aw",@nobits
	.sectionflags	@""
	.align	16
	.zero		1024


//--------------------- .nv.shared.max_i32        --------------------------
	.section	.nv.shared.max_i32,"aw",@nobits
	.sectionflags	@""
	.align	16
	.zero		1024


//--------------------- .nv.shared.min_i32        --------------------------
	.section	.nv.shared.min_i32,"aw",@nobits
	.sectionflags	@""
	.align	16
	.zero		1024


//--------------------- .nv.shared.count_all      --------------------------
	.section	.nv.shared.count_all,"aw",@nobits
	.sectionflags	@""
	.align	16
.nv.shared.count_all:
	.zero		1280


//--------------------- .nv.shared.count_all_pass2 --------------------------
	.section	.nv.shared.count_all_pass2,"aw",@nobits
	.sectionflags	@""
	.align	16
.nv.shared.count_all_pass2:
	.zero		1280


//--------------------- .nv.shared.count_all_pass1 --------------------------
	.section	.nv.shared.count_all_pass1,"aw",@nobits
	.sectionflags	@""
	.align	16
.nv.shared.count_all_pass1:
	.zero		1280


//--------------------- .nv.shared.sum_i32        --------------------------
	.section	.nv.shared.sum_i32,"aw",@nobits
	.sectionflags	@""
	.align	16
.nv.shared.sum_i32:
	.zero		1280


//--------------------- .nv.shared.sum_i32_pass2  --------------------------
	.section	.nv.shared.sum_i32_pass2,"aw",@nobits
	.sectionflags	@""
	.align	16
.nv.shared.sum_i32_pass2:
	.zero		1280


//--------------------- .nv.shared.sum_i32_pass1  --------------------------
	.section	.nv.shared.sum_i32_pass1,"aw",@nobits
	.sectionflags	@""
	.align	16
.nv.shared.sum_i32_pass1:
	.zero		1280


//--------------------- .nv.constant0.histogram_reduce_sum --------------------------
	.section	.nv.constant0.histogram_reduce_sum,"a",@progbits
	.sectionflags	@""
	.align	4
.nv.constant0.histogram_reduce_sum:
	.zero		916


//--------------------- .nv.constant0.histogram_sum_i32 --------------------------
	.section	.nv.constant0.histogram_sum_i32,"a",@progbits
	.sectionflags	@""
	.align	4
.nv.constant0.histogram_sum_i32:
	.zero		928


//--------------------- .nv.constant0.hash_join_probe_i32 --------------------------
	.section	.nv.constant0.hash_join_probe_i32,"a",@progbits
	.sectionflags	@""
	.align	4
.nv.constant0.hash_join_probe_i32:
	.zero		956


//--------------------- .nv.constant0.hash_join_build_i32 --------------------------
	.section	.nv.constant0.hash_join_build_i32,"a",@progbits
	.sectionflags	@""
	.align	4
.nv.constant0.hash_join_build_i32:
	.zero		936


//--------------------- .nv.constant0.sorted_group_by_sum_i32 --------------------------
	.section	.nv.constant0.sorted_group_by_sum_i32,"a",@progbits
	.sectionflags	@""
	.align	4
.nv.constant0.sorted_group_by_sum_i32:
	.zero		948


//--------------------- .nv.constant0.radix_sort_pass_i32 --------------------------
	.section	.nv.constant0.radix_sort_pass_i32,"a",@progbits
	.sectionflags	@""
	.align	4
.nv.constant0.radix_sort_pass_i32:
	.zero		952


//--------------------- .nv.constant0.radix_scatter_i32 --------------------------
	.section	.nv.constant0.radix_scatter_i32,"a",@progbits
	.sectionflags	@""
	.align	4
.nv.constant0.radix_scatter_i32:
	.zero		944


//--------------------- .nv.constant0.radix_histogram_i32 --------------------------
	.section	.nv.constant0.radix_histogram_i32,"a",@progbits
	.sectionflags	@""
	.align	4
.nv.constant0.radix_histogram_i32:
	.zero		920


//--------------------- .nv.constant0.merge_sum_i32 --------------------------
	.section	.nv.constant0.merge_sum_i32,"a",@progbits
	.sectionflags	@""
	.align	4
.nv.constant0.merge_sum_i32:
	.zero		936


//--------------------- .nv.constant0.group_by_max_i32 --------------------------
	.section	.nv.constant0.group_by_max_i32,"a",@progbits
	.sectionflags	@""
	.align	4
.nv.constant0.group_by_max_i32:
	.zero		944


//--------------------- .nv.constant0.group_by_min_i32 --------------------------
	.section	.nv.constant0.group_by_min_i32,"a",@progbits
	.sectionflags	@""
	.align	4
.nv.constant0.group_by_min_i32:
	.zero		944


//--------------------- .nv.constant0.group_by_count_i32 --------------------------
	.section	.nv.constant0.group_by_count_i32,"a",@progbits
	.sectionflags	@""
	.align	4
.nv.constant0.group_by_count_i32:
	.zero		928


//--------------------- .nv.constant0.group_by_sum_i32 --------------------------
	.section	.nv.constant0.group_by_sum_i32,"a",@progbits
	.sectionflags	@""
	.align	4
.nv.constant0.group_by_sum_i32:
	.zero		944


//--------------------- .nv.constant0.group_by_sum_robin_hood_i32 --------------------------
	.section	.nv.constant0.group_by_sum_robin_hood_i32,"a",@progbits
	.sectionflags	@""
	.align	4
.nv.constant0.group_by_sum_robin_hood_i32:
	.zero		944


//--------------------- .nv.constant0.group_by_sum_cuckoo_i32 --------------------------
	.section	.nv.constant0.group_by_sum_cuckoo_i32,"a",@progbits
	.sectionflags	@""
	.align	4
.nv.constant0.group_by_sum_cuckoo_i32:
	.zero		944


//--------------------- .nv.constant0.filter_gt_i32 --------------------------
	.section	.nv.constant0.filter_gt_i32,"a",@progbits
	.sectionflags	@""
	.align	4
.nv.constant0.filter_gt_i32:
	.zero		924


//--------------------- .nv.constant0.max_i32     --------------------------
	.section	.nv.constant0.max_i32,"a",@progbits
	.sectionflags	@""
	.align	4
.nv.constant0.max_i32:
	.zero		916


//--------------------- .nv.constant0.min_i32     --------------------------
	.section	.nv.constant0.min_i32,"a",@progbits
	.sectionflags	@""
	.align	4
.nv.constant0.min_i32:
	.zero		916


//--------------------- .nv.constant0.count_all   --------------------------
	.section	.nv.constant0.count_all,"a",@progbits
	.sectionflags	@""
	.align	4
.nv.constant0.count_all:
	.zero		916


//--------------------- .nv.constant0.count_all_pass2 --------------------------
	.section	.nv.constant0.count_all_pass2,"a",@progbits
	.sectionflags	@""
	.align	4
.nv.constant0.count_all_pass2:
	.zero		916


//--------------------- .nv.constant0.count_all_pass1 --------------------------
	.section	.nv.constant0.count_all_pass1,"a",@progbits
	.sectionflags	@""
	.align	4
.nv.constant0.count_all_pass1:
	.zero		916


//--------------------- .nv.constant0.sum_i32     --------------------------
	.section	.nv.constant0.sum_i32,"a",@progbits
	.sectionflags	@""
	.align	4
.nv.constant0.sum_i32:
	.zero		916


//--------------------- .nv.constant0.sum_i32_pass2 --------------------------
	.section	.nv.constant0.sum_i32_pass2,"a",@progbits
	.sectionflags	@""
	.align	4
.nv.constant0.sum_i32_pass2:
	.zero		916


//--------------------- .nv.constant0.sum_i32_pass1 --------------------------
	.section	.nv.constant0.sum_i32_pass1,"a",@progbits
	.sectionflags	@""
	.align	4
.nv.constant0.sum_i32_pass1:
	.zero		916


//--------------------- SYMBOLS --------------------------

	.type		.nv.reservedSmem.offset0,@object
	.size		.nv.reservedSmem.offset0,0x4
	.type		.nv.reservedSmem.cap,@object
	.size		.nv.reservedSmem.cap,0x4
